	.target	sm_100a

	.elftype	@"ET_EXEC"


//--------------------- .note.nv.tkinfo           --------------------------
	.section	.note.nv.tkinfo,"",@"SHT_NOTE"
	.sectionflags	@"SHF_NOTE_NV_TKINFO"
	.tkinfo
        /*0018*/ 	.word	0x00000002
        /*0030*/ 	.string	""
        /*0030*/ 	.string	"ptxas"
        /*0030*/ 	.string	"Cuda compilation tools, release 13.0, V13.0.88"
        /*0030*/ 	.string	"Build cuda_13.0.r13.0/compiler.36424714_0"
        /*0030*/ 	.string	"-arch sm_100a -m 64 "



//--------------------- .note.nv.cuinfo           --------------------------
	.section	.note.nv.cuinfo,"",@"SHT_NOTE"
	.sectionflags	@"SHF_NOTE_NV_CUINFO"
        /*0018*/ 	.short	0x0002
        /*001a*/ 	.short	0x0064
        /*001c*/ 	.short	0x0082
	.zero		2


//--------------------- .nv.info                  --------------------------
	.section	.nv.info,"",@"SHT_CUDA_INFO"
	.align	4


	//----- nvinfo : EIATTR_REGCOUNT
	.align		4
        /*0000*/ 	.byte	0x04, 0x2f
        /*0002*/ 	.short	(.L_20 - .L_19)
	.align		4
.L_19:
        /*0004*/ 	.word	index@(_ZN7cutlass13device_kernelINS_4gemm6kernel13GemmUniversalIN4cute5tupleIJiiiiEEENS1_10collective13CollectiveMmaINS1_35MainloopSm100TmaUmmaWarpSpecializedILi33ELi2ELi4ENS5_IJNS4_1CILi2EEENSA_ILi1EEESC_EEEEENS5_IJNSA_ILi128EEENSA_ILi256EEENSA_ILi32EEEEEENS_12float_e4m3_tENS5_IJlSC_lEEESJ_SK_NS4_8TiledMMAINS4_8MMA_AtomIJNS4_10MMA_TraitsINS4_25SM100_MMA_F8F6F4_2x1SM_SSEJSJ_SJ_fSF_SG_NS4_17integral_constantINS4_4UMMA5MajorELSR_0EEESS_NSP_INSQ_7ScaleInELST_0EEESU_EEEEEENS4_6LayoutINS5_IJSC_SC_SC_EEENS5_IJNSA_ILi0EEESZ_SZ_EEEEENS5_IJNS4_10UnderscoreES12_S12_EEEEENS4_18SM100_TMA_2SM_LOADENS4_14ComposedLayoutINS4_7SwizzleILi1ELi4ELi3EEENS4_18smem_ptr_flag_bitsILi8EEENSX_INS5_IJNSA_ILi8EEESH_EEENS5_IJSH_SC_EEEEEEEvNS4_8identityES15_S1F_vS1G_EENS_8epilogue10collective18CollectiveEpilogueINS1I_23Sm100TmaWarpSpecializedILi4ELi2ELi32ELb0ELb0EEEJNS5_IJNSA_ILi64EEESG_SH_EEENS5_IJNSX_IS1N_SC_EENSX_INS5_IJSH_SB_EEENS5_IJSC_SF_EEEEEEEESJ_SK_SJ_SK_NS1I_6fusion15FusionCallbacksIS1M_NS1U_17LinearCombinationISJ_fSJ_fLNS_15FloatRoundStyleE2EEES1O_S1T_JEEENS4_5SM1004TMEM4LOAD26SM100_TMEM_LOAD_32dp32b32xENS4_13SM90_TMA_LOADES1F_NS4_39AutoVectorizingCopyWithAssumedAlignmentILi128EEENS4_14SM90_TMA_STOREES1F_S26_S26_EEEvvEEEEvNT_6ParamsE)
        /*0008*/ 	.word	0x00000078


	//----- nvinfo : EIATTR_FRAME_SIZE
	.align		4
.L_20:
        /*000c*/ 	.byte	0x04, 0x11
        /*000e*/ 	.short	(.L_22 - .L_21)
	.align		4
.L_21:
        /*0010*/ 	.word	index@($__internal_2_$__cuda_sm10x_tcgen05_guardrail_trap_unallocated_columns_being_dealloced)
        /*0014*/ 	.word	0x00000000


	//----- nvinfo : EIATTR_FRAME_SIZE
	.align		4
.L_22:
        /*0018*/ 	.byte	0x04, 0x11
        /*001a*/ 	.short	(.L_24 - .L_23)
	.align		4
.L_23:
        /*001c*/ 	.word	index@($__internal_1_$__cuda_sm10x_tcgen05_guardrail_trap_phase_invalid_during_alloc)
        /*0020*/ 	.word	0x00000000


	//----- nvinfo : EIATTR_FRAME_SIZE
	.align		4
.L_24:
        /*0024*/ 	.byte	0x04, 0x11
        /*0026*/ 	.short	(.L_26 - .L_25)
	.align		4
.L_25:
        /*0028*/ 	.word	index@($__internal_0_$__cuda_sm10x_tcgen05_guardrail_trap_col_being_dealloced_not_returned_by_alloc)
        /*002c*/ 	.word	0x00000000


	//----- nvinfo : EIATTR_FRAME_SIZE
	.align		4
.L_26:
        /*0030*/ 	.byte	0x04, 0x11
        /*0032*/ 	.short	(.L_28 - .L_27)
	.align		4
.L_27:
        /*0034*/ 	.word	index@(_ZN7cutlass13device_kernelINS_4gemm6kernel13GemmUniversalIN4cute5tupleIJiiiiEEENS1_10collective13CollectiveMmaINS1_35MainloopSm100TmaUmmaWarpSpecializedILi33ELi2ELi4ENS5_IJNS4_1CILi2EEENSA_ILi1EEESC_EEEEENS5_IJNSA_ILi128EEENSA_ILi256EEENSA_ILi32EEEEEENS_12float_e4m3_tENS5_IJlSC_lEEESJ_SK_NS4_8TiledMMAINS4_8MMA_AtomIJNS4_10MMA_TraitsINS4_25SM100_MMA_F8F6F4_2x1SM_SSEJSJ_SJ_fSF_SG_NS4_17integral_constantINS4_4UMMA5MajorELSR_0EEESS_NSP_INSQ_7ScaleInELST_0EEESU_EEEEEENS4_6LayoutINS5_IJSC_SC_SC_EEENS5_IJNSA_ILi0EEESZ_SZ_EEEEENS5_IJNS4_10UnderscoreES12_S12_EEEEENS4_18SM100_TMA_2SM_LOADENS4_14ComposedLayoutINS4_7SwizzleILi1ELi4ELi3EEENS4_18smem_ptr_flag_bitsILi8EEENSX_INS5_IJNSA_ILi8EEESH_EEENS5_IJSH_SC_EEEEEEEvNS4_8identityES15_S1F_vS1G_EENS_8epilogue10collective18CollectiveEpilogueINS1I_23Sm100TmaWarpSpecializedILi4ELi2ELi32ELb0ELb0EEEJNS5_IJNSA_ILi64EEESG_SH_EEENS5_IJNSX_IS1N_SC_EENSX_INS5_IJSH_SB_EEENS5_IJSC_SF_EEEEEEEESJ_SK_SJ_SK_NS1I_6fusion15FusionCallbacksIS1M_NS1U_17LinearCombinationISJ_fSJ_fLNS_15FloatRoundStyleE2EEES1O_S1T_JEEENS4_5SM1004TMEM4LOAD26SM100_TMEM_LOAD_32dp32b32xENS4_13SM90_TMA_LOADES1F_NS4_39AutoVectorizingCopyWithAssumedAlignmentILi128EEENS4_14SM90_TMA_STOREES1F_S26_S26_EEEvvEEEEvNT_6ParamsE)
        /*0038*/ 	.word	0x00000000


	//----- nvinfo : EIATTR_MIN_STACK_SIZE
	.align		4
.L_28:
        /*003c*/ 	.byte	0x04, 0x12
        /*003e*/ 	.short	(.L_30 - .L_29)
	.align		4
.L_29:
        /*0040*/ 	.word	index@(_ZN7cutlass13device_kernelINS_4gemm6kernel13GemmUniversalIN4cute5tupleIJiiiiEEENS1_10collective13CollectiveMmaINS1_35MainloopSm100TmaUmmaWarpSpecializedILi33ELi2ELi4ENS5_IJNS4_1CILi2EEENSA_ILi1EEESC_EEEEENS5_IJNSA_ILi128EEENSA_ILi256EEENSA_ILi32EEEEEENS_12float_e4m3_tENS5_IJlSC_lEEESJ_SK_NS4_8TiledMMAINS4_8MMA_AtomIJNS4_10MMA_TraitsINS4_25SM100_MMA_F8F6F4_2x1SM_SSEJSJ_SJ_fSF_SG_NS4_17integral_constantINS4_4UMMA5MajorELSR_0EEESS_NSP_INSQ_7ScaleInELST_0EEESU_EEEEEENS4_6LayoutINS5_IJSC_SC_SC_EEENS5_IJNSA_ILi0EEESZ_SZ_EEEEENS5_IJNS4_10UnderscoreES12_S12_EEEEENS4_18SM100_TMA_2SM_LOADENS4_14ComposedLayoutINS4_7SwizzleILi1ELi4ELi3EEENS4_18smem_ptr_flag_bitsILi8EEENSX_INS5_IJNSA_ILi8EEESH_EEENS5_IJSH_SC_EEEEEEEvNS4_8identityES15_S1F_vS1G_EENS_8epilogue10collective18CollectiveEpilogueINS1I_23Sm100TmaWarpSpecializedILi4ELi2ELi32ELb0ELb0EEEJNS5_IJNSA_ILi64EEESG_SH_EEENS5_IJNSX_IS1N_SC_EENSX_INS5_IJSH_SB_EEENS5_IJSC_SF_EEEEEEEESJ_SK_SJ_SK_NS1I_6fusion15FusionCallbacksIS1M_NS1U_17LinearCombinationISJ_fSJ_fLNS_15FloatRoundStyleE2EEES1O_S1T_JEEENS4_5SM1004TMEM4LOAD26SM100_TMEM_LOAD_32dp32b32xENS4_13SM90_TMA_LOADES1F_NS4_39AutoVectorizingCopyWithAssumedAlignmentILi128EEENS4_14SM90_TMA_STOREES1F_S26_S26_EEEvvEEEEvNT_6ParamsE)
        /*0044*/ 	.word	0x00000000
.L_30:


//--------------------- .nv.compat                --------------------------
	.section	.nv.compat,"",@"SHT_CUDA_COMPAT_INFO"
	.align	4
        /*0000*/ 	.byte	0x02, 0x09, 0x01, 0x00, 0x02, 0x02, 0x02, 0x00, 0x02, 0x05, 0x05, 0x00, 0x03, 0x07, 0x01, 0x01
        /*0010*/ 	.byte	0x02, 0x03, 0x01, 0x00, 0x02, 0x06, 0x01, 0x00, 0x04, 0x0b, 0x08, 0x00, 0x09, 0x00, 0x00, 0x00
        /*0020*/ 	.byte	0x00, 0x00, 0x00, 0x00


//--------------------- .nv.info._ZN7cutlass13device_kernelINS_4gemm6kernel13GemmUniversalIN4cute5tupleIJiiiiEEENS1_10collective13CollectiveMmaINS1_35MainloopSm100TmaUmmaWarpSpecializedILi33ELi2ELi4ENS5_IJNS4_1CILi2EEENSA_ILi1EEESC_EEEEENS5_IJNSA_ILi128EEENSA_ILi256EEENSA_ILi32EEEEEENS_12float_e4m3_tENS5_IJlSC_lEEESJ_SK_NS4_8TiledMMAINS4_8MMA_AtomIJNS4_10MMA_TraitsINS4_25SM100_MMA_F8F6F4_2x1SM_SSEJSJ_SJ_fSF_SG_NS4_17integral_constantINS4_4UMMA5MajorELSR_0EEESS_NSP_INSQ_7ScaleInELST_0EEESU_EEEEEENS4_6LayoutINS5_IJSC_SC_SC_EEENS5_IJNSA_ILi0EEESZ_SZ_EEEEENS5_IJNS4_10UnderscoreES12_S12_EEEEENS4_18SM100_TMA_2SM_LOADENS4_14ComposedLayoutINS4_7SwizzleILi1ELi4ELi3EEENS4_18smem_ptr_flag_bitsILi8EEENSX_INS5_IJNSA_ILi8EEESH_EEENS5_IJSH_SC_EEEEEEEvNS4_8identityES15_S1F_vS1G_EENS_8epilogue10collective18CollectiveEpilogueINS1I_23Sm100TmaWarpSpecializedILi4ELi2ELi32ELb0ELb0EEEJNS5_IJNSA_ILi64EEESG_SH_EEENS5_IJNSX_IS1N_SC_EENSX_INS5_IJSH_SB_EEENS5_IJSC_SF_EEEEEEEESJ_SK_SJ_SK_NS1I_6fusion15FusionCallbacksIS1M_NS1U_17LinearCombinationISJ_fSJ_fLNS_15FloatRoundStyleE2EEES1O_S1T_JEEENS4_5SM1004TMEM4LOAD26SM100_TMEM_LOAD_32dp32b32xENS4_13SM90_TMA_LOADES1F_NS4_39AutoVectorizingCopyWithAssumedAlignmentILi128EEENS4_14SM90_TMA_STOREES1F_S26_S26_EEEvvEEEEvNT_6ParamsE --------------------------
	.section	.nv.info._ZN7cutlass13device_kernelINS_4gemm6kernel13GemmUniversalIN4cute5tupleIJiiiiEEENS1_10collective13CollectiveMmaINS1_35MainloopSm100TmaUmmaWarpSpecializedILi33ELi2ELi4ENS5_IJNS4_1CILi2EEENSA_ILi1EEESC_EEEEENS5_IJNSA_ILi128EEENSA_ILi256EEENSA_ILi32EEEEEENS_12float_e4m3_tENS5_IJlSC_lEEESJ_SK_NS4_8TiledMMAINS4_8MMA_AtomIJNS4_10MMA_TraitsINS4_25SM100_MMA_F8F6F4_2x1SM_SSEJSJ_SJ_fSF_SG_NS4_17integral_constantINS4_4UMMA5MajorELSR_0EEESS_NSP_INSQ_7ScaleInELST_0EEESU_EEEEEENS4_6LayoutINS5_IJSC_SC_SC_EEENS5_IJNSA_ILi0EEESZ_SZ_EEEEENS5_IJNS4_10UnderscoreES12_S12_EEEEENS4_18SM100_TMA_2SM_LOADENS4_14ComposedLayoutINS4_7SwizzleILi1ELi4ELi3EEENS4_18smem_ptr_flag_bitsILi8EEENSX_INS5_IJNSA_ILi8EEESH_EEENS5_IJSH_SC_EEEEEEEvNS4_8identityES15_S1F_vS1G_EENS_8epilogue10collective18CollectiveEpilogueINS1I_23Sm100TmaWarpSpecializedILi4ELi2ELi32ELb0ELb0EEEJNS5_IJNSA_ILi64EEESG_SH_EEENS5_IJNSX_IS1N_SC_EENSX_INS5_IJSH_SB_EEENS5_IJSC_SF_EEEEEEEESJ_SK_SJ_SK_NS1I_6fusion15FusionCallbacksIS1M_NS1U_17LinearCombinationISJ_fSJ_fLNS_15FloatRoundStyleE2EEES1O_S1T_JEEENS4_5SM1004TMEM4LOAD26SM100_TMEM_LOAD_32dp32b32xENS4_13SM90_TMA_LOADES1F_NS4_39AutoVectorizingCopyWithAssumedAlignmentILi128EEENS4_14SM90_TMA_STOREES1F_S26_S26_EEEvvEEEEvNT_6ParamsE,"",@"SHT_CUDA_INFO"
	.sectionflags	@""
	.align	4


	//----- nvinfo : EIATTR_CUDA_API_VERSION
	.align		4
        /*0000*/ 	.byte	0x04, 0x37
        /*0002*/ 	.short	(.L_32 - .L_31)
.L_31:
        /*0004*/ 	.word	0x00000082


	//----- nvinfo : EIATTR_KPARAM_INFO
	.align		4
.L_32:
        /*0008*/ 	.byte	0x04, 0x17
        /*000a*/ 	.short	(.L_34 - .L_33)
.L_33:
        /*000c*/ 	.word	0x00000000
        /*0010*/ 	.short	0x0000
        /*0012*/ 	.short	0x0000
        /*0014*/ 	.byte	0x00, 0xf0, 0x01, 0x20


	//----- nvinfo : EIATTR_AT_ENTRY_FRAGMENTS
	.align		4
.L_34:
        /*0018*/ 	.byte	0x04, 0x4f
        /*001a*/ 	.short	(.L_36 - .L_35)


	//   ....[0]....
.L_35:
        /*001c*/ 	.word	0x00000007


	//----- nvinfo : EIATTR_RESERVED_SMEM_USED
	.align		4
.L_36:
        /*0020*/ 	.byte	0x01, 0x41
	.zero		2


	//----- nvinfo : EIATTR_SPARSE_MMA_MASK
	.align		4
        /*0024*/ 	.byte	0x03, 0x50
        /*0026*/ 	.short	0x0000


	//----- nvinfo : EIATTR_TCGEN05_2CTA_USED
	.align		4
        /*0028*/ 	.byte	0x01, 0x52
	.zero		2


	//----- nvinfo : EIATTR_MAXREG_COUNT
	.align		4
        /*002c*/ 	.byte	0x03, 0x1b
        /*002e*/ 	.short	0x00ff


	//----- nvinfo : EIATTR_NUM_BARRIERS
	.align		4
        /*0030*/ 	.byte	0x02, 0x4c
        /*0032*/ 	.byte	0x07
	.zero		1


	//----- nvinfo : EIATTR_EXTERNS
	.align		4
        /*0034*/ 	.byte	0x04, 0x0f
        /*0036*/ 	.short	(.L_38 - .L_37)


	//   ....[0]....
	.align		4
.L_37:
        /*0038*/ 	.word	index@(__assertfail)


	//----- nvinfo : EIATTR_MERCURY_ISA_VERSION
	.align		4
.L_38:
        /*003c*/ 	.byte	0x03, 0x5f
        /*003e*/ 	.short	0x0101


	//----- nvinfo : EIATTR_INT_WARP_WIDE_INSTR_OFFSETS
	.align		4
        /*0040*/ 	.byte	0x04, 0x31
        /*0042*/ 	.short	(.L_40 - .L_39)


	//   ....[0]....
.L_39:
        /*0044*/ 	.word	0x000010e0


	//   ....[1]....
        /*0048*/ 	.word	0x00001180


	//   ....[2]....
        /*004c*/ 	.word	0x000024e0


	//   ....[3]....
        /*0050*/ 	.word	0x000052b0


	//   ....[4]....
        /*0054*/ 	.word	0x000052e0


	//   ....[5]....
        /*0058*/ 	.word	0x00005330


	//   ....[6]....
        /*005c*/ 	.word	0x00005c50


	//   ....[7]....
        /*0060*/ 	.word	0x00005c70


	//   ....[8]....
        /*0064*/ 	.word	0x00005d50


	//   ....[9]....
        /*0068*/ 	.word	0x00005e10


	//   ....[10]....
        /*006c*/ 	.word	0x00005e30


	//   ....[11]....
        /*0070*/ 	.word	0x00005f00


	//   ....[12]....
        /*0074*/ 	.word	0x00005ff0


	//   ....[13]....
        /*0078*/ 	.word	0x00006010


	//   ....[14]....
        /*007c*/ 	.word	0x00006110


	//   ....[15]....
        /*0080*/ 	.word	0x000062c0


	//   ....[16]....
        /*0084*/ 	.word	0x000062d0


	//   ....[17]....
        /*0088*/ 	.word	0x00006460


	//----- nvinfo : EIATTR_COOP_GROUP_MASK_REGIDS
	.align		4
.L_40:
        /*008c*/ 	.byte	0x04, 0x29
        /*008e*/ 	.short	(.L_42 - .L_41)


	//   ....[0]....
.L_41:
        /*0090*/ 	.word	0xffffffff


	//   ....[1]....
        /*0094*/ 	.word	0xffffffff


	//   ....[2]....
        /*0098*/ 	.word	0xffffffff


	//   ....[3]....
        /*009c*/ 	.word	0xffffffff


	//   ....[4]....
        /*00a0*/ 	.word	0xffffffff


	//   ....[5]....
        /*00a4*/ 	.word	0xffffffff


	//   ....[6]....
        /*00a8*/ 	.word	0xffffffff


	//   ....[7]....
        /*00ac*/ 	.word	0xffffffff


	//   ....[8]....
        /*00b0*/ 	.word	0xffffffff


	//   ....[9]....
        /*00b4*/ 	.word	0xffffffff


	//   ....[10]....
        /*00b8*/ 	.word	0xffffffff


	//   ....[11]....
        /*00bc*/ 	.word	0xffffffff


	//   ....[12]....
        /*00c0*/ 	.word	0xffffffff


	//   ....[13]....
        /*00c4*/ 	.word	0xffffffff


	//----- nvinfo : EIATTR_COOP_GROUP_INSTR_OFFSETS
	.align		4
.L_42:
        /*00c8*/ 	.byte	0x04, 0x28
        /*00ca*/ 	.short	(.L_44 - .L_43)


	//   ....[0]....
.L_43:
        /*00cc*/ 	.word	0x000000c0


	//   ....[1]....
        /*00d0*/ 	.word	0x00000500


	//   ....[2]....
        /*00d4*/ 	.word	0x00000a50


	//   ....[3]....
        /*00d8*/ 	.word	0x00000be0


	//   ....[4]....
        /*00dc*/ 	.word	0x00000cd0


	//   ....[5]....
        /*00e0*/ 	.word	0x00000e30


	//   ....[6]....
        /*00e4*/ 	.word	0x00000fc0


	//   ....[7]....
        /*00e8*/ 	.word	0x00001200


	//   ....[8]....
        /*00ec*/ 	.word	0x000023c0


	//   ....[9]....
        /*00f0*/ 	.word	0x000041f0


	//   ....[10]....
        /*00f4*/ 	.word	0x000046c0


	//   ....[11]....
        /*00f8*/ 	.word	0x000046f0


	//   ....[12]....
        /*00fc*/ 	.word	0x000051c0


	//   ....[13]....
        /*0100*/ 	.word	0x000053d0


	//----- nvinfo : EIATTR_VRC_CTA_INIT_COUNT
	.align		4
.L_44:
        /*0104*/ 	.byte	0x02, 0x4a
        /*0106*/ 	.byte	0x80
	.zero		1


	//----- nvinfo : EIATTR_SYSCALL_OFFSETS
	.align		4
        /*0108*/ 	.byte	0x04, 0x46
        /*010a*/ 	.short	(.L_46 - .L_45)


	//   ....[0]....
.L_45:
        /*010c*/ 	.word	0x00006ef0


	//   ....[1]....
        /*0110*/ 	.word	0x00007030


	//   ....[2]....
        /*0114*/ 	.word	0x00007830


	//   ....[3]....
        /*0118*/ 	.word	0x00008620


	//   ....[4]....
        /*011c*/ 	.word	0x000093c0


	//   ....[5]....
        /*0120*/ 	.word	0x0000a180


	//----- nvinfo : EIATTR_MBARRIER_INSTR_OFFSETS
	.align		4
.L_46:
        /*0124*/ 	.byte	0x04, 0x39
        /*0126*/ 	.short	(.L_48 - .L_47)


	//   ....[0]....
.L_47:
        /*0128*/ 	.word	0x00000610
        /*012c*/ 	.word	0x000000ff
        /*0130*/ 	.word	0x00000000
        /*0134*/ 	.short	0x0100
        /*0136*/ 	.byte	0x08
	.zero		1


	//   ....[1]....
        /*0138*/ 	.word	0x00000620
        /*013c*/ 	.word	0x000000ff
        /*0140*/ 	.word	0x00000108
        /*0144*/ 	.short	0x0100
        /*0146*/ 	.byte	0x08
	.zero		1


	//   ....[2]....
        /*0148*/ 	.word	0x00000630
        /*014c*/ 	.word	0x000000ff
        /*0150*/ 	.word	0x00000008
        /*0154*/ 	.short	0x0100
        /*0156*/ 	.byte	0x08
	.zero		1


	//   ....[3]....
        /*0158*/ 	.word	0x00000640
        /*015c*/ 	.word	0x000000ff
        /*0160*/ 	.word	0x00000110
        /*0164*/ 	.short	0x0100
        /*0166*/ 	.byte	0x08
	.zero		1


	//   ....[4]....
        /*0168*/ 	.word	0x00000650
        /*016c*/ 	.word	0x000000ff
        /*0170*/ 	.word	0x00000010
        /*0174*/ 	.short	0x0100
        /*0176*/ 	.byte	0x08
	.zero		1


	//   ....[5]....
        /*0178*/ 	.word	0x00000660
        /*017c*/ 	.word	0x000000ff
        /*0180*/ 	.word	0x00000118
        /*0184*/ 	.short	0x0100
        /*0186*/ 	.byte	0x08
	.zero		1


	//   ....[6]....
        /*0188*/ 	.word	0x00000670
        /*018c*/ 	.word	0x000000ff
        /*0190*/ 	.word	0x00000018
        /*0194*/ 	.short	0x0100
        /*0196*/ 	.byte	0x08
	.zero		1


	//   ....[7]....
        /*0198*/ 	.word	0x00000680
        /*019c*/ 	.word	0x000000ff
        /*01a0*/ 	.word	0x00000120
        /*01a4*/ 	.short	0x0100
        /*01a6*/ 	.byte	0x08
	.zero		1


	//   ....[8]....
        /*01a8*/ 	.word	0x00000690
        /*01ac*/ 	.word	0x000000ff
        /*01b0*/ 	.word	0x00000020
        /*01b4*/ 	.short	0x0100
        /*01b6*/ 	.byte	0x08
	.zero		1


	//   ....[9]....
        /*01b8*/ 	.word	0x000006a0
        /*01bc*/ 	.word	0x000000ff
        /*01c0*/ 	.word	0x00000128
        /*01c4*/ 	.short	0x0100
        /*01c6*/ 	.byte	0x08
	.zero		1


	//   ....[10]....
        /*01c8*/ 	.word	0x000006b0
        /*01cc*/ 	.word	0x000000ff
        /*01d0*/ 	.word	0x00000028
        /*01d4*/ 	.short	0x0100
        /*01d6*/ 	.byte	0x08
	.zero		1


	//   ....[11]....
        /*01d8*/ 	.word	0x000006c0
        /*01dc*/ 	.word	0x000000ff
        /*01e0*/ 	.word	0x00000130
        /*01e4*/ 	.short	0x0100
        /*01e6*/ 	.byte	0x08
	.zero		1


	//   ....[12]....
        /*01e8*/ 	.word	0x000006d0
        /*01ec*/ 	.word	0x000000ff
        /*01f0*/ 	.word	0x00000030
        /*01f4*/ 	.short	0x0100
        /*01f6*/ 	.byte	0x08
	.zero		1


	//   ....[13]....
        /*01f8*/ 	.word	0x000006e0
        /*01fc*/ 	.word	0x000000ff
        /*0200*/ 	.word	0x00000138
        /*0204*/ 	.short	0x0100
        /*0206*/ 	.byte	0x08
	.zero		1


	//   ....[14]....
        /*0208*/ 	.word	0x000006f0
        /*020c*/ 	.word	0x000000ff
        /*0210*/ 	.word	0x00000038
        /*0214*/ 	.short	0x0100
        /*0216*/ 	.byte	0x08
	.zero		1


	//   ....[15]....
        /*0218*/ 	.word	0x00000700
        /*021c*/ 	.word	0x000000ff
        /*0220*/ 	.word	0x00000140
        /*0224*/ 	.short	0x0100
        /*0226*/ 	.byte	0x08
	.zero		1


	//   ....[16]....
        /*0228*/ 	.word	0x00000710
        /*022c*/ 	.word	0x000000ff
        /*0230*/ 	.word	0x00000040
        /*0234*/ 	.short	0x0100
        /*0236*/ 	.byte	0x08
	.zero		1


	//   ....[17]....
        /*0238*/ 	.word	0x00000720
        /*023c*/ 	.word	0x000000ff
        /*0240*/ 	.word	0x00000148
        /*0244*/ 	.short	0x0100
        /*0246*/ 	.byte	0x08
	.zero		1


	//   ....[18]....
        /*0248*/ 	.word	0x00000730
        /*024c*/ 	.word	0x000000ff
        /*0250*/ 	.word	0x00000048
        /*0254*/ 	.short	0x0100
        /*0256*/ 	.byte	0x08
	.zero		1


	//   ....[19]....
        /*0258*/ 	.word	0x00000740
        /*025c*/ 	.word	0x000000ff
        /*0260*/ 	.word	0x00000150
        /*0264*/ 	.short	0x0100
        /*0266*/ 	.byte	0x08
	.zero		1


	//   ....[20]....
        /*0268*/ 	.word	0x00000750
        /*026c*/ 	.word	0x000000ff
        /*0270*/ 	.word	0x00000050
        /*0274*/ 	.short	0x0100
        /*0276*/ 	.byte	0x08
	.zero		1


	//   ....[21]....
        /*0278*/ 	.word	0x00000760
        /*027c*/ 	.word	0x000000ff
        /*0280*/ 	.word	0x00000158
        /*0284*/ 	.short	0x0100
        /*0286*/ 	.byte	0x08
	.zero		1


	//   ....[22]....
        /*0288*/ 	.word	0x00000770
        /*028c*/ 	.word	0x000000ff
        /*0290*/ 	.word	0x00000058
        /*0294*/ 	.short	0x0100
        /*0296*/ 	.byte	0x08
	.zero		1


	//   ....[23]....
        /*0298*/ 	.word	0x00000780
        /*029c*/ 	.word	0x000000ff
        /*02a0*/ 	.word	0x00000160
        /*02a4*/ 	.short	0x0100
        /*02a6*/ 	.byte	0x08
	.zero		1


	//   ....[24]....
        /*02a8*/ 	.word	0x00000790
        /*02ac*/ 	.word	0x000000ff
        /*02b0*/ 	.word	0x00000060
        /*02b4*/ 	.short	0x0100
        /*02b6*/ 	.byte	0x08
	.zero		1


	//   ....[25]....
        /*02b8*/ 	.word	0x000007a0
        /*02bc*/ 	.word	0x000000ff
        /*02c0*/ 	.word	0x00000168
        /*02c4*/ 	.short	0x0100
        /*02c6*/ 	.byte	0x08
	.zero		1


	//   ....[26]....
        /*02c8*/ 	.word	0x000007b0
        /*02cc*/ 	.word	0x000000ff
        /*02d0*/ 	.word	0x00000068
        /*02d4*/ 	.short	0x0100
        /*02d6*/ 	.byte	0x08
	.zero		1


	//   ....[27]....
        /*02d8*/ 	.word	0x000007c0
        /*02dc*/ 	.word	0x000000ff
        /*02e0*/ 	.word	0x00000170
        /*02e4*/ 	.short	0x0100
        /*02e6*/ 	.byte	0x08
	.zero		1


	//   ....[28]....
        /*02e8*/ 	.word	0x000007d0
        /*02ec*/ 	.word	0x000000ff
        /*02f0*/ 	.word	0x00000070
        /*02f4*/ 	.short	0x0100
        /*02f6*/ 	.byte	0x08
	.zero		1


	//   ....[29]....
        /*02f8*/ 	.word	0x000007e0
        /*02fc*/ 	.word	0x000000ff
        /*0300*/ 	.word	0x00000178
        /*0304*/ 	.short	0x0100
        /*0306*/ 	.byte	0x08
	.zero		1


	//   ....[30]....
        /*0308*/ 	.word	0x000007f0
        /*030c*/ 	.word	0x000000ff
        /*0310*/ 	.word	0x00000078
        /*0314*/ 	.short	0x0100
        /*0316*/ 	.byte	0x08
	.zero		1


	//   ....[31]....
        /*0318*/ 	.word	0x00000800
        /*031c*/ 	.word	0x000000ff
        /*0320*/ 	.word	0x00000180
        /*0324*/ 	.short	0x0100
        /*0326*/ 	.byte	0x08
	.zero		1


	//   ....[32]....
        /*0328*/ 	.word	0x00000810
        /*032c*/ 	.word	0x000000ff
        /*0330*/ 	.word	0x00000080
        /*0334*/ 	.short	0x0100
        /*0336*/ 	.byte	0x08
	.zero		1


	//   ....[33]....
        /*0338*/ 	.word	0x00000820
        /*033c*/ 	.word	0x000000ff
        /*0340*/ 	.word	0x00000188
        /*0344*/ 	.short	0x0100
        /*0346*/ 	.byte	0x08
	.zero		1


	//   ....[34]....
        /*0348*/ 	.word	0x00000830
        /*034c*/ 	.word	0x000000ff
        /*0350*/ 	.word	0x00000088
        /*0354*/ 	.short	0x0100
        /*0356*/ 	.byte	0x08
	.zero		1


	//   ....[35]....
        /*0358*/ 	.word	0x00000840
        /*035c*/ 	.word	0x000000ff
        /*0360*/ 	.word	0x00000190
        /*0364*/ 	.short	0x0100
        /*0366*/ 	.byte	0x08
	.zero		1


	//   ....[36]....
        /*0368*/ 	.word	0x00000850
        /*036c*/ 	.word	0x000000ff
        /*0370*/ 	.word	0x00000090
        /*0374*/ 	.short	0x0100
        /*0376*/ 	.byte	0x08
	.zero		1


	//   ....[37]....
        /*0378*/ 	.word	0x00000860
        /*037c*/ 	.word	0x000000ff
        /*0380*/ 	.word	0x00000198
        /*0384*/ 	.short	0x0100
        /*0386*/ 	.byte	0x08
	.zero		1


	//   ....[38]....
        /*0388*/ 	.word	0x00000870
        /*038c*/ 	.word	0x000000ff
        /*0390*/ 	.word	0x00000098
        /*0394*/ 	.short	0x0100
        /*0396*/ 	.byte	0x08
	.zero		1


	//   ....[39]....
        /*0398*/ 	.word	0x00000880
        /*039c*/ 	.word	0x000000ff
        /*03a0*/ 	.word	0x000001a0
        /*03a4*/ 	.short	0x0100
        /*03a6*/ 	.byte	0x08
	.zero		1


	//   ....[40]....
        /*03a8*/ 	.word	0x00000890
        /*03ac*/ 	.word	0x000000ff
        /*03b0*/ 	.word	0x000000a0
        /*03b4*/ 	.short	0x0100
        /*03b6*/ 	.byte	0x08
	.zero		1


	//   ....[41]....
        /*03b8*/ 	.word	0x000008a0
        /*03bc*/ 	.word	0x000000ff
        /*03c0*/ 	.word	0x000001a8
        /*03c4*/ 	.short	0x0100
        /*03c6*/ 	.byte	0x08
	.zero		1


	//   ....[42]....
        /*03c8*/ 	.word	0x000008b0
        /*03cc*/ 	.word	0x000000ff
        /*03d0*/ 	.word	0x000000a8
        /*03d4*/ 	.short	0x0100
        /*03d6*/ 	.byte	0x08
	.zero		1


	//   ....[43]....
        /*03d8*/ 	.word	0x000008c0
        /*03dc*/ 	.word	0x000000ff
        /*03e0*/ 	.word	0x000001b0
        /*03e4*/ 	.short	0x0100
        /*03e6*/ 	.byte	0x08
	.zero		1


	//   ....[44]....
        /*03e8*/ 	.word	0x000008d0
        /*03ec*/ 	.word	0x000000ff
        /*03f0*/ 	.word	0x000000b0
        /*03f4*/ 	.short	0x0100
        /*03f6*/ 	.byte	0x08
	.zero		1


	//   ....[45]....
        /*03f8*/ 	.word	0x000008e0
        /*03fc*/ 	.word	0x000000ff
        /*0400*/ 	.word	0x000001b8
        /*0404*/ 	.short	0x0100
        /*0406*/ 	.byte	0x08
	.zero		1


	//   ....[46]....
        /*0408*/ 	.word	0x000008f0
        /*040c*/ 	.word	0x000000ff
        /*0410*/ 	.word	0x000000b8
        /*0414*/ 	.short	0x0100
        /*0416*/ 	.byte	0x08
	.zero		1


	//   ....[47]....
        /*0418*/ 	.word	0x00000900
        /*041c*/ 	.word	0x000000ff
        /*0420*/ 	.word	0x000001c0
        /*0424*/ 	.short	0x0100
        /*0426*/ 	.byte	0x08
	.zero		1


	//   ....[48]....
        /*0428*/ 	.word	0x00000910
        /*042c*/ 	.word	0x000000ff
        /*0430*/ 	.word	0x000000c0
        /*0434*/ 	.short	0x0100
        /*0436*/ 	.byte	0x08
	.zero		1


	//   ....[49]....
        /*0438*/ 	.word	0x00000920
        /*043c*/ 	.word	0x000000ff
        /*0440*/ 	.word	0x000001c8
        /*0444*/ 	.short	0x0100
        /*0446*/ 	.byte	0x08
	.zero		1


	//   ....[50]....
        /*0448*/ 	.word	0x00000930
        /*044c*/ 	.word	0x000000ff
        /*0450*/ 	.word	0x000000c8
        /*0454*/ 	.short	0x0100
        /*0456*/ 	.byte	0x08
	.zero		1


	//   ....[51]....
        /*0458*/ 	.word	0x00000940
        /*045c*/ 	.word	0x000000ff
        /*0460*/ 	.word	0x000001d0
        /*0464*/ 	.short	0x0100
        /*0466*/ 	.byte	0x08
	.zero		1


	//   ....[52]....
        /*0468*/ 	.word	0x00000950
        /*046c*/ 	.word	0x000000ff
        /*0470*/ 	.word	0x000000d0
        /*0474*/ 	.short	0x0100
        /*0476*/ 	.byte	0x08
	.zero		1


	//   ....[53]....
        /*0478*/ 	.word	0x00000960
        /*047c*/ 	.word	0x000000ff
        /*0480*/ 	.word	0x000001d8
        /*0484*/ 	.short	0x0100
        /*0486*/ 	.byte	0x08
	.zero		1


	//   ....[54]....
        /*0488*/ 	.word	0x00000970
        /*048c*/ 	.word	0x000000ff
        /*0490*/ 	.word	0x000000d8
        /*0494*/ 	.short	0x0100
        /*0496*/ 	.byte	0x08
	.zero		1


	//   ....[55]....
        /*0498*/ 	.word	0x00000980
        /*049c*/ 	.word	0x000000ff
        /*04a0*/ 	.word	0x000001e0
        /*04a4*/ 	.short	0x0100
        /*04a6*/ 	.byte	0x08
	.zero		1


	//   ....[56]....
        /*04a8*/ 	.word	0x00000990
        /*04ac*/ 	.word	0x000000ff
        /*04b0*/ 	.word	0x000000e0
        /*04b4*/ 	.short	0x0100
        /*04b6*/ 	.byte	0x08
	.zero		1


	//   ....[57]....
        /*04b8*/ 	.word	0x000009a0
        /*04bc*/ 	.word	0x000000ff
        /*04c0*/ 	.word	0x000001e8
        /*04c4*/ 	.short	0x0100
        /*04c6*/ 	.byte	0x08
	.zero		1


	//   ....[58]....
        /*04c8*/ 	.word	0x000009b0
        /*04cc*/ 	.word	0x000000ff
        /*04d0*/ 	.word	0x000000e8
        /*04d4*/ 	.short	0x0100
        /*04d6*/ 	.byte	0x08
	.zero		1


	//   ....[59]....
        /*04d8*/ 	.word	0x000009c0
        /*04dc*/ 	.word	0x000000ff
        /*04e0*/ 	.word	0x000001f0
        /*04e4*/ 	.short	0x0100
        /*04e6*/ 	.byte	0x08
	.zero		1


	//   ....[60]....
        /*04e8*/ 	.word	0x000009d0
        /*04ec*/ 	.word	0x000000ff
        /*04f0*/ 	.word	0x000000f0
        /*04f4*/ 	.short	0x0100
        /*04f6*/ 	.byte	0x08
	.zero		1


	//   ....[61]....
        /*04f8*/ 	.word	0x000009e0
        /*04fc*/ 	.word	0x000000ff
        /*0500*/ 	.word	0x000001f8
        /*0504*/ 	.short	0x0100
        /*0506*/ 	.byte	0x08
	.zero		1


	//   ....[62]....
        /*0508*/ 	.word	0x000009f0
        /*050c*/ 	.word	0x000000ff
        /*0510*/ 	.word	0x000000f8
        /*0514*/ 	.short	0x0100
        /*0516*/ 	.byte	0x08
	.zero		1


	//   ....[63]....
        /*0518*/ 	.word	0x00000a00
        /*051c*/ 	.word	0x000000ff
        /*0520*/ 	.word	0x00000200
        /*0524*/ 	.short	0x0100
        /*0526*/ 	.byte	0x08
	.zero		1


	//   ....[64]....
        /*0528*/ 	.word	0x00000a10
        /*052c*/ 	.word	0x000000ff
        /*0530*/ 	.word	0x00000100
        /*0534*/ 	.short	0x0100
        /*0536*/ 	.byte	0x08
	.zero		1


	//   ....[65]....
        /*0538*/ 	.word	0x00000a20
        /*053c*/ 	.word	0x000000ff
        /*0540*/ 	.word	0x00000208
        /*0544*/ 	.short	0x0100
        /*0546*/ 	.byte	0x08
	.zero		1


	//   ....[66]....
        /*0548*/ 	.word	0x00000b50
        /*054c*/ 	.word	0x000000ff
        /*0550*/ 	.word	0x00000210
        /*0554*/ 	.short	0x0100
        /*0556*/ 	.byte	0x09
	.zero		1


	//   ....[67]....
        /*0558*/ 	.word	0x00000b60
        /*055c*/ 	.word	0x000000ff
        /*0560*/ 	.word	0x00000230
        /*0564*/ 	.short	0x0100
        /*0566*/ 	.byte	0x09
	.zero		1


	//   ....[68]....
        /*0568*/ 	.word	0x00000b70
        /*056c*/ 	.word	0x000000ff
        /*0570*/ 	.word	0x00000218
        /*0574*/ 	.short	0x0100
        /*0576*/ 	.byte	0x09
	.zero		1


	//   ....[69]....
        /*0578*/ 	.word	0x00000b80
        /*057c*/ 	.word	0x000000ff
        /*0580*/ 	.word	0x00000238
        /*0584*/ 	.short	0x0100
        /*0586*/ 	.byte	0x09
	.zero		1


	//   ....[70]....
        /*0588*/ 	.word	0x00000b90
        /*058c*/ 	.word	0x000000ff
        /*0590*/ 	.word	0x00000220
        /*0594*/ 	.short	0x0100
        /*0596*/ 	.byte	0x09
	.zero		1


	//   ....[71]....
        /*0598*/ 	.word	0x00000ba0
        /*059c*/ 	.word	0x000000ff
        /*05a0*/ 	.word	0x00000240
        /*05a4*/ 	.short	0x0100
        /*05a6*/ 	.byte	0x09
	.zero		1


	//   ....[72]....
        /*05a8*/ 	.word	0x00000bb0
        /*05ac*/ 	.word	0x000000ff
        /*05b0*/ 	.word	0x00000228
        /*05b4*/ 	.short	0x0100
        /*05b6*/ 	.byte	0x09
	.zero		1


	//   ....[73]....
        /*05b8*/ 	.word	0x00000bc0
        /*05bc*/ 	.word	0x000000ff
        /*05c0*/ 	.word	0x00000248
        /*05c4*/ 	.short	0x0100
        /*05c6*/ 	.byte	0x09
	.zero		1


	//   ....[74]....
        /*05c8*/ 	.word	0x00000ca0
        /*05cc*/ 	.word	0x000000ff
        /*05d0*/ 	.word	0x00000250
        /*05d4*/ 	.short	0x0100
        /*05d6*/ 	.byte	0x08
	.zero		1


	//   ....[75]....
        /*05d8*/ 	.word	0x00000cb0
        /*05dc*/ 	.word	0x000000ff
        /*05e0*/ 	.word	0x00000258
        /*05e4*/ 	.short	0x0100
        /*05e6*/ 	.byte	0x08
	.zero		1


	//   ....[76]....
        /*05e8*/ 	.word	0x00000de0
        /*05ec*/ 	.word	0x000000ff
        /*05f0*/ 	.word	0x00000260
        /*05f4*/ 	.short	0x0100
        /*05f6*/ 	.byte	0x08
	.zero		1


	//   ....[77]....
        /*05f8*/ 	.word	0x00000df0
        /*05fc*/ 	.word	0x000000ff
        /*0600*/ 	.word	0x00000270
        /*0604*/ 	.short	0x0100
        /*0606*/ 	.byte	0x08
	.zero		1


	//   ....[78]....
        /*0608*/ 	.word	0x00000e00
        /*060c*/ 	.word	0x000000ff
        /*0610*/ 	.word	0x00000268
        /*0614*/ 	.short	0x0100
        /*0616*/ 	.byte	0x08
	.zero		1


	//   ....[79]....
        /*0618*/ 	.word	0x00000e10
        /*061c*/ 	.word	0x000000ff
        /*0620*/ 	.word	0x00000278
        /*0624*/ 	.short	0x0100
        /*0626*/ 	.byte	0x08
	.zero		1


	//   ....[80]....
        /*0628*/ 	.word	0x00000f30
        /*062c*/ 	.word	0x000000ff
        /*0630*/ 	.word	0x00000280
        /*0634*/ 	.short	0x0100
        /*0636*/ 	.byte	0x09
	.zero		1


	//   ....[81]....
        /*0638*/ 	.word	0x00000f40
        /*063c*/ 	.word	0x000000ff
        /*0640*/ 	.word	0x000002a0
        /*0644*/ 	.short	0x0100
        /*0646*/ 	.byte	0x09
	.zero		1


	//   ....[82]....
        /*0648*/ 	.word	0x00000f50
        /*064c*/ 	.word	0x000000ff
        /*0650*/ 	.word	0x00000288
        /*0654*/ 	.short	0x0100
        /*0656*/ 	.byte	0x09
	.zero		1


	//   ....[83]....
        /*0658*/ 	.word	0x00000f60
        /*065c*/ 	.word	0x000000ff
        /*0660*/ 	.word	0x000002a8
        /*0664*/ 	.short	0x0100
        /*0666*/ 	.byte	0x09
	.zero		1


	//   ....[84]....
        /*0668*/ 	.word	0x00000f70
        /*066c*/ 	.word	0x000000ff
        /*0670*/ 	.word	0x00000290
        /*0674*/ 	.short	0x0100
        /*0676*/ 	.byte	0x09
	.zero		1


	//   ....[85]....
        /*0678*/ 	.word	0x00000f80
        /*067c*/ 	.word	0x000000ff
        /*0680*/ 	.word	0x000002b0
        /*0684*/ 	.short	0x0100
        /*0686*/ 	.byte	0x09
	.zero		1


	//   ....[86]....
        /*0688*/ 	.word	0x00000f90
        /*068c*/ 	.word	0x000000ff
        /*0690*/ 	.word	0x00000298
        /*0694*/ 	.short	0x0100
        /*0696*/ 	.byte	0x09
	.zero		1


	//   ....[87]....
        /*0698*/ 	.word	0x00000fa0
        /*069c*/ 	.word	0x000000ff
        /*06a0*/ 	.word	0x000002b8
        /*06a4*/ 	.short	0x0100
        /*06a6*/ 	.byte	0x09
	.zero		1


	//   ....[88]....
        /*06a8*/ 	.word	0x00001090
        /*06ac*/ 	.word	0x000000ff
        /*06b0*/ 	.word	0x000002c0
        /*06b4*/ 	.short	0x0100
        /*06b6*/ 	.byte	0x08
	.zero		1


	//   ....[89]....
        /*06b8*/ 	.word	0x000010a0
        /*06bc*/ 	.word	0x000000ff
        /*06c0*/ 	.word	0x000002d0
        /*06c4*/ 	.short	0x0100
        /*06c6*/ 	.byte	0x08
	.zero		1


	//   ....[90]....
        /*06c8*/ 	.word	0x000010b0
        /*06cc*/ 	.word	0x000000ff
        /*06d0*/ 	.word	0x000002c8
        /*06d4*/ 	.short	0x0100
        /*06d6*/ 	.byte	0x08
	.zero		1


	//   ....[91]....
        /*06d8*/ 	.word	0x000010c0
        /*06dc*/ 	.word	0x000000ff
        /*06e0*/ 	.word	0x000002d8
        /*06e4*/ 	.short	0x0100
        /*06e6*/ 	.byte	0x08
	.zero		1


	//   ....[92]....
        /*06e8*/ 	.word	0x000011b0
        /*06ec*/ 	.word	0x000000ff
        /*06f0*/ 	.word	0x000002e0
        /*06f4*/ 	.short	0x0100
        /*06f6*/ 	.byte	0x07
	.zero		1


	//   ....[93]....
        /*06f8*/ 	.word	0x00001bc0
        /*06fc*/ 	.word	0x00000002
        /*0700*/ 	.word	0x000002d0
        /*0704*/ 	.short	0x010a
        /*0706*/ 	.byte	0xff
	.zero		1


	//   ....[94]....
        /*0708*/ 	.word	0x00001bf0
        /*070c*/ 	.word	0x00000002
        /*0710*/ 	.word	0x000002c0
        /*0714*/ 	.short	0x0101
        /*0716*/ 	.byte	0xff
	.zero		1


	//   ....[95]....
        /*0718*/ 	.word	0x00001cc0
        /*071c*/ 	.word	0x000000ff
        /*0720*/ 	.word	0x00000108
        /*0724*/ 	.short	0x010a
        /*0726*/ 	.byte	0x08
	.zero		1


	//   ....[96]....
        /*0728*/ 	.word	0x00001dc0
        /*072c*/ 	.word	0x000000ff
        /*0730*/ 	.word	0x00000108
        /*0734*/ 	.short	0x010a
        /*0736*/ 	.byte	0x21
	.zero		1


	//   ....[97]....
        /*0738*/ 	.word	0x00001f70
        /*073c*/ 	.word	0x000000ff
        /*0740*/ 	.word	0x00000108
        /*0744*/ 	.short	0x010a
        /*0746*/ 	.byte	0x08
	.zero		1


	//   ....[98]....
        /*0748*/ 	.word	0x00002070
        /*074c*/ 	.word	0x000000ff
        /*0750*/ 	.word	0x00000258
        /*0754*/ 	.short	0x0101
        /*0756*/ 	.byte	0x06
	.zero		1


	//   ....[99]....
        /*0758*/ 	.word	0x00002090
        /*075c*/ 	.word	0x000000ff
        /*0760*/ 	.word	0x00000108
        /*0764*/ 	.short	0x010a
        /*0766*/ 	.byte	0x08
	.zero		1


	//   ....[100]....
        /*0768*/ 	.word	0x00002110
        /*076c*/ 	.word	0x000000ff
        /*0770*/ 	.word	0x00000108
        /*0774*/ 	.short	0x010a
        /*0776*/ 	.byte	0x11
	.zero		1


	//   ....[101]....
        /*0778*/ 	.word	0x000022a0
        /*077c*/ 	.word	0x000000ff
        /*0780*/ 	.word	0x00000108
        /*0784*/ 	.short	0x010a
        /*0786*/ 	.byte	0x08
	.zero		1


	//   ....[102]....
        /*0788*/ 	.word	0x000023f0
        /*078c*/ 	.word	0x00000002
        /*0790*/ 	.word	0x00000260
        /*0794*/ 	.short	0x010a
        /*0796*/ 	.byte	0xff
	.zero		1


	//   ....[103]....
        /*0798*/ 	.word	0x000024b0
        /*079c*/ 	.word	0x00000002
        /*07a0*/ 	.word	0x00000000
        /*07a4*/ 	.short	0x0101
        /*07a6*/ 	.byte	0xff
	.zero		1


	//   ....[104]....
        /*07a8*/ 	.word	0x00002a10
        /*07ac*/ 	.word	0x000000ff
        /*07b0*/ 	.word	0x00000000
        /*07b4*/ 	.short	0x010a
        /*07b6*/ 	.byte	0x04
	.zero		1


	//   ....[105]....
        /*07b8*/ 	.word	0x00002aa0
        /*07bc*/ 	.word	0x000000ff
        /*07c0*/ 	.word	0x00000000
        /*07c4*/ 	.short	0x010a
        /*07c6*/ 	.byte	0x04
	.zero		1


	//   ....[106]....
        /*07c8*/ 	.word	0x00002b30
        /*07cc*/ 	.word	0x000000ff
        /*07d0*/ 	.word	0x00000000
        /*07d4*/ 	.short	0x010a
        /*07d6*/ 	.byte	0x04
	.zero		1


	//   ....[107]....
        /*07d8*/ 	.word	0x00002bc0
        /*07dc*/ 	.word	0x000000ff
        /*07e0*/ 	.word	0x00000000
        /*07e4*/ 	.short	0x010a
        /*07e6*/ 	.byte	0x04
	.zero		1


	//   ....[108]....
        /*07e8*/ 	.word	0x00002c50
        /*07ec*/ 	.word	0x000000ff
        /*07f0*/ 	.word	0x00000000
        /*07f4*/ 	.short	0x010a
        /*07f6*/ 	.byte	0x04
	.zero		1


	//   ....[109]....
        /*07f8*/ 	.word	0x00002ce0
        /*07fc*/ 	.word	0x000000ff
        /*0800*/ 	.word	0x00000000
        /*0804*/ 	.short	0x010a
        /*0806*/ 	.byte	0x04
	.zero		1


	//   ....[110]....
        /*0808*/ 	.word	0x00002d70
        /*080c*/ 	.word	0x000000ff
        /*0810*/ 	.word	0x00000000
        /*0814*/ 	.short	0x010a
        /*0816*/ 	.byte	0x04
	.zero		1


	//   ....[111]....
        /*0818*/ 	.word	0x00002e00
        /*081c*/ 	.word	0x000000ff
        /*0820*/ 	.word	0x00000000
        /*0824*/ 	.short	0x010a
        /*0826*/ 	.byte	0x04
	.zero		1


	//   ....[112]....
        /*0828*/ 	.word	0x00002e90
        /*082c*/ 	.word	0x000000ff
        /*0830*/ 	.word	0x00000000
        /*0834*/ 	.short	0x010a
        /*0836*/ 	.byte	0x04
	.zero		1


	//   ....[113]....
        /*0838*/ 	.word	0x00002f20
        /*083c*/ 	.word	0x000000ff
        /*0840*/ 	.word	0x00000000
        /*0844*/ 	.short	0x010a
        /*0846*/ 	.byte	0x04
	.zero		1


	//   ....[114]....
        /*0848*/ 	.word	0x00002fb0
        /*084c*/ 	.word	0x000000ff
        /*0850*/ 	.word	0x00000000
        /*0854*/ 	.short	0x010a
        /*0856*/ 	.byte	0x04
	.zero		1


	//   ....[115]....
        /*0858*/ 	.word	0x00003040
        /*085c*/ 	.word	0x000000ff
        /*0860*/ 	.word	0x00000000
        /*0864*/ 	.short	0x010a
        /*0866*/ 	.byte	0x04
	.zero		1


	//   ....[116]....
        /*0868*/ 	.word	0x000030d0
        /*086c*/ 	.word	0x000000ff
        /*0870*/ 	.word	0x00000000
        /*0874*/ 	.short	0x010a
        /*0876*/ 	.byte	0x04
	.zero		1


	//   ....[117]....
        /*0878*/ 	.word	0x00003160
        /*087c*/ 	.word	0x000000ff
        /*0880*/ 	.word	0x00000000
        /*0884*/ 	.short	0x010a
        /*0886*/ 	.byte	0x04
	.zero		1


	//   ....[118]....
        /*0888*/ 	.word	0x000031f0
        /*088c*/ 	.word	0x000000ff
        /*0890*/ 	.word	0x00000000
        /*0894*/ 	.short	0x010a
        /*0896*/ 	.byte	0x04
	.zero		1


	//   ....[119]....
        /*0898*/ 	.word	0x00003280
        /*089c*/ 	.word	0x000000ff
        /*08a0*/ 	.word	0x00000000
        /*08a4*/ 	.short	0x010a
        /*08a6*/ 	.byte	0x04
	.zero		1


	//   ....[120]....
        /*08a8*/ 	.word	0x00003310
        /*08ac*/ 	.word	0x000000ff
        /*08b0*/ 	.word	0x00000000
        /*08b4*/ 	.short	0x010a
        /*08b6*/ 	.byte	0x04
	.zero		1


	//   ....[121]....
        /*08b8*/ 	.word	0x000033a0
        /*08bc*/ 	.word	0x000000ff
        /*08c0*/ 	.word	0x00000000
        /*08c4*/ 	.short	0x010a
        /*08c6*/ 	.byte	0x04
	.zero		1


	//   ....[122]....
        /*08c8*/ 	.word	0x00003430
        /*08cc*/ 	.word	0x000000ff
        /*08d0*/ 	.word	0x00000000
        /*08d4*/ 	.short	0x010a
        /*08d6*/ 	.byte	0x04
	.zero		1


	//   ....[123]....
        /*08d8*/ 	.word	0x000034c0
        /*08dc*/ 	.word	0x000000ff
        /*08e0*/ 	.word	0x00000000
        /*08e4*/ 	.short	0x010a
        /*08e6*/ 	.byte	0x04
	.zero		1


	//   ....[124]....
        /*08e8*/ 	.word	0x00003550
        /*08ec*/ 	.word	0x000000ff
        /*08f0*/ 	.word	0x00000000
        /*08f4*/ 	.short	0x010a
        /*08f6*/ 	.byte	0x04
	.zero		1


	//   ....[125]....
        /*08f8*/ 	.word	0x000035e0
        /*08fc*/ 	.word	0x000000ff
        /*0900*/ 	.word	0x00000000
        /*0904*/ 	.short	0x010a
        /*0906*/ 	.byte	0x04
	.zero		1


	//   ....[126]....
        /*0908*/ 	.word	0x00003670
        /*090c*/ 	.word	0x000000ff
        /*0910*/ 	.word	0x00000000
        /*0914*/ 	.short	0x010a
        /*0916*/ 	.byte	0x04
	.zero		1


	//   ....[127]....
        /*0918*/ 	.word	0x00003700
        /*091c*/ 	.word	0x000000ff
        /*0920*/ 	.word	0x00000000
        /*0924*/ 	.short	0x010a
        /*0926*/ 	.byte	0x04
	.zero		1


	//   ....[128]....
        /*0928*/ 	.word	0x00003790
        /*092c*/ 	.word	0x000000ff
        /*0930*/ 	.word	0x00000000
        /*0934*/ 	.short	0x010a
        /*0936*/ 	.byte	0x04
	.zero		1


	//   ....[129]....
        /*0938*/ 	.word	0x00003820
        /*093c*/ 	.word	0x000000ff
        /*0940*/ 	.word	0x00000000
        /*0944*/ 	.short	0x010a
        /*0946*/ 	.byte	0x04
	.zero		1


	//   ....[130]....
        /*0948*/ 	.word	0x000038b0
        /*094c*/ 	.word	0x000000ff
        /*0950*/ 	.word	0x00000000
        /*0954*/ 	.short	0x010a
        /*0956*/ 	.byte	0x04
	.zero		1


	//   ....[131]....
        /*0958*/ 	.word	0x00003940
        /*095c*/ 	.word	0x000000ff
        /*0960*/ 	.word	0x00000000
        /*0964*/ 	.short	0x010a
        /*0966*/ 	.byte	0x04
	.zero		1


	//   ....[132]....
        /*0968*/ 	.word	0x000039d0
        /*096c*/ 	.word	0x000000ff
        /*0970*/ 	.word	0x00000000
        /*0974*/ 	.short	0x010a
        /*0976*/ 	.byte	0x04
	.zero		1


	//   ....[133]....
        /*0978*/ 	.word	0x00003a60
        /*097c*/ 	.word	0x000000ff
        /*0980*/ 	.word	0x00000000
        /*0984*/ 	.short	0x010a
        /*0986*/ 	.byte	0x04
	.zero		1


	//   ....[134]....
        /*0988*/ 	.word	0x00003af0
        /*098c*/ 	.word	0x000000ff
        /*0990*/ 	.word	0x00000000
        /*0994*/ 	.short	0x010a
        /*0996*/ 	.byte	0x04
	.zero		1


	//   ....[135]....
        /*0998*/ 	.word	0x00003b80
        /*099c*/ 	.word	0x000000ff
        /*09a0*/ 	.word	0x00000000
        /*09a4*/ 	.short	0x010a
        /*09a6*/ 	.byte	0x04
	.zero		1


	//   ....[136]....
        /*09a8*/ 	.word	0x00003c20
        /*09ac*/ 	.word	0x00000000
        /*09b0*/ 	.word	0x00000000
        /*09b4*/ 	.short	0x010a
        /*09b6*/ 	.byte	0xff
	.zero		1


	//   ....[137]....
        /*09b8*/ 	.word	0x00003d50
        /*09bc*/ 	.word	0x00000000
        /*09c0*/ 	.word	0x000002c0
        /*09c4*/ 	.short	0x010a
        /*09c6*/ 	.byte	0xff
	.zero		1


	//   ....[138]....
        /*09c8*/ 	.word	0x00003dc0
        /*09cc*/ 	.word	0x00000000
        /*09d0*/ 	.word	0x00000000
        /*09d4*/ 	.short	0x0101
        /*09d6*/ 	.byte	0xff
	.zero		1


	//   ....[139]....
        /*09d8*/ 	.word	0x00003de0
        /*09dc*/ 	.word	0x000000ff
        /*09e0*/ 	.word	0x00000270
        /*09e4*/ 	.short	0x010a
        /*09e6*/ 	.byte	0x05
	.zero		1


	//   ....[140]....
        /*09e8*/ 	.word	0x00003f00
        /*09ec*/ 	.word	0x00000000
        /*09f0*/ 	.word	0x00000260
        /*09f4*/ 	.short	0x010a
        /*09f6*/ 	.byte	0xff
	.zero		1


	//   ....[141]....
        /*09f8*/ 	.word	0x00004000
        /*09fc*/ 	.word	0x00000000
        /*0a00*/ 	.word	0x00000000
        /*0a04*/ 	.short	0x0101
        /*0a06*/ 	.byte	0xff
	.zero		1


	//   ....[142]....
        /*0a08*/ 	.word	0x00004090
        /*0a0c*/ 	.word	0x000000ff
        /*0a10*/ 	.word	0x00000270
        /*0a14*/ 	.short	0x0106
        /*0a16*/ 	.byte	0x05
	.zero		1


	//   ....[143]....
        /*0a18*/ 	.word	0x000040b0
        /*0a1c*/ 	.word	0x000000ff
        /*0a20*/ 	.word	0x00000270
        /*0a24*/ 	.short	0x010a
        /*0a26*/ 	.byte	0x05
	.zero		1


	//   ....[144]....
        /*0a28*/ 	.word	0x00004140
        /*0a2c*/ 	.word	0x000000ff
        /*0a30*/ 	.word	0x00000270
        /*0a34*/ 	.short	0x0106
        /*0a36*/ 	.byte	0x04
	.zero		1


	//   ....[145]....
        /*0a38*/ 	.word	0x00004180
        /*0a3c*/ 	.word	0x00000000
        /*0a40*/ 	.word	0x00000270
        /*0a44*/ 	.short	0x010a
        /*0a46*/ 	.byte	0xff
	.zero		1


	//   ....[146]....
        /*0a48*/ 	.word	0x000043c0
        /*0a4c*/ 	.word	0x000000ff
        /*0a50*/ 	.word	0x00000008
        /*0a54*/ 	.short	0x010a
        /*0a56*/ 	.byte	0x06
	.zero		1


	//   ....[147]....
        /*0a58*/ 	.word	0x000043e0
        /*0a5c*/ 	.word	0x000000ff
        /*0a60*/ 	.word	0x00000008
        /*0a64*/ 	.short	0x010a
        /*0a66*/ 	.byte	0x06
	.zero		1


	//   ....[148]....
        /*0a68*/ 	.word	0x00004570
        /*0a6c*/ 	.word	0x000000ff
        /*0a70*/ 	.word	0x00000008
        /*0a74*/ 	.short	0x010a
        /*0a76*/ 	.byte	0x06
	.zero		1


	//   ....[149]....
        /*0a78*/ 	.word	0x00004590
        /*0a7c*/ 	.word	0x000000ff
        /*0a80*/ 	.word	0x00000008
        /*0a84*/ 	.short	0x010a
        /*0a86*/ 	.byte	0x06
	.zero		1


	//   ....[150]....
        /*0a88*/ 	.word	0x00004650
        /*0a8c*/ 	.word	0x000000ff
        /*0a90*/ 	.word	0x00000000
        /*0a94*/ 	.short	0x0101
        /*0a96*/ 	.byte	0x07
	.zero		1


	//   ....[151]....
        /*0a98*/ 	.word	0x00004930
        /*0a9c*/ 	.word	0x00000000
        /*0aa0*/ 	.word	0x00000260
        /*0aa4*/ 	.short	0x010a
        /*0aa6*/ 	.byte	0xff
	.zero		1


	//   ....[152]....
        /*0aa8*/ 	.word	0x000049f0
        /*0aac*/ 	.word	0x00000000
        /*0ab0*/ 	.word	0x00000000
        /*0ab4*/ 	.short	0x0101
        /*0ab6*/ 	.byte	0xff
	.zero		1


	//   ....[153]....
        /*0ab8*/ 	.word	0x00004aa0
        /*0abc*/ 	.word	0x000000ff
        /*0ac0*/ 	.word	0x00000000
        /*0ac4*/ 	.short	0x010a
        /*0ac6*/ 	.byte	0x06
	.zero		1


	//   ....[154]....
        /*0ac8*/ 	.word	0x00004ab0
        /*0acc*/ 	.word	0x000000ff
        /*0ad0*/ 	.word	0x000002a0
        /*0ad4*/ 	.short	0x010a
        /*0ad6*/ 	.byte	0x0b
	.zero		1


	//   ....[155]....
        /*0ad8*/ 	.word	0x00004b70
        /*0adc*/ 	.word	0x000000ff
        /*0ae0*/ 	.word	0x00000000
        /*0ae4*/ 	.short	0x010a
        /*0ae6*/ 	.byte	0x09
	.zero		1


	//   ....[156]....
        /*0ae8*/ 	.word	0x00004cb0
        /*0aec*/ 	.word	0x000000ff
        /*0af0*/ 	.word	0x00000000
        /*0af4*/ 	.short	0x010a
        /*0af6*/ 	.byte	0x06
	.zero		1


	//   ....[157]....
        /*0af8*/ 	.word	0x00004eb0
        /*0afc*/ 	.word	0x000000ff
        /*0b00*/ 	.word	0x00000000
        /*0b04*/ 	.short	0x010a
        /*0b06*/ 	.byte	0x07
	.zero		1


	//   ....[158]....
        /*0b08*/ 	.word	0x00004f40
        /*0b0c*/ 	.word	0x000000ff
        /*0b10*/ 	.word	0x00000000
        /*0b14*/ 	.short	0x010a
        /*0b16*/ 	.byte	0x07
	.zero		1


	//   ....[159]....
        /*0b18*/ 	.word	0x00004fd0
        /*0b1c*/ 	.word	0x000000ff
        /*0b20*/ 	.word	0x00000000
        /*0b24*/ 	.short	0x010a
        /*0b26*/ 	.byte	0x07
	.zero		1


	//   ....[160]....
        /*0b28*/ 	.word	0x00005070
        /*0b2c*/ 	.word	0x00000000
        /*0b30*/ 	.word	0x00000000
        /*0b34*/ 	.short	0x010a
        /*0b36*/ 	.byte	0xff
	.zero		1


	//   ....[161]....
        /*0b38*/ 	.word	0x000050b0
        /*0b3c*/ 	.word	0x00000000
        /*0b40*/ 	.word	0x00000000
        /*0b44*/ 	.short	0x010a
        /*0b46*/ 	.byte	0xff
	.zero		1


	//   ....[162]....
        /*0b48*/ 	.word	0x00005120
        /*0b4c*/ 	.word	0x000000ff
        /*0b50*/ 	.word	0x00000000
        /*0b54*/ 	.short	0x0101
        /*0b56*/ 	.byte	0x05
	.zero		1


	//   ....[163]....
        /*0b58*/ 	.word	0x00005160
        /*0b5c*/ 	.word	0x000000ff
        /*0b60*/ 	.word	0x000002e0
        /*0b64*/ 	.short	0x010a
        /*0b66*/ 	.byte	0x08
	.zero		1


	//   ....[164]....
        /*0b68*/ 	.word	0x000051b0
        /*0b6c*/ 	.word	0x000000ff
        /*0b70*/ 	.word	0x00000000
        /*0b74*/ 	.short	0x0101
        /*0b76*/ 	.byte	0x05
	.zero		1


	//   ....[165]....
        /*0b78*/ 	.word	0x00005600
        /*0b7c*/ 	.word	0x00000000
        /*0b80*/ 	.word	0x00000260
        /*0b84*/ 	.short	0x010a
        /*0b86*/ 	.byte	0xff
	.zero		1


	//   ....[166]....
        /*0b88*/ 	.word	0x000056c0
        /*0b8c*/ 	.word	0x00000000
        /*0b90*/ 	.word	0x00000000
        /*0b94*/ 	.short	0x0101
        /*0b96*/ 	.byte	0xff
	.zero		1


	//   ....[167]....
        /*0b98*/ 	.word	0x000059e0
        /*0b9c*/ 	.word	0x000000ff
        /*0ba0*/ 	.word	0x00000258
        /*0ba4*/ 	.short	0x010a
        /*0ba6*/ 	.byte	0x07
	.zero		1


	//   ....[168]....
        /*0ba8*/ 	.word	0x00005bd0
        /*0bac*/ 	.word	0x000000ff
        /*0bb0*/ 	.word	0x00000230
        /*0bb4*/ 	.short	0x010a
        /*0bb6*/ 	.byte	0x07
	.zero		1


	//   ....[169]....
        /*0bb8*/ 	.word	0x00005dc0
        /*0bbc*/ 	.word	0x000000ff
        /*0bc0*/ 	.word	0x00000210
        /*0bc4*/ 	.short	0x010b
        /*0bc6*/ 	.byte	0x07
	.zero		1


	//   ....[170]....
        /*0bc8*/ 	.word	0x00005dd0
        /*0bcc*/ 	.word	0x000000ff
        /*0bd0*/ 	.word	0x00000000
        /*0bd4*/ 	.short	0x0101
        /*0bd6*/ 	.byte	0x0e
	.zero		1


	//   ....[171]....
        /*0bd8*/ 	.word	0x00005de0
        /*0bdc*/ 	.word	0x000000ff
        /*0be0*/ 	.word	0x00000238
        /*0be4*/ 	.short	0x010a
        /*0be6*/ 	.byte	0x07
	.zero		1


	//   ....[172]....
        /*0be8*/ 	.word	0x00005f90
        /*0bec*/ 	.word	0x000000ff
        /*0bf0*/ 	.word	0x00000218
        /*0bf4*/ 	.short	0x010b
        /*0bf6*/ 	.byte	0x07
	.zero		1


	//   ....[173]....
        /*0bf8*/ 	.word	0x00005fa0
        /*0bfc*/ 	.word	0x000000ff
        /*0c00*/ 	.word	0x00000000
        /*0c04*/ 	.short	0x0101
        /*0c06*/ 	.byte	0x0e
	.zero		1


	//   ....[174]....
        /*0c08*/ 	.word	0x00005fb0
        /*0c0c*/ 	.word	0x000000ff
        /*0c10*/ 	.word	0x00000240
        /*0c14*/ 	.short	0x010a
        /*0c16*/ 	.byte	0x07
	.zero		1


	//   ....[175]....
        /*0c18*/ 	.word	0x000061a0
        /*0c1c*/ 	.word	0x000000ff
        /*0c20*/ 	.word	0x00000220
        /*0c24*/ 	.short	0x010b
        /*0c26*/ 	.byte	0x07
	.zero		1


	//   ....[176]....
        /*0c28*/ 	.word	0x00006210
        /*0c2c*/ 	.word	0x000000ff
        /*0c30*/ 	.word	0x00000000
        /*0c34*/ 	.short	0x0101
        /*0c36*/ 	.byte	0x0e
	.zero		1


	//   ....[177]....
        /*0c38*/ 	.word	0x00006220
        /*0c3c*/ 	.word	0x000000ff
        /*0c40*/ 	.word	0x00000248
        /*0c44*/ 	.short	0x010a
        /*0c46*/ 	.byte	0x07
	.zero		1


	//   ....[178]....
        /*0c48*/ 	.word	0x000064c0
        /*0c4c*/ 	.word	0x000000ff
        /*0c50*/ 	.word	0x00000228
        /*0c54*/ 	.short	0x010b
        /*0c56*/ 	.byte	0x07
	.zero		1


	//   ....[179]....
        /*0c58*/ 	.word	0x000064e0
        /*0c5c*/ 	.word	0x000000ff
        /*0c60*/ 	.word	0x00000000
        /*0c64*/ 	.short	0x0101
        /*0c66*/ 	.byte	0x0d
	.zero		1


	//   ....[180]....
        /*0c68*/ 	.word	0x00006510
        /*0c6c*/ 	.word	0x000000ff
        /*0c70*/ 	.word	0x00000230
        /*0c74*/ 	.short	0x010a
        /*0c76*/ 	.byte	0x07
	.zero		1


	//   ....[181]....
        /*0c78*/ 	.word	0x00006530
        /*0c7c*/ 	.word	0x000000ff
        /*0c80*/ 	.word	0x00000238
        /*0c84*/ 	.short	0x010a
        /*0c86*/ 	.byte	0x07
	.zero		1


	//   ....[182]....
        /*0c88*/ 	.word	0x00006550
        /*0c8c*/ 	.word	0x000000ff
        /*0c90*/ 	.word	0x00000240
        /*0c94*/ 	.short	0x010a
        /*0c96*/ 	.byte	0x07
	.zero		1


	//   ....[183]....
        /*0c98*/ 	.word	0x00006590
        /*0c9c*/ 	.word	0x00000000
        /*0ca0*/ 	.word	0x00000248
        /*0ca4*/ 	.short	0x010a
        /*0ca6*/ 	.byte	0xff
	.zero		1


	//   ....[184]....
        /*0ca8*/ 	.word	0x000068c0
        /*0cac*/ 	.word	0x00000000
        /*0cb0*/ 	.word	0x00000260
        /*0cb4*/ 	.short	0x010a
        /*0cb6*/ 	.byte	0xff
	.zero		1


	//   ....[185]....
        /*0cb8*/ 	.word	0x000069d0
        /*0cbc*/ 	.word	0x00000000
        /*0cc0*/ 	.word	0x00000000
        /*0cc4*/ 	.short	0x0101
        /*0cc6*/ 	.byte	0xff
	.zero		1


	//   ....[186]....
        /*0cc8*/ 	.word	0x000073c0
        /*0ccc*/ 	.word	0x00000003
        /*0cd0*/ 	.word	0x00000210
        /*0cd4*/ 	.short	0x010a
        /*0cd6*/ 	.byte	0xff
	.zero		1


	//   ....[187]....
        /*0cd8*/ 	.word	0x000073d0
        /*0cdc*/ 	.word	0x0000006f
        /*0ce0*/ 	.word	0x00000280
        /*0ce4*/ 	.short	0x010a
        /*0ce6*/ 	.byte	0xff
	.zero		1


	//   ....[188]....
        /*0ce8*/ 	.word	0x00007570
        /*0cec*/ 	.word	0x00000003
        /*0cf0*/ 	.word	0x00000210
        /*0cf4*/ 	.short	0x010a
        /*0cf6*/ 	.byte	0xff
	.zero		1


	//   ....[189]....
        /*0cf8*/ 	.word	0x00007690
        /*0cfc*/ 	.word	0x00000000
        /*0d00*/ 	.word	0x00000000
        /*0d04*/ 	.short	0x0101
        /*0d06*/ 	.byte	0xff
	.zero		1


	//   ....[190]....
        /*0d08*/ 	.word	0x00007710
        /*0d0c*/ 	.word	0x0000006f
        /*0d10*/ 	.word	0x00000280
        /*0d14*/ 	.short	0x010a
        /*0d16*/ 	.byte	0xff
	.zero		1


	//   ....[191]....
        /*0d18*/ 	.word	0x000082b0
        /*0d1c*/ 	.word	0x00000000
        /*0d20*/ 	.word	0x00000210
        /*0d24*/ 	.short	0x010a
        /*0d26*/ 	.byte	0xff
	.zero		1


	//   ....[192]....
        /*0d28*/ 	.word	0x00008370
        /*0d2c*/ 	.word	0x00000000
        /*0d30*/ 	.word	0x00000210
        /*0d34*/ 	.short	0x010a
        /*0d36*/ 	.byte	0xff
	.zero		1


	//   ....[193]....
        /*0d38*/ 	.word	0x000084a0
        /*0d3c*/ 	.word	0x00000000
        /*0d40*/ 	.word	0x00000000
        /*0d44*/ 	.short	0x0101
        /*0d46*/ 	.byte	0xff
	.zero		1


	//   ....[194]....
        /*0d48*/ 	.word	0x00009050
        /*0d4c*/ 	.word	0x00000000
        /*0d50*/ 	.word	0x00000210
        /*0d54*/ 	.short	0x010a
        /*0d56*/ 	.byte	0xff
	.zero		1


	//   ....[195]....
        /*0d58*/ 	.word	0x00009110
        /*0d5c*/ 	.word	0x00000000
        /*0d60*/ 	.word	0x00000210
        /*0d64*/ 	.short	0x010a
        /*0d66*/ 	.byte	0xff
	.zero		1


	//   ....[196]....
        /*0d68*/ 	.word	0x00009240
        /*0d6c*/ 	.word	0x00000000
        /*0d70*/ 	.word	0x00000000
        /*0d74*/ 	.short	0x0101
        /*0d76*/ 	.byte	0xff
	.zero		1


	//   ....[197]....
        /*0d78*/ 	.word	0x00009e10
        /*0d7c*/ 	.word	0x00000000
        /*0d80*/ 	.word	0x00000210
        /*0d84*/ 	.short	0x010a
        /*0d86*/ 	.byte	0xff
	.zero		1


	//   ....[198]....
        /*0d88*/ 	.word	0x00009ed0
        /*0d8c*/ 	.word	0x00000000
        /*0d90*/ 	.word	0x00000210
        /*0d94*/ 	.short	0x010a
        /*0d96*/ 	.byte	0xff
	.zero		1


	//   ....[199]....
        /*0d98*/ 	.word	0x0000a000
        /*0d9c*/ 	.word	0x00000000
        /*0da0*/ 	.word	0x00000000
        /*0da4*/ 	.short	0x0101
        /*0da6*/ 	.byte	0xff
	.zero		1


	//   ....[200]....
        /*0da8*/ 	.word	0x0000a300
        /*0dac*/ 	.word	0x0000006f
        /*0db0*/ 	.word	0x00000000
        /*0db4*/ 	.short	0x0101
        /*0db6*/ 	.byte	0xff
	.zero		1


	//   ....[201]....
        /*0db8*/ 	.word	0x0000acb0
        /*0dbc*/ 	.word	0x00000002
        /*0dc0*/ 	.word	0x000002d0
        /*0dc4*/ 	.short	0x010a
        /*0dc6*/ 	.byte	0xff
	.zero		1


	//   ....[202]....
        /*0dc8*/ 	.word	0x0000ad10
        /*0dcc*/ 	.word	0x00000002
        /*0dd0*/ 	.word	0x00000108
        /*0dd4*/ 	.short	0x010a
        /*0dd6*/ 	.byte	0xff
	.zero		1


	//   ....[203]....
        /*0dd8*/ 	.word	0x0000ad70
        /*0ddc*/ 	.word	0x00000002
        /*0de0*/ 	.word	0x00000108
        /*0de4*/ 	.short	0x010a
        /*0de6*/ 	.byte	0xff
	.zero		1


	//   ....[204]....
        /*0de8*/ 	.word	0x0000adc0
        /*0dec*/ 	.word	0x00000002
        /*0df0*/ 	.word	0x00000260
        /*0df4*/ 	.short	0x010a
        /*0df6*/ 	.byte	0xff
	.zero		1


	//   ....[205]....
        /*0df8*/ 	.word	0x0000ae20
        /*0dfc*/ 	.word	0x00000000
        /*0e00*/ 	.word	0x00000000
        /*0e04*/ 	.short	0x010a
        /*0e06*/ 	.byte	0xff
	.zero		1


	//   ....[206]....
        /*0e08*/ 	.word	0x0000ae80
        /*0e0c*/ 	.word	0x00000000
        /*0e10*/ 	.word	0x00000000
        /*0e14*/ 	.short	0x010a
        /*0e16*/ 	.byte	0xff
	.zero		1


	//   ....[207]....
        /*0e18*/ 	.word	0x0000aee0
        /*0e1c*/ 	.word	0x00000000
        /*0e20*/ 	.word	0x00000000
        /*0e24*/ 	.short	0x010a
        /*0e26*/ 	.byte	0xff
	.zero		1


	//   ....[208]....
        /*0e28*/ 	.word	0x0000af40
        /*0e2c*/ 	.word	0x00000000
        /*0e30*/ 	.word	0x00000000
        /*0e34*/ 	.short	0x010a
        /*0e36*/ 	.byte	0xff
	.zero		1


	//   ....[209]....
        /*0e38*/ 	.word	0x0000afa0
        /*0e3c*/ 	.word	0x00000000
        /*0e40*/ 	.word	0x00000000
        /*0e44*/ 	.short	0x010a
        /*0e46*/ 	.byte	0xff
	.zero		1


	//   ....[210]....
        /*0e48*/ 	.word	0x0000b000
        /*0e4c*/ 	.word	0x00000000
        /*0e50*/ 	.word	0x00000000
        /*0e54*/ 	.short	0x010a
        /*0e56*/ 	.byte	0xff
	.zero		1


	//   ....[211]....
        /*0e58*/ 	.word	0x0000b060
        /*0e5c*/ 	.word	0x00000000
        /*0e60*/ 	.word	0x00000000
        /*0e64*/ 	.short	0x010a
        /*0e66*/ 	.byte	0xff
	.zero		1


	//   ....[212]....
        /*0e68*/ 	.word	0x0000b0c0
        /*0e6c*/ 	.word	0x00000000
        /*0e70*/ 	.word	0x00000000
        /*0e74*/ 	.short	0x010a
        /*0e76*/ 	.byte	0xff
	.zero		1


	//   ....[213]....
        /*0e78*/ 	.word	0x0000b120
        /*0e7c*/ 	.word	0x00000000
        /*0e80*/ 	.word	0x00000000
        /*0e84*/ 	.short	0x010a
        /*0e86*/ 	.byte	0xff
	.zero		1


	//   ....[214]....
        /*0e88*/ 	.word	0x0000b180
        /*0e8c*/ 	.word	0x00000000
        /*0e90*/ 	.word	0x00000000
        /*0e94*/ 	.short	0x010a
        /*0e96*/ 	.byte	0xff
	.zero		1


	//   ....[215]....
        /*0e98*/ 	.word	0x0000b1e0
        /*0e9c*/ 	.word	0x00000000
        /*0ea0*/ 	.word	0x00000000
        /*0ea4*/ 	.short	0x010a
        /*0ea6*/ 	.byte	0xff
	.zero		1


	//   ....[216]....
        /*0ea8*/ 	.word	0x0000b240
        /*0eac*/ 	.word	0x00000000
        /*0eb0*/ 	.word	0x00000000
        /*0eb4*/ 	.short	0x010a
        /*0eb6*/ 	.byte	0xff
	.zero		1


	//   ....[217]....
        /*0eb8*/ 	.word	0x0000b2a0
        /*0ebc*/ 	.word	0x00000000
        /*0ec0*/ 	.word	0x00000000
        /*0ec4*/ 	.short	0x010a
        /*0ec6*/ 	.byte	0xff
	.zero		1


	//   ....[218]....
        /*0ec8*/ 	.word	0x0000b300
        /*0ecc*/ 	.word	0x00000000
        /*0ed0*/ 	.word	0x00000000
        /*0ed4*/ 	.short	0x010a
        /*0ed6*/ 	.byte	0xff
	.zero		1


	//   ....[219]....
        /*0ed8*/ 	.word	0x0000b360
        /*0edc*/ 	.word	0x00000000
        /*0ee0*/ 	.word	0x00000000
        /*0ee4*/ 	.short	0x010a
        /*0ee6*/ 	.byte	0xff
	.zero		1


	//   ....[220]....
        /*0ee8*/ 	.word	0x0000b3c0
        /*0eec*/ 	.word	0x00000000
        /*0ef0*/ 	.word	0x00000000
        /*0ef4*/ 	.short	0x010a
        /*0ef6*/ 	.byte	0xff
	.zero		1


	//   ....[221]....
        /*0ef8*/ 	.word	0x0000b420
        /*0efc*/ 	.word	0x00000000
        /*0f00*/ 	.word	0x00000000
        /*0f04*/ 	.short	0x010a
        /*0f06*/ 	.byte	0xff
	.zero		1


	//   ....[222]....
        /*0f08*/ 	.word	0x0000b480
        /*0f0c*/ 	.word	0x00000000
        /*0f10*/ 	.word	0x00000000
        /*0f14*/ 	.short	0x010a
        /*0f16*/ 	.byte	0xff
	.zero		1


	//   ....[223]....
        /*0f18*/ 	.word	0x0000b4e0
        /*0f1c*/ 	.word	0x00000000
        /*0f20*/ 	.word	0x00000000
        /*0f24*/ 	.short	0x010a
        /*0f26*/ 	.byte	0xff
	.zero		1


	//   ....[224]....
        /*0f28*/ 	.word	0x0000b540
        /*0f2c*/ 	.word	0x00000000
        /*0f30*/ 	.word	0x00000000
        /*0f34*/ 	.short	0x010a
        /*0f36*/ 	.byte	0xff
	.zero		1


	//   ....[225]....
        /*0f38*/ 	.word	0x0000b5a0
        /*0f3c*/ 	.word	0x00000000
        /*0f40*/ 	.word	0x00000000
        /*0f44*/ 	.short	0x010a
        /*0f46*/ 	.byte	0xff
	.zero		1


	//   ....[226]....
        /*0f48*/ 	.word	0x0000b600
        /*0f4c*/ 	.word	0x00000000
        /*0f50*/ 	.word	0x00000000
        /*0f54*/ 	.short	0x010a
        /*0f56*/ 	.byte	0xff
	.zero		1


	//   ....[227]....
        /*0f58*/ 	.word	0x0000b660
        /*0f5c*/ 	.word	0x00000000
        /*0f60*/ 	.word	0x00000000
        /*0f64*/ 	.short	0x010a
        /*0f66*/ 	.byte	0xff
	.zero		1


	//   ....[228]....
        /*0f68*/ 	.word	0x0000b6c0
        /*0f6c*/ 	.word	0x00000000
        /*0f70*/ 	.word	0x00000000
        /*0f74*/ 	.short	0x010a
        /*0f76*/ 	.byte	0xff
	.zero		1


	//   ....[229]....
        /*0f78*/ 	.word	0x0000b720
        /*0f7c*/ 	.word	0x00000000
        /*0f80*/ 	.word	0x00000000
        /*0f84*/ 	.short	0x010a
        /*0f86*/ 	.byte	0xff
	.zero		1


	//   ....[230]....
        /*0f88*/ 	.word	0x0000b780
        /*0f8c*/ 	.word	0x00000000
        /*0f90*/ 	.word	0x00000000
        /*0f94*/ 	.short	0x010a
        /*0f96*/ 	.byte	0xff
	.zero		1


	//   ....[231]....
        /*0f98*/ 	.word	0x0000b7e0
        /*0f9c*/ 	.word	0x00000000
        /*0fa0*/ 	.word	0x00000000
        /*0fa4*/ 	.short	0x010a
        /*0fa6*/ 	.byte	0xff
	.zero		1


	//   ....[232]....
        /*0fa8*/ 	.word	0x0000b840
        /*0fac*/ 	.word	0x00000000
        /*0fb0*/ 	.word	0x00000000
        /*0fb4*/ 	.short	0x010a
        /*0fb6*/ 	.byte	0xff
	.zero		1


	//   ....[233]....
        /*0fb8*/ 	.word	0x0000b8a0
        /*0fbc*/ 	.word	0x00000000
        /*0fc0*/ 	.word	0x00000000
        /*0fc4*/ 	.short	0x010a
        /*0fc6*/ 	.byte	0xff
	.zero		1


	//   ....[234]....
        /*0fc8*/ 	.word	0x0000b900
        /*0fcc*/ 	.word	0x00000000
        /*0fd0*/ 	.word	0x00000000
        /*0fd4*/ 	.short	0x010a
        /*0fd6*/ 	.byte	0xff
	.zero		1


	//   ....[235]....
        /*0fd8*/ 	.word	0x0000b960
        /*0fdc*/ 	.word	0x00000000
        /*0fe0*/ 	.word	0x00000000
        /*0fe4*/ 	.short	0x010a
        /*0fe6*/ 	.byte	0xff
	.zero		1


	//   ....[236]....
        /*0fe8*/ 	.word	0x0000b9c0
        /*0fec*/ 	.word	0x00000000
        /*0ff0*/ 	.word	0x00000000
        /*0ff4*/ 	.short	0x010a
        /*0ff6*/ 	.byte	0xff
	.zero		1


	//   ....[237]....
        /*0ff8*/ 	.word	0x0000ba10
        /*0ffc*/ 	.word	0x00000000
        /*1000*/ 	.word	0x000002c0
        /*1004*/ 	.short	0x010a
        /*1006*/ 	.byte	0xff
	.zero		1


	//   ....[238]....
        /*1008*/ 	.word	0x0000ba70
        /*100c*/ 	.word	0x00000000
        /*1010*/ 	.word	0x00000270
        /*1014*/ 	.short	0x010a
        /*1016*/ 	.byte	0xff
	.zero		1


	//   ....[239]....
        /*1018*/ 	.word	0x0000bac0
        /*101c*/ 	.word	0x00000000
        /*1020*/ 	.word	0x00000260
        /*1024*/ 	.short	0x010a
        /*1026*/ 	.byte	0xff
	.zero		1


	//   ....[240]....
        /*1028*/ 	.word	0x0000bb20
        /*102c*/ 	.word	0x00000000
        /*1030*/ 	.word	0x00000270
        /*1034*/ 	.short	0x010a
        /*1036*/ 	.byte	0xff
	.zero		1


	//   ....[241]....
        /*1038*/ 	.word	0x0000bb80
        /*103c*/ 	.word	0x00000004
        /*1040*/ 	.word	0x00000008
        /*1044*/ 	.short	0x010a
        /*1046*/ 	.byte	0xff
	.zero		1


	//   ....[242]....
        /*1048*/ 	.word	0x0000bc60
        /*104c*/ 	.word	0x00000002
        /*1050*/ 	.word	0x00000008
        /*1054*/ 	.short	0x010a
        /*1056*/ 	.byte	0xff
	.zero		1


	//   ....[243]....
        /*1058*/ 	.word	0x0000bcb0
        /*105c*/ 	.word	0x00000000
        /*1060*/ 	.word	0x00000260
        /*1064*/ 	.short	0x010a
        /*1066*/ 	.byte	0xff
	.zero		1


	//   ....[244]....
        /*1068*/ 	.word	0x0000bd10
        /*106c*/ 	.word	0x00000000
        /*1070*/ 	.word	0x000002a0
        /*1074*/ 	.short	0x010a
        /*1076*/ 	.byte	0xff
	.zero		1


	//   ....[245]....
        /*1078*/ 	.word	0x0000bd70
        /*107c*/ 	.word	0x00000000
        /*1080*/ 	.word	0x00000000
        /*1084*/ 	.short	0x010a
        /*1086*/ 	.byte	0xff
	.zero		1


	//   ....[246]....
        /*1088*/ 	.word	0x0000bdd0
        /*108c*/ 	.word	0x00000000
        /*1090*/ 	.word	0x00000000
        /*1094*/ 	.short	0x010a
        /*1096*/ 	.byte	0xff
	.zero		1


	//   ....[247]....
        /*1098*/ 	.word	0x0000be30
        /*109c*/ 	.word	0x00000000
        /*10a0*/ 	.word	0x00000000
        /*10a4*/ 	.short	0x010a
        /*10a6*/ 	.byte	0xff
	.zero		1


	//   ....[248]....
        /*10a8*/ 	.word	0x0000be90
        /*10ac*/ 	.word	0x00000000
        /*10b0*/ 	.word	0x00000000
        /*10b4*/ 	.short	0x010a
        /*10b6*/ 	.byte	0xff
	.zero		1


	//   ....[249]....
        /*10b8*/ 	.word	0x0000bef0
        /*10bc*/ 	.word	0x00000000
        /*10c0*/ 	.word	0x000002e0
        /*10c4*/ 	.short	0x010a
        /*10c6*/ 	.byte	0xff
	.zero		1


	//   ....[250]....
        /*10c8*/ 	.word	0x0000bf40
        /*10cc*/ 	.word	0x00000000
        /*10d0*/ 	.word	0x00000260
        /*10d4*/ 	.short	0x010a
        /*10d6*/ 	.byte	0xff
	.zero		1


	//   ....[251]....
        /*10d8*/ 	.word	0x0000bfa0
        /*10dc*/ 	.word	0x00000000
        /*10e0*/ 	.word	0x00000258
        /*10e4*/ 	.short	0x010a
        /*10e6*/ 	.byte	0xff
	.zero		1


	//   ....[252]....
        /*10e8*/ 	.word	0x0000c000
        /*10ec*/ 	.word	0x00000000
        /*10f0*/ 	.word	0x00000230
        /*10f4*/ 	.short	0x010a
        /*10f6*/ 	.byte	0xff
	.zero		1


	//   ....[253]....
        /*10f8*/ 	.word	0x0000c060
        /*10fc*/ 	.word	0x00000000
        /*1100*/ 	.word	0x00000238
        /*1104*/ 	.short	0x010a
        /*1106*/ 	.byte	0xff
	.zero		1


	//   ....[254]....
        /*1108*/ 	.word	0x0000c0c0
        /*110c*/ 	.word	0x00000000
        /*1110*/ 	.word	0x00000240
        /*1114*/ 	.short	0x010a
        /*1116*/ 	.byte	0xff
	.zero		1


	//   ....[255]....
        /*1118*/ 	.word	0x0000c120
        /*111c*/ 	.word	0x00000000
        /*1120*/ 	.word	0x00000248
        /*1124*/ 	.short	0x010a
        /*1126*/ 	.byte	0xff
	.zero		1


	//   ....[0]....
        /*1128*/ 	.word	0x0000c180
        /*112c*/ 	.word	0x00000000
        /*1130*/ 	.word	0x00000230
        /*1134*/ 	.short	0x010a
        /*1136*/ 	.byte	0xff
	.zero		1


	//   ....[1]....
        /*1138*/ 	.word	0x0000c1e0
        /*113c*/ 	.word	0x00000000
        /*1140*/ 	.word	0x00000238
        /*1144*/ 	.short	0x010a
        /*1146*/ 	.byte	0xff
	.zero		1


	//   ....[2]....
        /*1148*/ 	.word	0x0000c240
        /*114c*/ 	.word	0x00000000
        /*1150*/ 	.word	0x00000240
        /*1154*/ 	.short	0x010a
        /*1156*/ 	.byte	0xff
	.zero		1


	//   ....[3]....
        /*1158*/ 	.word	0x0000c290
        /*115c*/ 	.word	0x00000000
        /*1160*/ 	.word	0x00000260
        /*1164*/ 	.short	0x010a
        /*1166*/ 	.byte	0xff
	.zero		1


	//   ....[4]....
        /*1168*/ 	.word	0x0000c2e0
        /*116c*/ 	.word	0x00000003
        /*1170*/ 	.word	0x00000210
        /*1174*/ 	.short	0x010a
        /*1176*/ 	.byte	0xff
	.zero		1


	//   ....[5]....
        /*1178*/ 	.word	0x0000c330
        /*117c*/ 	.word	0x0000006f
        /*1180*/ 	.word	0x00000280
        /*1184*/ 	.short	0x010a
        /*1186*/ 	.byte	0xff
	.zero		1


	//   ....[6]....
        /*1188*/ 	.word	0x0000c380
        /*118c*/ 	.word	0x00000000
        /*1190*/ 	.word	0x00000210
        /*1194*/ 	.short	0x010a
        /*1196*/ 	.byte	0xff
	.zero		1


	//   ....[7]....
        /*1198*/ 	.word	0x0000c3d0
        /*119c*/ 	.word	0x00000000
        /*11a0*/ 	.word	0x00000210
        /*11a4*/ 	.short	0x010a
        /*11a6*/ 	.byte	0xff
	.zero		1


	//   ....[8]....
        /*11a8*/ 	.word	0x0000c420
        /*11ac*/ 	.word	0x00000000
        /*11b0*/ 	.word	0x00000210
        /*11b4*/ 	.short	0x010a
        /*11b6*/ 	.byte	0xff
	.zero		1


	//----- nvinfo : EIATTR_NUM_MBARRIERS
	.align		4
.L_48:
        /*11b8*/ 	.byte	0x03, 0x38
        /*11ba*/ 	.short	0x005d


	//----- nvinfo : EIATTR_EXIT_INSTR_OFFSETS
	.align		4
        /*11bc*/ 	.byte	0x04, 0x1c
        /*11be*/ 	.short	(.L_50 - .L_49)


	//   ....[0]....
.L_49:
        /*11c0*/ 	.word	0x00003c50


	//   ....[1]....
        /*11c4*/ 	.word	0x00004150


	//   ....[2]....
        /*11c8*/ 	.word	0x000041b0


	//   ....[3]....
        /*11cc*/ 	.word	0x000053e0


	//   ....[4]....
        /*11d0*/ 	.word	0x000065c0


	//   ....[5]....
        /*11d4*/ 	.word	0x00006600


	//   ....[6]....
        /*11d8*/ 	.word	0x0000aca0


	//----- nvinfo : EIATTR_MAX_THREADS
	.align		4
.L_50:
        /*11dc*/ 	.byte	0x04, 0x05
        /*11de*/ 	.short	(.L_52 - .L_51)
.L_51:
        /*11e0*/ 	.word	0x00000100
        /*11e4*/ 	.word	0x00000001
        /*11e8*/ 	.word	0x00000001


	//----- nvinfo : EIATTR_CRS_STACK_SIZE
	.align		4
.L_52:
        /*11ec*/ 	.byte	0x04, 0x1e
        /*11ee*/ 	.short	(.L_54 - .L_53)
.L_53:
        /*11f0*/ 	.word	0x00000000


	//----- nvinfo : EIATTR_CBANK_PARAM_SIZE
	.align		4
.L_54:
        /*11f4*/ 	.byte	0x03, 0x19
        /*11f6*/ 	.short	0x0800


	//----- nvinfo : EIATTR_PARAM_CBANK
	.align		4
        /*11f8*/ 	.byte	0x04, 0x0a
        /*11fa*/ 	.short	(.L_56 - .L_55)
	.align		4
.L_55:
        /*11fc*/ 	.word	index@(.nv.constant0._ZN7cutlass13device_kernelINS_4gemm6kernel13GemmUniversalIN4cute5tupleIJiiiiEEENS1_10collective13CollectiveMmaINS1_35MainloopSm100TmaUmmaWarpSpecializedILi33ELi2ELi4ENS5_IJNS4_1CILi2EEENSA_ILi1EEESC_EEEEENS5_IJNSA_ILi128EEENSA_ILi256EEENSA_ILi32EEEEEENS_12float_e4m3_tENS5_IJlSC_lEEESJ_SK_NS4_8TiledMMAINS4_8MMA_AtomIJNS4_10MMA_TraitsINS4_25SM100_MMA_F8F6F4_2x1SM_SSEJSJ_SJ_fSF_SG_NS4_17integral_constantINS4_4UMMA5MajorELSR_0EEESS_NSP_INSQ_7ScaleInELST_0EEESU_EEEEEENS4_6LayoutINS5_IJSC_SC_SC_EEENS5_IJNSA_ILi0EEESZ_SZ_EEEEENS5_IJNS4_10UnderscoreES12_S12_EEEEENS4_18SM100_TMA_2SM_LOADENS4_14ComposedLayoutINS4_7SwizzleILi1ELi4ELi3EEENS4_18smem_ptr_flag_bitsILi8EEENSX_INS5_IJNSA_ILi8EEESH_EEENS5_IJSH_SC_EEEEEEEvNS4_8identityES15_S1F_vS1G_EENS_8epilogue10collective18CollectiveEpilogueINS1I_23Sm100TmaWarpSpecializedILi4ELi2ELi32ELb0ELb0EEEJNS5_IJNSA_ILi64EEESG_SH_EEENS5_IJNSX_IS1N_SC_EENSX_INS5_IJSH_SB_EEENS5_IJSC_SF_EEEEEEEESJ_SK_SJ_SK_NS1I_6fusion15FusionCallbacksIS1M_NS1U_17LinearCombinationISJ_fSJ_fLNS_15FloatRoundStyleE2EEES1O_S1T_JEEENS4_5SM1004TMEM4LOAD26SM100_TMEM_LOAD_32dp32b32xENS4_13SM90_TMA_LOADES1F_NS4_39AutoVectorizingCopyWithAssumedAlignmentILi128EEENS4_14SM90_TMA_STOREES1F_S26_S26_EEEvvEEEEvNT_6ParamsE)
        /*1200*/ 	.short	0x0380
        /*1202*/ 	.short	0x0800


	//----- nvinfo : EIATTR_SW_WAR
	.align		4
.L_56:
        /*1204*/ 	.byte	0x04, 0x36
        /*1206*/ 	.short	(.L_58 - .L_57)
.L_57:
        /*1208*/ 	.word	0x00000008
.L_58:


//--------------------- .nv.callgraph             --------------------------
	.section	.nv.callgraph,"",@"SHT_CUDA_CALLGRAPH"
	.align	4
	.sectionentsize	8
	.align		4
        /*0000*/ 	.word	0x00000000
	.align		4
        /*0004*/ 	.word	0xffffffff
	.align		4
        /*0008*/ 	.word	index@(_ZN7cutlass13device_kernelINS_4gemm6kernel13GemmUniversalIN4cute5tupleIJiiiiEEENS1_10collective13CollectiveMmaINS1_35MainloopSm100TmaUmmaWarpSpecializedILi33ELi2ELi4ENS5_IJNS4_1CILi2EEENSA_ILi1EEESC_EEEEENS5_IJNSA_ILi128EEENSA_ILi256EEENSA_ILi32EEEEEENS_12float_e4m3_tENS5_IJlSC_lEEESJ_SK_NS4_8TiledMMAINS4_8MMA_AtomIJNS4_10MMA_TraitsINS4_25SM100_MMA_F8F6F4_2x1SM_SSEJSJ_SJ_fSF_SG_NS4_17integral_constantINS4_4UMMA5MajorELSR_0EEESS_NSP_INSQ_7ScaleInELST_0EEESU_EEEEEENS4_6LayoutINS5_IJSC_SC_SC_EEENS5_IJNSA_ILi0EEESZ_SZ_EEEEENS5_IJNS4_10UnderscoreES12_S12_EEEEENS4_18SM100_TMA_2SM_LOADENS4_14ComposedLayoutINS4_7SwizzleILi1ELi4ELi3EEENS4_18smem_ptr_flag_bitsILi8EEENSX_INS5_IJNSA_ILi8EEESH_EEENS5_IJSH_SC_EEEEEEEvNS4_8identityES15_S1F_vS1G_EENS_8epilogue10collective18CollectiveEpilogueINS1I_23Sm100TmaWarpSpecializedILi4ELi2ELi32ELb0ELb0EEEJNS5_IJNSA_ILi64EEESG_SH_EEENS5_IJNSX_IS1N_SC_EENSX_INS5_IJSH_SB_EEENS5_IJSC_SF_EEEEEEEESJ_SK_SJ_SK_NS1I_6fusion15FusionCallbacksIS1M_NS1U_17LinearCombinationISJ_fSJ_fLNS_15FloatRoundStyleE2EEES1O_S1T_JEEENS4_5SM1004TMEM4LOAD26SM100_TMEM_LOAD_32dp32b32xENS4_13SM90_TMA_LOADES1F_NS4_39AutoVectorizingCopyWithAssumedAlignmentILi128EEENS4_14SM90_TMA_STOREES1F_S26_S26_EEEvvEEEEvNT_6ParamsE)
	.align		4
        /*000c*/ 	.word	index@(__assertfail)
	.align		4
        /*0010*/ 	.word	0x00000000
	.align		4
        /*0014*/ 	.word	0xfffffffe
	.align		4
        /*0018*/ 	.word	0x00000000
	.align		4
        /*001c*/ 	.word	0xfffffffd
	.align		4
        /*0020*/ 	.word	0x00000000
	.align		4
        /*0024*/ 	.word	0xfffffffc


//--------------------- .nv.constant4             --------------------------
	.section	.nv.constant4,"a",@progbits
	.align	8
	.align		8
.nv.constant4:
        /*0000*/ 	.dword	__assertfail
	.align		8
        /*0008*/ 	.dword	__unnamed_1
	.align		8
        /*0010*/ 	.dword	__unnamed_2
	.align		8
        /*0018*/ 	.dword	__unnamed_3
	.align		8
        /*0020*/ 	.dword	_ZN39_INTERNAL_17b4119f_4_k_cu_a3ed6de5_83834cuda3std3__45__cpo5beginE
	.align		8
        /*0028*/ 	.dword	_ZN39_INTERNAL_17b4119f_4_k_cu_a3ed6de5_83834cuda3std3__45__cpo3endE
	.align		8
        /*0030*/ 	.dword	_ZN39_INTERNAL_17b4119f_4_k_cu_a3ed6de5_83834cuda3std3__45__cpo6cbeginE
	.align		8
        /*0038*/ 	.dword	_ZN39_INTERNAL_17b4119f_4_k_cu_a3ed6de5_83834cuda3std3__45__cpo4cendE
	.align		8
        /*0040*/ 	.dword	_ZN39_INTERNAL_17b4119f_4_k_cu_a3ed6de5_83834cuda3std3__441_GLOBAL__N__17b4119f_4_k_cu_a3ed6de5_83836ignoreE
	.align		8
        /*0048*/ 	.dword	_ZN39_INTERNAL_17b4119f_4_k_cu_a3ed6de5_83834cuda3std3__419piecewise_constructE
	.align		8
        /*0050*/ 	.dword	_ZN39_INTERNAL_17b4119f_4_k_cu_a3ed6de5_83834cuda3std3__48in_placeE
	.align		8
        /*0058*/ 	.dword	_ZN39_INTERNAL_17b4119f_4_k_cu_a3ed6de5_83834cuda3std6ranges3__45__cpo4swapE
	.align		8
        /*0060*/ 	.dword	_ZN39_INTERNAL_17b4119f_4_k_cu_a3ed6de5_83834cuda3std6ranges3__45__cpo9iter_moveE
	.align		8
        /*0068*/ 	.dword	_ZN39_INTERNAL_17b4119f_4_k_cu_a3ed6de5_83834cute7productE
	.align		8
        /*0070*/ 	.dword	_ZN39_INTERNAL_17b4119f_4_k_cu_a3ed6de5_83834cute1_E
	.align		8
        /*0078*/ 	.dword	$str$25
	.align		8
        /*0080*/ 	.dword	$str$26
	.align		8
        /*0088*/ 	.dword	$str$27
	.align		8
        /*0090*/ 	.dword	$str$28


//--------------------- .text._ZN7cutlass13device_kernelINS_4gemm6kernel13GemmUniversalIN4cute5tupleIJiiiiEEENS1_10collective13CollectiveMmaINS1_35MainloopSm100TmaUmmaWarpSpecializedILi33ELi2ELi4ENS5_IJNS4_1CILi2EEENSA_ILi1EEESC_EEEEENS5_IJNSA_ILi128EEENSA_ILi256EEENSA_ILi32EEEEEENS_12float_e4m3_tENS5_IJlSC_lEEESJ_SK_NS4_8TiledMMAINS4_8MMA_AtomIJNS4_10MMA_TraitsINS4_25SM100_MMA_F8F6F4_2x1SM_SSEJSJ_SJ_fSF_SG_NS4_17integral_constantINS4_4UMMA5MajorELSR_0EEESS_NSP_INSQ_7ScaleInELST_0EEESU_EEEEEENS4_6LayoutINS5_IJSC_SC_SC_EEENS5_IJNSA_ILi0EEESZ_SZ_EEEEENS5_IJNS4_10UnderscoreES12_S12_EEEEENS4_18SM100_TMA_2SM_LOADENS4_14ComposedLayoutINS4_7SwizzleILi1ELi4ELi3EEENS4_18smem_ptr_flag_bitsILi8EEENSX_INS5_IJNSA_ILi8EEESH_EEENS5_IJSH_SC_EEEEEEEvNS4_8identityES15_S1F_vS1G_EENS_8epilogue10collective18CollectiveEpilogueINS1I_23Sm100TmaWarpSpecializedILi4ELi2ELi32ELb0ELb0EEEJNS5_IJNSA_ILi64EEESG_SH_EEENS5_IJNSX_IS1N_SC_EENSX_INS5_IJSH_SB_EEENS5_IJSC_SF_EEEEEEEESJ_SK_SJ_SK_NS1I_6fusion15FusionCallbacksIS1M_NS1U_17LinearCombinationISJ_fSJ_fLNS_15FloatRoundStyleE2EEES1O_S1T_JEEENS4_5SM1004TMEM4LOAD26SM100_TMEM_LOAD_32dp32b32xENS4_13SM90_TMA_LOADES1F_NS4_39AutoVectorizingCopyWithAssumedAlignmentILi128EEENS4_14SM90_TMA_STOREES1F_S26_S26_EEEvvEEEEvNT_6ParamsE --------------------------
	.section	.text._ZN7cutlass13device_kernelINS_4gemm6kernel13GemmUniversalIN4cute5tupleIJiiiiEEENS1_10collective13CollectiveMmaINS1_35MainloopSm100TmaUmmaWarpSpecializedILi33ELi2ELi4ENS5_IJNS4_1CILi2EEENSA_ILi1EEESC_EEEEENS5_IJNSA_ILi128EEENSA_ILi256EEENSA_ILi32EEEEEENS_12float_e4m3_tENS5_IJlSC_lEEESJ_SK_NS4_8TiledMMAINS4_8MMA_AtomIJNS4_10MMA_TraitsINS4_25SM100_MMA_F8F6F4_2x1SM_SSEJSJ_SJ_fSF_SG_NS4_17integral_constantINS4_4UMMA5MajorELSR_0EEESS_NSP_INSQ_7ScaleInELST_0EEESU_EEEEEENS4_6LayoutINS5_IJSC_SC_SC_EEENS5_IJNSA_ILi0EEESZ_SZ_EEEEENS5_IJNS4_10UnderscoreES12_S12_EEEEENS4_18SM100_TMA_2SM_LOADENS4_14ComposedLayoutINS4_7SwizzleILi1ELi4ELi3EEENS4_18smem_ptr_flag_bitsILi8EEENSX_INS5_IJNSA_ILi8EEESH_EEENS5_IJSH_SC_EEEEEEEvNS4_8identityES15_S1F_vS1G_EENS_8epilogue10collective18CollectiveEpilogueINS1I_23Sm100TmaWarpSpecializedILi4ELi2ELi32ELb0ELb0EEEJNS5_IJNSA_ILi64EEESG_SH_EEENS5_IJNSX_IS1N_SC_EENSX_INS5_IJSH_SB_EEENS5_IJSC_SF_EEEEEEEESJ_SK_SJ_SK_NS1I_6fusion15FusionCallbacksIS1M_NS1U_17LinearCombinationISJ_fSJ_fLNS_15FloatRoundStyleE2EEES1O_S1T_JEEENS4_5SM1004TMEM4LOAD26SM100_TMEM_LOAD_32dp32b32xENS4_13SM90_TMA_LOADES1F_NS4_39AutoVectorizingCopyWithAssumedAlignmentILi128EEENS4_14SM90_TMA_STOREES1F_S26_S26_EEEvvEEEEvNT_6ParamsE,"ax",@progbits
	.align	128
.text._ZN7cutlass13device_kernelINS_4gemm6kernel13GemmUniversalIN4cute5tupleIJiiiiEEENS1_10collective13CollectiveMmaINS1_35MainloopSm100TmaUmmaWarpSpecializedILi33ELi2ELi4ENS5_IJNS4_1CILi2EEENSA_ILi1EEESC_EEEEENS5_IJNSA_ILi128EEENSA_ILi256EEENSA_ILi32EEEEEENS_12float_e4m3_tENS5_IJlSC_lEEESJ_SK_NS4_8TiledMMAINS4_8MMA_AtomIJNS4_10MMA_TraitsINS4_25SM100_MMA_F8F6F4_2x1SM_SSEJSJ_SJ_fSF_SG_NS4_17integral_constantINS4_4UMMA5MajorELSR_0EEESS_NSP_INSQ_7ScaleInELST_0EEESU_EEEEEENS4_6LayoutINS5_IJSC_SC_SC_EEENS5_IJNSA_ILi0EEESZ_SZ_EEEEENS5_IJNS4_10UnderscoreES12_S12_EEEEENS4_18SM100_TMA_2SM_LOADENS4_14ComposedLayoutINS4_7SwizzleILi1ELi4ELi3EEENS4_18smem_ptr_flag_bitsILi8EEENSX_INS5_IJNSA_ILi8EEESH_EEENS5_IJSH_SC_EEEEEEEvNS4_8identityES15_S1F_vS1G_EENS_8epilogue10collective18CollectiveEpilogueINS1I_23Sm100TmaWarpSpecializedILi4ELi2ELi32ELb0ELb0EEEJNS5_IJNSA_ILi64EEESG_SH_EEENS5_IJNSX_IS1N_SC_EENSX_INS5_IJSH_SB_EEENS5_IJSC_SF_EEEEEEEESJ_SK_SJ_SK_NS1I_6fusion15FusionCallbacksIS1M_NS1U_17LinearCombinationISJ_fSJ_fLNS_15FloatRoundStyleE2EEES1O_S1T_JEEENS4_5SM1004TMEM4LOAD26SM100_TMEM_LOAD_32dp32b32xENS4_13SM90_TMA_LOADES1F_NS4_39AutoVectorizingCopyWithAssumedAlignmentILi128EEENS4_14SM90_TMA_STOREES1F_S26_S26_EEEvvEEEEvNT_6ParamsE:
        .type           _ZN7cutlass13device_kernelINS_4gemm6kernel13GemmUniversalIN4cute5tupleIJiiiiEEENS1_10collective13CollectiveMmaINS1_35MainloopSm100TmaUmmaWarpSpecializedILi33ELi2ELi4ENS5_IJNS4_1CILi2EEENSA_ILi1EEESC_EEEEENS5_IJNSA_ILi128EEENSA_ILi256EEENSA_ILi32EEEEEENS_12float_e4m3_tENS5_IJlSC_lEEESJ_SK_NS4_8TiledMMAINS4_8MMA_AtomIJNS4_10MMA_TraitsINS4_25SM100_MMA_F8F6F4_2x1SM_SSEJSJ_SJ_fSF_SG_NS4_17integral_constantINS4_4UMMA5MajorELSR_0EEESS_NSP_INSQ_7ScaleInELST_0EEESU_EEEEEENS4_6LayoutINS5_IJSC_SC_SC_EEENS5_IJNSA_ILi0EEESZ_SZ_EEEEENS5_IJNS4_10UnderscoreES12_S12_EEEEENS4_18SM100_TMA_2SM_LOADENS4_14ComposedLayoutINS4_7SwizzleILi1ELi4ELi3EEENS4_18smem_ptr_flag_bitsILi8EEENSX_INS5_IJNSA_ILi8EEESH_EEENS5_IJSH_SC_EEEEEEEvNS4_8identityES15_S1F_vS1G_EENS_8epilogue10collective18CollectiveEpilogueINS1I_23Sm100TmaWarpSpecializedILi4ELi2ELi32ELb0ELb0EEEJNS5_IJNSA_ILi64EEESG_SH_EEENS5_IJNSX_IS1N_SC_EENSX_INS5_IJSH_SB_EEENS5_IJSC_SF_EEEEEEEESJ_SK_SJ_SK_NS1I_6fusion15FusionCallbacksIS1M_NS1U_17LinearCombinationISJ_fSJ_fLNS_15FloatRoundStyleE2EEES1O_S1T_JEEENS4_5SM1004TMEM4LOAD26SM100_TMEM_LOAD_32dp32b32xENS4_13SM90_TMA_LOADES1F_NS4_39AutoVectorizingCopyWithAssumedAlignmentILi128EEENS4_14SM90_TMA_STOREES1F_S26_S26_EEEvvEEEEvNT_6ParamsE,@function
        .size           _ZN7cutlass13device_kernelINS_4gemm6kernel13GemmUniversalIN4cute5tupleIJiiiiEEENS1_10collective13CollectiveMmaINS1_35MainloopSm100TmaUmmaWarpSpecializedILi33ELi2ELi4ENS5_IJNS4_1CILi2EEENSA_ILi1EEESC_EEEEENS5_IJNSA_ILi128EEENSA_ILi256EEENSA_ILi32EEEEEENS_12float_e4m3_tENS5_IJlSC_lEEESJ_SK_NS4_8TiledMMAINS4_8MMA_AtomIJNS4_10MMA_TraitsINS4_25SM100_MMA_F8F6F4_2x1SM_SSEJSJ_SJ_fSF_SG_NS4_17integral_constantINS4_4UMMA5MajorELSR_0EEESS_NSP_INSQ_7ScaleInELST_0EEESU_EEEEEENS4_6LayoutINS5_IJSC_SC_SC_EEENS5_IJNSA_ILi0EEESZ_SZ_EEEEENS5_IJNS4_10UnderscoreES12_S12_EEEEENS4_18SM100_TMA_2SM_LOADENS4_14ComposedLayoutINS4_7SwizzleILi1ELi4ELi3EEENS4_18smem_ptr_flag_bitsILi8EEENSX_INS5_IJNSA_ILi8EEESH_EEENS5_IJSH_SC_EEEEEEEvNS4_8identityES15_S1F_vS1G_EENS_8epilogue10collective18CollectiveEpilogueINS1I_23Sm100TmaWarpSpecializedILi4ELi2ELi32ELb0ELb0EEEJNS5_IJNSA_ILi64EEESG_SH_EEENS5_IJNSX_IS1N_SC_EENSX_INS5_IJSH_SB_EEENS5_IJSC_SF_EEEEEEEESJ_SK_SJ_SK_NS1I_6fusion15FusionCallbacksIS1M_NS1U_17LinearCombinationISJ_fSJ_fLNS_15FloatRoundStyleE2EEES1O_S1T_JEEENS4_5SM1004TMEM4LOAD26SM100_TMEM_LOAD_32dp32b32xENS4_13SM90_TMA_LOADES1F_NS4_39AutoVectorizingCopyWithAssumedAlignmentILi128EEENS4_14SM90_TMA_STOREES1F_S26_S26_EEEvvEEEEvNT_6ParamsE,(.L_x_279 - _ZN7cutlass13device_kernelINS_4gemm6kernel13GemmUniversalIN4cute5tupleIJiiiiEEENS1_10collective13CollectiveMmaINS1_35MainloopSm100TmaUmmaWarpSpecializedILi33ELi2ELi4ENS5_IJNS4_1CILi2EEENSA_ILi1EEESC_EEEEENS5_IJNSA_ILi128EEENSA_ILi256EEENSA_ILi32EEEEEENS_12float_e4m3_tENS5_IJlSC_lEEESJ_SK_NS4_8TiledMMAINS4_8MMA_AtomIJNS4_10MMA_TraitsINS4_25SM100_MMA_F8F6F4_2x1SM_SSEJSJ_SJ_fSF_SG_NS4_17integral_constantINS4_4UMMA5MajorELSR_0EEESS_NSP_INSQ_7ScaleInELST_0EEESU_EEEEEENS4_6LayoutINS5_IJSC_SC_SC_EEENS5_IJNSA_ILi0EEESZ_SZ_EEEEENS5_IJNS4_10UnderscoreES12_S12_EEEEENS4_18SM100_TMA_2SM_LOADENS4_14ComposedLayoutINS4_7SwizzleILi1ELi4ELi3EEENS4_18smem_ptr_flag_bitsILi8EEENSX_INS5_IJNSA_ILi8EEESH_EEENS5_IJSH_SC_EEEEEEEvNS4_8identityES15_S1F_vS1G_EENS_8epilogue10collective18CollectiveEpilogueINS1I_23Sm100TmaWarpSpecializedILi4ELi2ELi32ELb0ELb0EEEJNS5_IJNSA_ILi64EEESG_SH_EEENS5_IJNSX_IS1N_SC_EENSX_INS5_IJSH_SB_EEENS5_IJSC_SF_EEEEEEEESJ_SK_SJ_SK_NS1I_6fusion15FusionCallbacksIS1M_NS1U_17LinearCombinationISJ_fSJ_fLNS_15FloatRoundStyleE2EEES1O_S1T_JEEENS4_5SM1004TMEM4LOAD26SM100_TMEM_LOAD_32dp32b32xENS4_13SM90_TMA_LOADES1F_NS4_39AutoVectorizingCopyWithAssumedAlignmentILi128EEENS4_14SM90_TMA_STOREES1F_S26_S26_EEEvvEEEEvNT_6ParamsE)
        .other          _ZN7cutlass13device_kernelINS_4gemm6kernel13GemmUniversalIN4cute5tupleIJiiiiEEENS1_10collective13CollectiveMmaINS1_35MainloopSm100TmaUmmaWarpSpecializedILi33ELi2ELi4ENS5_IJNS4_1CILi2EEENSA_ILi1EEESC_EEEEENS5_IJNSA_ILi128EEENSA_ILi256EEENSA_ILi32EEEEEENS_12float_e4m3_tENS5_IJlSC_lEEESJ_SK_NS4_8TiledMMAINS4_8MMA_AtomIJNS4_10MMA_TraitsINS4_25SM100_MMA_F8F6F4_2x1SM_SSEJSJ_SJ_fSF_SG_NS4_17integral_constantINS4_4UMMA5MajorELSR_0EEESS_NSP_INSQ_7ScaleInELST_0EEESU_EEEEEENS4_6LayoutINS5_IJSC_SC_SC_EEENS5_IJNSA_ILi0EEESZ_SZ_EEEEENS5_IJNS4_10UnderscoreES12_S12_EEEEENS4_18SM100_TMA_2SM_LOADENS4_14ComposedLayoutINS4_7SwizzleILi1ELi4ELi3EEENS4_18smem_ptr_flag_bitsILi8EEENSX_INS5_IJNSA_ILi8EEESH_EEENS5_IJSH_SC_EEEEEEEvNS4_8identityES15_S1F_vS1G_EENS_8epilogue10collective18CollectiveEpilogueINS1I_23Sm100TmaWarpSpecializedILi4ELi2ELi32ELb0ELb0EEEJNS5_IJNSA_ILi64EEESG_SH_EEENS5_IJNSX_IS1N_SC_EENSX_INS5_IJSH_SB_EEENS5_IJSC_SF_EEEEEEEESJ_SK_SJ_SK_NS1I_6fusion15FusionCallbacksIS1M_NS1U_17LinearCombinationISJ_fSJ_fLNS_15FloatRoundStyleE2EEES1O_S1T_JEEENS4_5SM1004TMEM4LOAD26SM100_TMEM_LOAD_32dp32b32xENS4_13SM90_TMA_LOADES1F_NS4_39AutoVectorizingCopyWithAssumedAlignmentILi128EEENS4_14SM90_TMA_STOREES1F_S26_S26_EEEvvEEEEvNT_6ParamsE,@"STO_CUDA_ENTRY STV_DEFAULT"
_ZN7cutlass13device_kernelINS_4gemm6kernel13GemmUniversalIN4cute5tupleIJiiiiEEENS1_10collective13CollectiveMmaINS1_35MainloopSm100TmaUmmaWarpSpecializedILi33ELi2ELi4ENS5_IJNS4_1CILi2EEENSA_ILi1EEESC_EEEEENS5_IJNSA_ILi128EEENSA_ILi256EEENSA_ILi32EEEEEENS_12float_e4m3_tENS5_IJlSC_lEEESJ_SK_NS4_8TiledMMAINS4_8MMA_AtomIJNS4_10MMA_TraitsINS4_25SM100_MMA_F8F6F4_2x1SM_SSEJSJ_SJ_fSF_SG_NS4_17integral_constantINS4_4UMMA5MajorELSR_0EEESS_NSP_INSQ_7ScaleInELST_0EEESU_EEEEEENS4_6LayoutINS5_IJSC_SC_SC_EEENS5_IJNSA_ILi0EEESZ_SZ_EEEEENS5_IJNS4_10UnderscoreES12_S12_EEEEENS4_18SM100_TMA_2SM_LOADENS4_14ComposedLayoutINS4_7SwizzleILi1ELi4ELi3EEENS4_18smem_ptr_flag_bitsILi8EEENSX_INS5_IJNSA_ILi8EEESH_EEENS5_IJSH_SC_EEEEEEEvNS4_8identityES15_S1F_vS1G_EENS_8epilogue10collective18CollectiveEpilogueINS1I_23Sm100TmaWarpSpecializedILi4ELi2ELi32ELb0ELb0EEEJNS5_IJNSA_ILi64EEESG_SH_EEENS5_IJNSX_IS1N_SC_EENSX_INS5_IJSH_SB_EEENS5_IJSC_SF_EEEEEEEESJ_SK_SJ_SK_NS1I_6fusion15FusionCallbacksIS1M_NS1U_17LinearCombinationISJ_fSJ_fLNS_15FloatRoundStyleE2EEES1O_S1T_JEEENS4_5SM1004TMEM4LOAD26SM100_TMEM_LOAD_32dp32b32xENS4_13SM90_TMA_LOADES1F_NS4_39AutoVectorizingCopyWithAssumedAlignmentILi128EEENS4_14SM90_TMA_STOREES1F_S26_S26_EEEvvEEEEvNT_6ParamsE:
[----:B------:R-:W1:Y:S01]  /*0000*/  LDC R1, c[0x0][0x37c] ;  /* 0x0000df00ff017b82 */ /* 0x000e620000000800 */
[----:B------:R-:W2:Y:S01]  /*0010*/  S2R R109, SR_TID.X ;  /* 0x00000000006d7919 */ /* 0x000ea20000002100 */
[----:B------:R-:W3:Y:S06]  /*0020*/  LDCU.64 UR6, c[0x0][0x890] ;  /* 0x00011200ff0677ac */ /* 0x000eec0008000a00 */
[----:B------:R-:W4:Y:S01]  /*0030*/  S2UR UR37, SR_CgaCtaId ;  /* 0x00000000002579c3 */ /* 0x000f220000008800 */
[----:B------:R-:W-:Y:S02]  /*0040*/  PRMT R96, RZ, 0x7610, R96 ;  /* 0x00007610ff607816 */ /* 0x000fe40000000060 */
[----:B------:R-:W-:Y:S01]  /*0050*/  ELECT P1, URZ, PT ;  /* 0x0000000000ff782f */ /* 0x000fe20003820000 */
[----:B------:R-:W1:Y:S01]  /*0060*/  LDCU.64 UR46, c[0x0][0x358] ;  /* 0x00006b00ff2e77ac */ /* 0x000e620008000a00 */
[----:B---3--:R-:W-:-:S04]  /*0070*/  UISETP.NE.U32.AND UP0, UPT, UR6, URZ, UPT ;  /* 0x000000ff0600728c */ /* 0x008fc8000bf05070 */
[----:B------:R-:W-:Y:S02]  /*0080*/  UISETP.NE.AND.EX UP0, UPT, UR7, URZ, UPT, UP0 ;  /* 0x000000ff0700728c */ /* 0x000fe4000bf05300 */
[----:B----4-:R-:W-:Y:S02]  /*0090*/  ULOP3.LUT UR5, UR37, 0x1, URZ, 0xc0, !UPT ;  /* 0x0000000125057892 */ /* 0x010fe4000f8ec0ff */
[----:B------:R-:W-:Y:S01]  /*00a0*/  ULOP3.LUT UR4, UR37, 0x1, URZ, 0x3c, !UPT ;  /* 0x0000000125047892 */ /* 0x000fe2000f8e3cff */
[----:B--2---:R-:W-:-:S05]  /*00b0*/  SHF.R.U32.HI R102, RZ, 0x5, R109 ;  /* 0x00000005ff667819 */ /* 0x004fca000001166d */
[----:B------:R-:W2:Y:S02]  /*00c0*/  SHFL.IDX PT, R0, R102, RZ, 0x1f ;  /* 0x00001fff66007589 */ /* 0x000ea400000e0000 */
[----:B--2---:R-:W-:Y:S01]  /*00d0*/  R2UR UR10, R0 ;  /* 0x00000000000a72ca */ /* 0x004fe200000e0000 */
[----:B-1----:R-:W-:-:S14]  /*00e0*/  BRA.U UP0, `(.L_x_0) ;  /* 0x00000001002c7547 */ /* 0x002fdc000b800000 */
[----:B------:R-:W1:Y:S02]  /*00f0*/  LDCU.64 UR8, c[0x0][0x888] ;  /* 0x00011100ff0877ac */ /* 0x000e640008000a00 */
[----:B-1----:R-:W-:-:S04]  /*0100*/  UISETP.NE.U32.AND UP0, UPT, UR8, URZ, UPT ;  /* 0x000000ff0800728c */ /* 0x002fc8000bf05070 */
[----:B------:R-:W-:-:S09]  /*0110*/  UISETP.NE.AND.EX UP0, UPT, UR9, URZ, UPT, UP0 ;  /* 0x000000ff0900728c */ /* 0x000fd2000bf05300 */
[----:B------:R-:W-:Y:S05]  /*0120*/  BRA.U !UP0, `(.L_x_1) ;  /* 0x0000000108107547 */ /* 0x000fea000b800000 */
[----:B------:R-:W1:Y:S02]  /*0130*/  LDC.64 R2, c[0x0][0x888] ;  /* 0x00022200ff027b82 */ /* 0x000e640000000a00 */
[----:B-1----:R1:W5:Y:S01]  /*0140*/  LDG.E R49, desc[UR46][R2.64] ;  /* 0x0000002e02317981 */ /* 0x002362000c1e1900 */
[----:B------:R-:W-:Y:S01]  /*0150*/  HFMA2 R96, -RZ, RZ, 0, 5.9604644775390625e-08 ;  /* 0x00000001ff607431 */ /* 0x000fe200000001ff */
[----:B------:R-:W-:Y:S05]  /*0160*/  BRA `(.L_x_0) ;  /* 0x00000000000c7947 */ /* 0x000fea0003800000 */
.L_x_1:
[----:B------:R-:W1:Y:S01]  /*0170*/  LDCU UR8, c[0x0][0x880] ;  /* 0x00011000ff0877ac */ /* 0x000e620008000800 */
[----:B------:R-:W-:Y:S01]  /*0180*/  HFMA2 R96, -RZ, RZ, 0, 5.9604644775390625e-08 ;  /* 0x00000001ff607431 */ /* 0x000fe200000001ff */
[----:B-1----:R-:W-:-:S07]  /*0190*/  MOV R49, UR8 ;  /* 0x0000000800317c02 */ /* 0x002fce0008000f00 */
.L_x_0:
[----:B------:R-:W2:Y:S02]  /*01a0*/  LDCU.64 UR8, c[0x0][0x8b0] ;  /* 0x00011600ff0877ac */ /* 0x000ea40008000a00 */
[----:B--2---:R-:W-:-:S04]  /*01b0*/  UISETP.NE.U32.AND UP0, UPT, UR8, URZ, UPT ;  /* 0x000000ff0800728c */ /* 0x004fc8000bf05070 */
[----:B------:R-:W-:-:S09]  /*01c0*/  UISETP.NE.AND.EX UP0, UPT, UR9, URZ, UPT, UP0 ;  /* 0x000000ff0900728c */ /* 0x000fd2000bf05300 */
[----:B------:R-:W-:Y:S05]  /*01d0*/  BRA.U UP0, `(.L_x_2) ;  /* 0x0000000100247547 */ /* 0x000fea000b800000 */
[----:B------:R-:W2:Y:S02]  /*01e0*/  LDCU.64 UR8, c[0x0][0x8a8] ;  /* 0x00011500ff0877ac */ /* 0x000ea40008000a00 */
[----:B--2---:R-:W-:-:S04]  /*01f0*/  UISETP.NE.U32.AND UP0, UPT, UR8, URZ, UPT ;  /* 0x000000ff0800728c */ /* 0x004fc8000bf05070 */
[----:B------:R-:W-:-:S09]  /*0200*/  UISETP.NE.AND.EX UP0, UPT, UR9, URZ, UPT, UP0 ;  /* 0x000000ff0900728c */ /* 0x000fd2000bf05300 */
[----:B------:R-:W-:Y:S05]  /*0210*/  BRA.U !UP0, `(.L_x_3) ;  /* 0x00000001080c7547 */ /* 0x000fea000b800000 */
[----:B-1----:R-:W1:Y:S02]  /*0220*/  LDC.64 R2, c[0x0][0x8a8] ;  /* 0x00022a00ff027b82 */ /* 0x002e640000000a00 */
[----:B-1----:R2:W5:Y:S01]  /*0230*/  LDG.E R47, desc[UR46][R2.64] ;  /* 0x0000002e022f7981 */ /* 0x002562000c1e1900 */
[----:B------:R-:W-:Y:S05]  /*0240*/  BRA `(.L_x_2) ;  /* 0x0000000000087947 */ /* 0x000fea0003800000 */
.L_x_3:
[----:B------:R-:W2:Y:S02]  /*0250*/  LDCU UR8, c[0x0][0x8a0] ;  /* 0x00011400ff0877ac */ /* 0x000ea40008000800 */
[----:B--2---:R-:W-:Y:S02]  /*0260*/  MOV R47, UR8 ;  /* 0x00000008002f7c02 */ /* 0x004fe40008000f00 */
.L_x_2:
[----:B------:R-:W-:Y:S01]  /*0270*/  IMAD.U32 R0, RZ, RZ, UR10 ;  /* 0x0000000aff007e24 */ /* 0x000fe2000f8e00ff */
[----:B------:R-:W-:Y:S04]  /*0280*/  BSSY.RECONVERGENT B0, `(.L_x_4) ;  /* 0x000000c000007945 */ /* 0x000fe80003800200 */
[C---:B------:R-:W-:Y:S02]  /*0290*/  ISETP.NE.OR P2, PT, R0.reuse, 0x1, !P1 ;  /* 0x000000010000780c */ /* 0x040fe40004f45670 */
[----:B------:R-:W-:-:S11]  /*02a0*/  ISETP.NE.OR P0, PT, R0, 0x3, !P1 ;  /* 0x000000030000780c */ /* 0x000fd60004f05670 */
[----:B------:R-:W-:Y:S05]  /*02b0*/  @P2 BRA `(.L_x_5) ;  /* 0x0000000000202947 */ /* 0x000fea0003800000 */
[----:B------:R-:W3:Y:S02]  /*02c0*/  LDCU.64 UR8, c[0x0][0x348] ;  /* 0x00006900ff0877ac */ /* 0x000ee40008000a00 */
[----:B---3--:R-:W-:Y:S02]  /*02d0*/  UIADD3 UR12, UP1, UPT, UR8, 0x80, URZ ;  /* 0x00000080080c7890 */ /* 0x008fe4000ff3e0ff */
[----:B------:R-:W-:Y:S02]  /*02e0*/  UIADD3 UR8, UP0, UPT, UR8, 0x180, URZ ;  /* 0x0000018008087890 */ /* 0x000fe4000ff1e0ff */
[----:B------:R-:W-:Y:S02]  /*02f0*/  UIADD3.X UR13, UPT, UPT, URZ, UR9, URZ, UP1, !UPT ;  /* 0x00000009ff0d7290 */ /* 0x000fe40008ffe4ff */
[----:B------:R-:W-:-:S07]  /*0300*/  UIADD3.X UR9, UPT, UPT, URZ, UR9, URZ, UP0, !UPT ;  /* 0x00000009ff097290 */ /* 0x000fce00087fe4ff */
[----:B------:R3:W-:Y:S02]  /*0310*/  UTMACCTL.PF [UR12] ;  /* 0x000000000c0079b9 */ /* 0x0007e40008040000 */
[----:B------:R3:W-:Y:S02]  /*0320*/  UTMACCTL.PF [UR8] ;  /* 0x00000000080079b9 */ /* 0x0007e40008040000 */
[----:B---3--:R-:W-:Y:S01]  /*0330*/  NOP ;  /* 0x0000000000007918 */ /* 0x008fe20000000000 */
.L_x_5:
[----:B------:R-:W-:Y:S05]  /*0340*/  BSYNC.RECONVERGENT B0 ;  /* 0x0000000000007941 */ /* 0x000fea0003800200 */
.L_x_4:
[----:B------:R-:W-:Y:S04]  /*0350*/  BSSY.RECONVERGENT B0, `(.L_x_6) ;  /* 0x000000a000007945 */ /* 0x000fe80003800200 */
        /* <DEDUP_REMOVED lines=9> */
.L_x_7:
[----:B------:R-:W-:Y:S05]  /*03f0*/  BSYNC.RECONVERGENT B0 ;  /* 0x0000000000007941 */ /* 0x000fea0003800200 */
.L_x_6:
[----:B------:R-:W3:Y:S01]  /*0400*/  LDCU.64 UR8, c[0x0][0x888] ;  /* 0x00011100ff0877ac */ /* 0x000ee20008000a00 */
[----:B------:R-:W-:Y:S02]  /*0410*/  UISETP.EQ.U32.AND UP1, UPT, UR6, URZ, UPT ;  /* 0x000000ff0600728c */ /* 0x000fe4000bf22070 */
[----:B------:R-:W-:Y:S02]  /*0420*/  UPLOP3.LUT UP5, UPT, UPT, UPT, UPT, 0x80, 0x8 ;  /* 0x000000000008789c */ /* 0x000fe40003faf070 */
[----:B---3--:R-:W-:-:S04]  /*0430*/  UISETP.NE.U32.AND UP0, UPT, UR8, URZ, UPT ;  /* 0x000000ff0800728c */ /* 0x008fc8000bf05070 */
[----:B------:R-:W-:-:S04]  /*0440*/  UISETP.NE.AND.EX UP0, UPT, UR9, URZ, UPT, UP0 ;  /* 0x000000ff0900728c */ /* 0x000fc8000bf05300 */
[----:B------:R-:W-:-:S04]  /*0450*/  UISETP.EQ.OR.EX UP2, UPT, UR7, URZ, !UP0, UP1 ;  /* 0x000000ff0700728c */ /* 0x000fc8000c742710 */
[----:B------:R-:W-:-:S05]  /*0460*/  UP2UR UR50, UPR, URZ, 0x4 ;  /* 0x00000004ff327883 */ /* 0x000fca0008000000 */
[----:B------:R-:W-:Y:S07]  /*0470*/  BRA.U !UP2, `(.L_x_8) ;  /* 0x000000010a207547 */ /* 0x000fee000b800000 */
[----:B------:R-:W-:Y:S01]  /*0480*/  UISETP.NE.U32.AND UP2, UPT, UR6, URZ, UPT ;  /* 0x000000ff0600728c */ /* 0x000fe2000bf45070 */
[----:B-----5:R-:W-:Y:S01]  /*0490*/  FSETP.NEU.AND P0, PT, R49, RZ, PT ;  /* 0x000000ff3100720b */ /* 0x020fe20003f0d000 */
[----:B------:R-:W-:Y:S02]  /*04a0*/  USEL UR6, URZ, 0xffffffff, UP0 ;  /* 0xffffffffff067887 */ /* 0x000fe40008000000 */
[----:B------:R-:W-:-:S10]  /*04b0*/  UISETP.NE.AND.EX UP2, UPT, UR7, URZ, UPT, UP2 ;  /* 0x000000ff0700728c */ /* 0x000fd4000bf45320 */
[----:B------:R-:W-:Y:S01]  /*04c0*/  VOTEU.ANY UP1, P0 ;  /* 0x0000000000ff7886 */ /* 0x000fe20000020100 */
[----:B------:R-:W-:-:S04]  /*04d0*/  @!UP2 USEL UR6, URZ, 0xffffffff, UP1 ;  /* 0xffffffffff06a887 */ /* 0x000fc80008800000 */
[----:B------:R-:W-:-:S04]  /*04e0*/  ULOP3.LUT UR6, UR6, 0x1, URZ, 0xc0, !UPT ;  /* 0x0000000106067892 */ /* 0x000fc8000f8ec0ff */
[----:B------:R-:W-:-:S11]  /*04f0*/  UISETP.NE.U32.AND UP5, UPT, UR6, 0x1, UPT ;  /* 0x000000010600788c */ /* 0x000fd6000bfa5070 */
.L_x_8:
[----:B------:R-:W3:Y:S01]  /*0500*/  SHFL.IDX PT, R0, R102, RZ, 0x1f ;  /* 0x00001fff66007589 */ /* 0x000ee200000e0000 */
[----:B------:R-:W-:-:S04]  /*0510*/  UISETP.NE.AND UP1, UPT, UR10, 0x2, UPT ;  /* 0x000000020a00788c */ /* 0x000fc8000bf25270 */
[----:B------:R-:W-:Y:S02]  /*0520*/  UISETP.EQ.AND UP2, UPT, UR5, URZ, !UP1 ;  /* 0x000000ff0500728c */ /* 0x000fe4000cf42270 */
[----:B------:R-:W-:-:S04]  /*0530*/  USEL UR6, URZ, 0x1, UP1 ;  /* 0x00000001ff067887 */ /* 0x000fc80008800000 */
[----:B------:R-:W-:Y:S02]  /*0540*/  PLOP3.LUT P5, PT, P1, PT, UP2, 0x80, 0x8 ;  /* 0x000000000008781c */ /* 0x000fe40000faf028 */
[----:B---3--:R-:W-:-:S13]  /*0550*/  ISETP.NE.AND P0, PT, R0, RZ, PT ;  /* 0x000000ff0000720c */ /* 0x008fda0003f05270 */
[----:B------:R-:W-:Y:S05]  /*0560*/  @P0 BRA `(.L_x_9) ;  /* 0x0000000400380947 */ /* 0x000fea0003800000 */
[----:B------:R-:W-:Y:S01]  /*0570*/  ELECT P0, URZ, PT ;  /* 0x0000000000ff782f */ /* 0x000fe20003800000 */
[----:B------:R-:W-:-:S12]  /*0580*/  BSSY.RECONVERGENT B0, `(.L_x_9) ;  /* 0x000004c000007945 */ /* 0x000fd80003800200 */
[----:B------:R-:W-:Y:S05]  /*0590*/  @!P0 BRA `(.L_x_10) ;  /* 0x0000000400288947 */ /* 0x000fea0003800000 */
[----:B------:R-:W-:Y:S01]  /*05a0*/  UMOV UR8, 0x400 ;  /* 0x0000040000087882 */ /* 0x000fe20000000000 */
[----:B------:R-:W-:Y:S01]  /*05b0*/  UMOV UR7, 0x1 ;  /* 0x0000000100077882 */ /* 0x000fe20000000000 */
[----:B------:R-:W-:Y:S02]  /*05c0*/  ULEA UR8, UR37, UR8, 0x18 ;  /* 0x0000000825087291 */ /* 0x000fe4000f8ec0ff */
[----:B------:R-:W-:-:S04]  /*05d0*/  UIADD3 UR12, UPT, UPT, -UR7, 0x100000, URZ ;  /* 0x00100000070c7890 */ /* 0x000fc8000fffe1ff */
[----:B------:R-:W-:Y:S02]  /*05e0*/  USHF.L.U32 UR13, UR12, 0xb, URZ ;  /* 0x0000000b0c0d7899 */ /* 0x000fe400080006ff */
[----:B------:R-:W-:Y:S01]  /*05f0*/  USHF.L.U32 UR12, UR12, 0x1, URZ ;  /* 0x000000010c0c7899 */ /* 0x000fe200080006ff */
[----:B------:R-:W3:Y:S11]  /*0600*/  FENCE.VIEW.ASYNC.S ;  /* 0x00000000000073c6 */ /* 0x000ef60000000000 */
[----:B---3--:R3:W4:Y:S01]  /*0610*/  SYNCS.EXCH.64 URZ, [UR8], UR12 ;  /* 0x0000000c08ff75b2 */ /* 0x0087220008000100 */
[----:B------:R3:W1:Y:S01]  /*0620*/  SYNCS.EXCH.64 URZ, [UR8+0x108], UR12 ;  /* 0x0001080c08ff75b2 */ /* 0x0006620008000100 */
        /* <DEDUP_REMOVED lines=63> */
[----:B------:R3:W1:Y:S02]  /*0a20*/  SYNCS.EXCH.64 URZ, [UR8+0x208], UR12 ;  /* 0x0002080c08ff75b2 */ /* 0x0006640008000100 */
[----:B---34-:R-:W-:Y:S01]  /*0a30*/  NOP ;  /* 0x0000000000007918 */ /* 0x018fe20000000000 */
.L_x_10:
[----:B------:R-:W-:Y:S05]  /*0a40*/  BSYNC.RECONVERGENT B0 ;  /* 0x0000000000007941 */ /* 0x000fea0003800200 */
.L_x_9:
[----:B------:R-:W3:Y:S01]  /*0a50*/  SHFL.IDX PT, R0, R102, RZ, 0x1f ;  /* 0x00001fff66007589 */ /* 0x000ee200000e0000 */
[----:B------:R-:W-:Y:S01]  /*0a60*/  NOP ;  /* 0x0000000000007918 */ /* 0x000fe20000000000 */
[----:B---3--:R-:W-:-:S13]  /*0a70*/  ISETP.NE.AND P0, PT, R0, 0x1, PT ;  /* 0x000000010000780c */ /* 0x008fda0003f05270 */
[----:B------:R-:W-:Y:S05]  /*0a80*/  @P0 BRA `(.L_x_11) ;  /* 0x0000000000540947 */ /* 0x000fea0003800000 */
[----:B------:R-:W-:Y:S01]  /*0a90*/  UMOV UR9, 0x400 ;  /* 0x0000040000097882 */ /* 0x000fe20000000000 */
[----:B------:R-:W-:Y:S01]  /*0aa0*/  UMOV UR8, 0x20 ;  /* 0x0000002000087882 */ /* 0x000fe20000000000 */
[----:B------:R-:W-:Y:S01]  /*0ab0*/  UMOV UR7, 0x80 ;  /* 0x0000008000077882 */ /* 0x000fe20000000000 */
[----:B------:R-:W-:Y:S02]  /*0ac0*/  ULEA UR9, UR37, UR9, 0x18 ;  /* 0x0000000925097291 */ /* 0x000fe4000f8ec0ff */
[----:B------:R-:W-:-:S04]  /*0ad0*/  UIADD3 UR12, UPT, UPT, -UR8, 0x100000, URZ ;  /* 0x00100000080c7890 */ /* 0x000fc8000fffe1ff */
[----:B------:R-:W-:Y:S02]  /*0ae0*/  USHF.L.U32 UR13, UR12, 0xb, URZ ;  /* 0x0000000b0c0d7899 */ /* 0x000fe400080006ff */
[----:B------:R-:W-:Y:S02]  /*0af0*/  USHF.L.U32 UR12, UR12, 0x1, URZ ;  /* 0x000000010c0c7899 */ /* 0x000fe400080006ff */
[----:B------:R-:W-:-:S04]  /*0b00*/  UIADD3 UR14, UPT, UPT, -UR7, 0x100000, URZ ;  /* 0x00100000070e7890 */ /* 0x000fc8000fffe1ff */
[----:B------:R-:W-:Y:S02]  /*0b10*/  USHF.L.U32 UR15, UR14, 0xb, URZ ;  /* 0x0000000b0e0f7899 */ /* 0x000fe400080006ff */
[----:B------:R-:W-:Y:S01]  /*0b20*/  USHF.L.U32 UR14, UR14, 0x1, URZ ;  /* 0x000000010e0e7899 */ /* 0x000fe200080006ff */
[----:B------:R-:W-:Y:S01]  /*0b30*/  ELECT P0, URZ, PT ;  /* 0x0000000000ff782f */ /* 0x000fe20003800000 */
[----:B------:R-:W3:Y:S02]  /*0b40*/  FENCE.VIEW.ASYNC.S ;  /* 0x00000000000073c6 */ /* 0x000ee40000000000 */
[----:B---3--:R3:W4:Y:S08]  /*0b50*/  SYNCS.EXCH.64 URZ, [UR9+0x210], UR12 ;  /* 0x0002100c09ff75b2 */ /* 0x0087300008000100 */
[----:B------:R3:W1:Y:S01]  /*0b60*/  SYNCS.EXCH.64 URZ, [UR9+0x230], UR14 ;  /* 0x0002300e09ff75b2 */ /* 0x0006620008000100 */
[----:B------:R3:W1:Y:S01]  /*0b70*/  SYNCS.EXCH.64 URZ, [UR9+0x218], UR12 ;  /* 0x0002180c09ff75b2 */ /* 0x0006620008000100 */
[----:B------:R3:W1:Y:S01]  /*0b80*/  SYNCS.EXCH.64 URZ, [UR9+0x238], UR14 ;  /* 0x0002380e09ff75b2 */ /* 0x0006620008000100 */
[----:B------:R3:W1:Y:S01]  /*0b90*/  SYNCS.EXCH.64 URZ, [UR9+0x220], UR12 ;  /* 0x0002200c09ff75b2 */ /* 0x0006620008000100 */
[----:B------:R3:W1:Y:S01]  /*0ba0*/  SYNCS.EXCH.64 URZ, [UR9+0x240], UR14 ;  /* 0x0002400e09ff75b2 */ /* 0x0006620008000100 */
[----:B------:R3:W1:Y:S01]  /*0bb0*/  SYNCS.EXCH.64 URZ, [UR9+0x228], UR12 ;  /* 0x0002280c09ff75b2 */ /* 0x0006620008000100 */
[----:B------:R3:W1:Y:S01]  /*0bc0*/  SYNCS.EXCH.64 URZ, [UR9+0x248], UR14 ;  /* 0x0002480e09ff75b2 */ /* 0x0006620008000100 */
[----:B------:R-:W-:Y:S01]  /*0bd0*/  NOP ;  /* 0x0000000000007918 */ /* 0x000fe20000000000 */
.L_x_11:
[----:B------:R-:W2:Y:S01]  /*0be0*/  SHFL.IDX PT, R0, R102, RZ, 0x1f ;  /* 0x00001fff66007589 */ /* 0x000ea200000e0000 */
[----:B------:R-:W-:Y:S01]  /*0bf0*/  NOP ;  /* 0x0000000000007918 */ /* 0x000fe20000000000 */
[----:B--2---:R-:W-:-:S13]  /*0c00*/  ISETP.NE.AND P0, PT, R0, 0x3, PT ;  /* 0x000000030000780c */ /* 0x004fda0003f05270 */
[----:B------:R-:W-:Y:S05]  /*0c10*/  @P0 BRA `(.L_x_12) ;  /* 0x00000000002c0947 */ /* 0x000fea0003800000 */
[----:B------:R-:W-:Y:S01]  /*0c20*/  UMOV UR8, 0x400 ;  /* 0x0000040000087882 */ /* 0x000fe20000000000 */
[----:B------:R-:W-:Y:S01]  /*0c30*/  UMOV UR7, 0x20 ;  /* 0x0000002000077882 */ /* 0x000fe20000000000 */
[----:B------:R-:W-:Y:S02]  /*0c40*/  ULEA UR8, UR37, UR8, 0x18 ;  /* 0x0000000825087291 */ /* 0x000fe4000f8ec0ff */
[----:B---3--:R-:W-:-:S04]  /*0c50*/  UIADD3 UR12, UPT, UPT, -UR7, 0x100000, URZ ;  /* 0x00100000070c7890 */ /* 0x008fc8000fffe1ff */
[----:B------:R-:W-:Y:S02]  /*0c60*/  USHF.L.U32 UR13, UR12, 0xb, URZ ;  /* 0x0000000b0c0d7899 */ /* 0x000fe400080006ff */
[----:B------:R-:W-:Y:S01]  /*0c70*/  USHF.L.U32 UR12, UR12, 0x1, URZ ;  /* 0x000000010c0c7899 */ /* 0x000fe200080006ff */
[----:B------:R-:W-:Y:S01]  /*0c80*/  ELECT P0, URZ, PT ;  /* 0x0000000000ff782f */ /* 0x000fe20003800000 */
[----:B------:R-:W2:Y:S10]  /*0c90*/  FENCE.VIEW.ASYNC.S ;  /* 0x00000000000073c6 */ /* 0x000eb40000000000 */
[----:B--2---:R2:W3:Y:S01]  /*0ca0*/  SYNCS.EXCH.64 URZ, [UR8+0x250], UR12 ;  /* 0x0002500c08ff75b2 */ /* 0x0044e20008000100 */
[----:B------:R2:W1:Y:S01]  /*0cb0*/  SYNCS.EXCH.64 URZ, [UR8+0x258], UR12 ;  /* 0x0002580c08ff75b2 */ /* 0x0004620008000100 */
[----:B------:R-:W-:Y:S01]  /*0cc0*/  NOP ;  /* 0x0000000000007918 */ /* 0x000fe20000000000 */
.L_x_12:
[----:B------:R-:W4:Y:S01]  /*0cd0*/  SHFL.IDX PT, R0, R102, RZ, 0x1f ;  /* 0x00001fff66007589 */ /* 0x000f2200000e0000 */
[----:B------:R-:W-:Y:S01]  /*0ce0*/  NOP ;  /* 0x0000000000007918 */ /* 0x000fe20000000000 */
[----:B----4-:R-:W-:-:S13]  /*0cf0*/  ISETP.NE.AND P0, PT, R0, 0x4, PT ;  /* 0x000000040000780c */ /* 0x010fda0003f05270 */
[----:B------:R-:W-:Y:S05]  /*0d00*/  @P0 BRA `(.L_x_13) ;  /* 0x0000000000480947 */ /* 0x000fea0003800000 */
[----:B---3--:R-:W-:Y:S01]  /*0d10*/  UMOV UR9, 0x1e0 ;  /* 0x000001e000097882 */ /* 0x008fe20000000000 */
[----:B--2---:R-:W-:Y:S01]  /*0d20*/  UMOV UR8, 0x400 ;  /* 0x0000040000087882 */ /* 0x004fe20000000000 */
[----:B------:R-:W-:Y:S01]  /*0d30*/  USEL UR9, UR9, 0x1a0, UP5 ;  /* 0x000001a009097887 */ /* 0x000fe2000a800000 */
        /* <DEDUP_REMOVED lines=9> */
[----:B------:R-:W2:Y:S02]  /*0dd0*/  FENCE.VIEW.ASYNC.S ;  /* 0x00000000000073c6 */ /* 0x000ea40000000000 */
[----:B--2---:R4:W2:Y:S08]  /*0de0*/  SYNCS.EXCH.64 URZ, [UR8+0x260], UR12 ;  /* 0x0002600c08ff75b2 */ /* 0x0048b00008000100 */
[----:B------:R4:W3:Y:S01]  /*0df0*/  SYNCS.EXCH.64 URZ, [UR8+0x270], UR14 ;  /* 0x0002700e08ff75b2 */ /* 0x0008e20008000100 */
[----:B------:R4:W1:Y:S01]  /*0e00*/  SYNCS.EXCH.64 URZ, [UR8+0x268], UR12 ;  /* 0x0002680c08ff75b2 */ /* 0x0008620008000100 */
[----:B------:R4:W1:Y:S02]  /*0e10*/  SYNCS.EXCH.64 URZ, [UR8+0x278], UR14 ;  /* 0x0002780e08ff75b2 */ /* 0x0008640008000100 */
[----:B----4-:R-:W-:Y:S01]  /*0e20*/  NOP ;  /* 0x0000000000007918 */ /* 0x010fe20000000000 */
.L_x_13:
[----:B------:R-:W4:Y:S01]  /*0e30*/  SHFL.IDX PT, R0, R102, RZ, 0x1f ;  /* 0x00001fff66007589 */ /* 0x000f2200000e0000 */
[----:B------:R-:W-:Y:S01]  /*0e40*/  NOP ;  /* 0x0000000000007918 */ /* 0x000fe20000000000 */
[----:B----4-:R-:W-:-:S13]  /*0e50*/  ISETP.NE.AND P0, PT, R0, 0x5, PT ;  /* 0x000000050000780c */ /* 0x010fda0003f05270 */
[----:B------:R-:W-:Y:S05]  /*0e60*/  @P0 BRA `(.L_x_14) ;  /* 0x0000000000540947 */ /* 0x000fea0003800000 */
[----:B---3--:R-:W-:Y:S01]  /*0e70*/  UMOV UR9, 0x400 ;  /* 0x0000040000097882 */ /* 0x008fe20000000000 */
[----:B--2---:R-:W-:Y:S01]  /*0e80*/  UMOV UR8, 0x1 ;  /* 0x0000000100087882 */ /* 0x004fe20000000000 */
        /* <DEDUP_REMOVED lines=13> */
[----:B------:R4:W1:Y:S01]  /*0f60*/  SYNCS.EXCH.64 URZ, [UR9+0x2a8], UR14 ;  /* 0x0002a80e09ff75b2 */ /* 0x0008620008000100 */
[----:B------:R4:W1:Y:S01]  /*0f70*/  SYNCS.EXCH.64 URZ, [UR9+0x290], UR12 ;  /* 0x0002900c09ff75b2 */ /* 0x0008620008000100 */
[----:B------:R4:W1:Y:S01]  /*0f80*/  SYNCS.EXCH.64 URZ, [UR9+0x2b0], UR14 ;  /* 0x0002b00e09ff75b2 */ /* 0x0008620008000100 */
[----:B------:R4:W1:Y:S01]  /*0f90*/  SYNCS.EXCH.64 URZ, [UR9+0x298], UR12 ;  /* 0x0002980c09ff75b2 */ /* 0x0008620008000100 */
[----:B------:R4:W1:Y:S02]  /*0fa0*/  SYNCS.EXCH.64 URZ, [UR9+0x2b8], UR14 ;  /* 0x0002b80e09ff75b2 */ /* 0x0008640008000100 */
[----:B----4-:R-:W-:Y:S01]  /*0fb0*/  NOP ;  /* 0x0000000000007918 */ /* 0x010fe20000000000 */
.L_x_14:
[----:B------:R-:W4:Y:S01]  /*0fc0*/  SHFL.IDX PT, R0, R102, RZ, 0x1f ;  /* 0x00001fff66007589 */ /* 0x000f2200000e0000 */
[----:B------:R-:W-:Y:S01]  /*0fd0*/  ISETP.NE.OR P1, PT, RZ, UR10, !P1 ;  /* 0x0000000aff007c0c */ /* 0x000fe2000cf25670 */
[----:B------:R-:W-:Y:S01]  /*0fe0*/  NOP ;  /* 0x0000000000007918 */ /* 0x000fe20000000000 */
[----:B----4-:R-:W-:-:S13]  /*0ff0*/  ISETP.NE.AND P0, PT, R0, 0x3, PT ;  /* 0x000000030000780c */ /* 0x010fda0003f05270 */
[----:B------:R-:W-:Y:S05]  /*1000*/  @P0 BRA `(.L_x_15) ;  /* 0x0000000000340947 */ /* 0x000fea0003800000 */
[----:B--2---:R-:W-:Y:S01]  /*1010*/  UMOV UR8, 0x400 ;  /* 0x0000040000087882 */ /* 0x004fe20000000000 */
[----:B------:R-:W-:Y:S01]  /*1020*/  UMOV UR7, 0x20 ;  /* 0x0000002000077882 */ /* 0x000fe20000000000 */
[----:B------:R-:W-:Y:S02]  /*1030*/  ULEA UR8, UR37, UR8, 0x18 ;  /* 0x0000000825087291 */ /* 0x000fe4000f8ec0ff */
[----:B---3--:R-:W-:-:S04]  /*1040*/  UIADD3 UR12, UPT, UPT, -UR7, 0x100000, URZ ;  /* 0x00100000070c7890 */ /* 0x008fc8000fffe1ff */
[----:B------:R-:W-:Y:S02]  /*1050*/  USHF.L.U32 UR13, UR12, 0xb, URZ ;  /* 0x0000000b0c0d7899 */ /* 0x000fe400080006ff */
[----:B------:R-:W-:Y:S01]  /*1060*/  USHF.L.U32 UR12, UR12, 0x1, URZ ;  /* 0x000000010c0c7899 */ /* 0x000fe200080006ff */
[----:B------:R-:W-:Y:S01]  /*1070*/  ELECT P0, URZ, PT ;  /* 0x0000000000ff782f */ /* 0x000fe20003800000 */
[----:B------:R-:W2:Y:S10]  /*1080*/  FENCE.VIEW.ASYNC.S ;  /* 0x00000000000073c6 */ /* 0x000eb40000000000 */
[----:B--2---:R4:W2:Y:S01]  /*1090*/  SYNCS.EXCH.64 URZ, [UR8+0x2c0], UR12 ;  /* 0x0002c00c08ff75b2 */ /* 0x0048a20008000100 */
[----:B------:R4:W3:Y:S01]  /*10a0*/  SYNCS.EXCH.64 URZ, [UR8+0x2d0], UR12 ;  /* 0x0002d00c08ff75b2 */ /* 0x0008e20008000100 */
[----:B------:R4:W1:Y:S01]  /*10b0*/  SYNCS.EXCH.64 URZ, [UR8+0x2c8], UR12 ;  /* 0x0002c80c08ff75b2 */ /* 0x0008620008000100 */
[----:B------:R4:W1:Y:S02]  /*10c0*/  SYNCS.EXCH.64 URZ, [UR8+0x2d8], UR12 ;  /* 0x0002d80c08ff75b2 */ /* 0x0008640008000100 */
[----:B----4-:R-:W-:Y:S01]  /*10d0*/  NOP ;  /* 0x0000000000007918 */ /* 0x010fe20000000000 */
.L_x_15:
[----:B------:R-:W-:Y:S01]  /*10e0*/  VOTEU.ALL UP1, P1 ;  /* 0x0000000000ff7886 */ /* 0x000fe20000820000 */
[----:B--2---:R-:W2:Y:S01]  /*10f0*/  LDCU UR8, c[0x0][0x36c] ;  /* 0x00006d80ff0877ac */ /* 0x004ea20008000800 */
[----:B------:R-:W-:Y:S01]  /*1100*/  NOP ;  /* 0x0000000000007918 */ /* 0x000fe20000000000 */
[----:B------:R-:W-:Y:S01]  /*1110*/  LOP3.LUT R10, R109, 0x1f, RZ, 0xc0, !PT ;  /* 0x0000001f6d0a7812 */ /* 0x000fe200078ec0ff */
[----:B---3--:R-:W-:Y:S01]  /*1120*/  UMOV UR12, 0x20 ;  /* 0x00000020000c7882 */ /* 0x008fe20000000000 */
[----:B------:R-:W-:Y:S01]  /*1130*/  @!UP1 UMOV UR7, 0x400 ;  /* 0x0000040000079882 */ /* 0x000fe20000000000 */
[----:B------:R-:W-:-:S04]  /*1140*/  @!UP1 UIADD3 UR12, UPT, UPT, -UR12, 0x100000, URZ ;  /* 0x001000000c0c9890 */ /* 0x000fc8000fffe1ff */
[----:B------:R-:W-:Y:S02]  /*1150*/  @!UP1 USHF.L.U32 UR13, UR12, 0xb, URZ ;  /* 0x0000000b0c0d9899 */ /* 0x000fe400080006ff */
[----:B------:R-:W-:Y:S02]  /*1160*/  @!UP1 USHF.L.U32 UR12, UR12, 0x1, URZ ;  /* 0x000000010c0c9899 */ /* 0x000fe400080006ff */
[----:B------:R-:W-:Y:S01]  /*1170*/  @!UP1 ULEA UR7, UR37, UR7, 0x18 ;  /* 0x0000000725079291 */ /* 0x000fe2000f8ec0ff */
[----:B------:R-:W-:Y:S01]  /*1180*/  VOTEU.ALL UP1, P1 ;  /* 0x0000000000ff7886 */ /* 0x000fe20000820000 */
[----:B------:R-:W-:Y:S01]  /*1190*/  UISETP.NE.AND UP4, UPT, UR10, URZ, UPT ;  /* 0x000000ff0a00728c */ /* 0x000fe2000bf85270 */
[----:B------:R-:W3:Y:S09]  /*11a0*/  FENCE.VIEW.ASYNC.S ;  /* 0x00000000000073c6 */ /* 0x000ef20000000000 */
[----:B---3--:R3:W4:Y:S01]  /*11b0*/  @!UP1 SYNCS.EXCH.64 URZ, [UR7+0x2e0], UR12 ;  /* 0x0002e00c07ff95b2 */ /* 0x0087220008000100 */
[----:B--2---:R-:W-:-:S09]  /*11c0*/  UISETP.EQ.U32.AND UP1, UPT, UR8, 0x1, UPT ;  /* 0x000000010800788c */ /* 0x004fd2000bf22070 */
[----:B------:R-:W-:Y:S05]  /*11d0*/  BRA.U !UP1, `(.L_x_16) ;  /* 0x0000000109087547 */ /* 0x000fea000b800000 */
[----:B-1--4-:R-:W-:Y:S01]  /*11e0*/  UCGABAR_ARV ;  /* 0x00000000000079c7 */ /* 0x012fe20008000000 */
[----:B------:R-:W-:Y:S05]  /*11f0*/  BRA `(.L_x_17) ;  /* 0x0000000000047947 */ /* 0x000fea0003800000 */
.L_x_16:
[----:B-1--4-:R-:W-:Y:S01]  /*1200*/  NOP ;  /* 0x0000000000007918 */ /* 0x012fe20000000000 */
.L_x_17:
[----:B------:R-:W1:Y:S01]  /*1210*/  S2R R15, SR_CTAID.Y ;  /* 0x00000000000f7919 */ /* 0x000e620000002600 */
[----:B------:R-:W-:-:S05]  /*1220*/  CS2R.32 R95, SR_CgaSize ;  /* 0x00000000005f7805 */ /* 0x000fca0000008a00 */
[----:B------:R-:W-:-:S05]  /*1230*/  IMAD R95, R95, -0xa0, RZ ;  /* 0xffffff605f5f7824 */ /* 0x000fca00078e02ff */
[----:B---3--:R-:W-:-:S14]  /*1240*/  R2UR UR7, R95 ;  /* 0x000000005f0772ca */ /* 0x008fdc00000e0000 */
[----:B------:R-:W2:Y:S01]  /*1250*/  LDCU UR7, c[0x0][UR7+0x2b4] ;  /* 0x00005680070777ac */ /* 0x000ea20008000800 */
[----:B------:R-:W-:-:S05]  /*1260*/  CS2R.32 R0, SR_CgaSize ;  /* 0x0000000000007805 */ /* 0x000fca0000008a00 */
[----:B------:R-:W-:-:S06]  /*1270*/  IMAD R0, R0, -0xa0, RZ ;  /* 0xffffff6000007824 */ /* 0x000fcc00078e02ff */
[----:B------:R-:W3:Y:S01]  /*1280*/  LDC R0, c[0x0][R0+0x2a4] ;  /* 0x0000a90000007b82 */ /* 0x000ee20000000800 */
[----:B------:R-:W-:Y:S01]  /*1290*/  PRMT R8, RZ, 0x7610, R8 ;  /* 0x00007610ff087816 */ /* 0x000fe20000000008 */
[----:B------:R-:W4:Y:S01]  /*12a0*/  S2R R9, SR_CTAID.X ;  /* 0x0000000000097919 */ /* 0x000f220000002500 */
[----:B------:R-:W-:-:S05]  /*12b0*/  CS2R.32 R95, SR_CgaSize ;  /* 0x00000000005f7805 */ /* 0x000fca0000008a00 */
[----:B------:R-:W-:-:S05]  /*12c0*/  IMAD R95, R95, -0xa0, RZ ;  /* 0xffffff605f5f7824 */ /* 0x000fca00078e02ff */
[----:B------:R-:W-:-:S14]  /*12d0*/  R2UR UR8, R95 ;  /* 0x000000005f0872ca */ /* 0x000fdc00000e0000 */
[----:B------:R-:W3:Y:S01]  /*12e0*/  LDCU UR8, c[0x0][UR8+0x2b0] ;  /* 0x00005600080877ac */ /* 0x000ee20008000800 */
[----:B------:R-:W-:Y:S01]  /*12f0*/  UISETP.NE.AND UP2, UPT, UR10, 0x2, UPT ;  /* 0x000000020a00788c */ /* 0x000fe2000bf45270 */
[----:B------:R-:W2:Y:S01]  /*1300*/  LDC R11, c[0x0][0xb24] ;  /* 0x0002c900ff0b7b82 */ /* 0x000ea20000000800 */
[----:B------:R-:W-:-:S05]  /*1310*/  CS2R.32 R2, SR_CgaSize ;  /* 0x0000000000027805 */ /* 0x000fca0000008a00 */
[----:B------:R-:W-:-:S06]  /*1320*/  IMAD R2, R2, -0xa0, RZ ;  /* 0xffffff6002027824 */ /* 0x000fcc00078e02ff */
[----:B------:R-:W3:Y:S08]  /*1330*/  LDC R2, c[0x0][R2+0x2a0] ;  /* 0x0000a80002027b82 */ /* 0x000ef00000000800 */
[----:B------:R-:W3:Y:S01]  /*1340*/  LDC R40, c[0x0][0xb24] ;  /* 0x0002c900ff287b82 */ /* 0x000ee20000000800 */
[----:B-1----:R-:W-:-:S07]  /*1350*/  I2FP.F32.U32 R94, R15 ;  /* 0x0000000f005e7245 */ /* 0x002fce0000201000 */
[----:B------:R-:W1:Y:S01]  /*1360*/  S2UR UR36, SR_CTAID.Z ;  /* 0x00000000002479c3 */ /* 0x000e620000002700 */
[----:B--2---:R-:W-:Y:S01]  /*1370*/  ISETP.GE.AND P0, PT, R11, 0x1, PT ;  /* 0x000000010b00780c */ /* 0x004fe20003f06270 */
[----:B----4-:R-:W-:Y:S01]  /*1380*/  IMAD.MOV.U32 R14, RZ, RZ, R9 ;  /* 0x000000ffff0e7224 */ /* 0x010fe200078e0009 */
[----:B------:R-:W-:Y:S01]  /*1390*/  I2FP.F32.U32 R95, R9 ;  /* 0x00000009005f7245 */ /* 0x000fe20000201000 */
[----:B------:R-:W-:Y:S01]  /*13a0*/  FMUL R94, R94, UR7 ;  /* 0x000000075e5e7c20 */ /* 0x000fe20008400000 */
[----:B------:R-:W2:Y:S03]  /*13b0*/  LDCU UR7, c[0x0][0xb30] ;  /* 0x00016600ff0777ac */ /* 0x000ea60008000800 */
[----:B---3--:R-:W-:Y:S02]  /*13c0*/  FMUL R95, R95, UR8 ;  /* 0x000000085f5f7c20 */ /* 0x008fe40008400000 */
[----:B------:R-:W3:Y:S08]  /*13d0*/  F2I.U32.TRUNC.NTZ R94, R94 ;  /* 0x0000005e005e7305 */ /* 0x000ef0000020f000 */
[----:B------:R-:W4:Y:S01]  /*13e0*/  F2I.U32.TRUNC.NTZ R95, R95 ;  /* 0x0000005f005f7305 */ /* 0x000f22000020f000 */
[----:B--2---:R-:W-:Y:S01]  /*13f0*/  UISETP.NE.AND UP3, UPT, UR7, 0x1, UPT ;  /* 0x000000010700788c */ /* 0x004fe2000bf65270 */
[----:B---3--:R-:W-:-:S05]  /*1400*/  IADD3 R94, PT, PT, -R94, RZ, RZ ;  /* 0x000000ff5e5e7210 */ /* 0x008fca0007ffe1ff */
[----:B------:R-:W-:Y:S01]  /*1410*/  IMAD R94, R0, R94, R15 ;  /* 0x0000005e005e7224 */ /* 0x000fe200078e020f */
[----:B------:R-:W-:Y:S01]  /*1420*/  PRMT R0, RZ, 0x7610, R0 ;  /* 0x00007610ff007816 */ /* 0x000fe20000000000 */
[----:B----4-:R-:W-:-:S04]  /*1430*/  IMAD.MOV R95, RZ, RZ, -R95 ;  /* 0x000000ffff5f7224 */ /* 0x010fc800078e0a5f */
[----:B------:R-:W-:Y:S01]  /*1440*/  IMAD R95, R2, R95, R9 ;  /* 0x0000005f025f7224 */ /* 0x000fe200078e0209 */
[----:B-1----:R-:W-:Y:S06]  /*1450*/  BRA.U UP4, `(.L_x_18) ;  /* 0x0000000104247547 */ /* 0x002fec000b800000 */
[----:B------:R-:W-:Y:S01]  /*1460*/  ISETP.NE.AND P1, PT, R94, RZ, PT ;  /* 0x000000ff5e00720c */ /* 0x000fe20003f25270 */
[----:B------:R-:W-:Y:S01]  /*1470*/  IMAD.MOV.U32 R0, RZ, RZ, 0x3 ;  /* 0x00000003ff007424 */ /* 0x000fe200078e00ff */
[C---:B------:R-:W-:Y:S02]  /*1480*/  LOP3.LUT R2, R95.reuse, 0xfffffffe, RZ, 0xc0, !PT ;  /* 0xfffffffe5f027812 */ /* 0x040fe400078ec0ff */
[----:B------:R-:W-:Y:S02]  /*1490*/  ISETP.LT.U32.OR P1, PT, R95, 0x2, !P1 ;  /* 0x000000025f00780c */ /* 0x000fe40004f21470 */
[----:B------:R-:W-:Y:S02]  /*14a0*/  SHF.L.U32 R0, R0, R2, RZ ;  /* 0x0000000200007219 */ /* 0x000fe400000006ff */
[----:B------:R-:W-:Y:S02]  /*14b0*/  SEL R4, RZ, 0x1, !P1 ;  /* 0x00000001ff047807 */ /* 0x000fe40004800000 */
[----:B------:R-:W-:-:S05]  /*14c0*/  SEL R3, RZ, 0x2, !P1 ;  /* 0x00000002ff037807 */ /* 0x000fca0004800000 */
[----:B------:R-:W-:-:S05]  /*14d0*/  IMAD.IADD R3, R4, 0x1, R3 ;  /* 0x0000000104037824 */ /* 0x000fca00078e0203 */
[----:B------:R-:W-:Y:S02]  /*14e0*/  PRMT R8, R3, 0x7610, R8 ;  /* 0x0000761003087816 */ /* 0x000fe40000000008 */
.L_x_18:
[----:B------:R-:W-:Y:S05]  /*14f0*/  @!P0 BRA `(.L_x_19) ;  /* 0x0000000000b88947 */ /* 0x000fea0003800000 */
[----:B------:R-:W1:Y:S01]  /*1500*/  LDC.64 R4, c[0x0][0xb18] ;  /* 0x0002c600ff047b82 */ /* 0x000e620000000a00 */
[----:B------:R-:W-:-:S07]  /*1510*/  ISETP.NE.AND P0, PT, R11, 0x1, PT ;  /* 0x000000010b00780c */ /* 0x000fce0003f05270 */
[----:B------:R-:W2:Y:S08]  /*1520*/  LDC R14, c[0x0][0xb0c] ;  /* 0x0002c300ff0e7b82 */ /* 0x000eb00000000800 */
[----:B------:R-:W3:Y:S08]  /*1530*/  LDC R16, c[0x0][0x370] ;  /* 0x0000dc00ff107b82 */ /* 0x000ef00000000800 */
[----:B------:R-:W4:Y:S01]  /*1540*/  LDC R13, c[0x0][0x374] ;  /* 0x0000dd00ff0d7b82 */ /* 0x000f220000000800 */
[----:B-1----:R-:W-:-:S07]  /*1550*/  ISETP.NE.AND P1, PT, R4, 0x1, PT ;  /* 0x000000010400780c */ /* 0x002fce0003f25270 */
[----:B------:R-:W3:Y:S01]  /*1560*/  LDC.64 R6, c[0x0][0xb10] ;  /* 0x0002c400ff067b82 */ /* 0x000ee20000000a00 */
[----:B--2---:R-:W-:-:S07]  /*1570*/  ISETP.NE.AND P2, PT, R14, 0x1, PT ;  /* 0x000000010e00780c */ /* 0x004fce0003f45270 */
[----:B------:R-:W1:Y:S08]  /*1580*/  LDC R12, c[0x0][0xb20] ;  /* 0x0002c800ff0c7b82 */ /* 0x000e700000000800 */
[----:B------:R-:W2:Y:S01]  /*1590*/  LDC.64 R2, c[0x0][0xb28] ;  /* 0x0002ca00ff027b82 */ /* 0x000ea20000000a00 */
[----:B----4-:R-:W-:-:S04]  /*15a0*/  IMAD.HI.U32 R17, R13, R5, RZ ;  /* 0x000000050d117227 */ /* 0x010fc800078e00ff */
[----:B------:R-:W-:-:S04]  /*15b0*/  IMAD.HI.U32 R5, R15, R5, RZ ;  /* 0x000000050f057227 */ /* 0x000fc800078e00ff */
[----:B---3--:R-:W-:-:S05]  /*15c0*/  IMAD.HI.U32 R18, R16, R6, RZ ;  /* 0x0000000610127227 */ /* 0x008fca00078e00ff */
[-C--:B------:R-:W-:Y:S01]  /*15d0*/  @P2 SHF.R.U32.HI R16, RZ, R7.reuse, R18 ;  /* 0x00000007ff102219 */ /* 0x080fe20000011612 */
[----:B------:R-:W-:Y:S01]  /*15e0*/  IMAD.HI.U32 R18, R9, R6, RZ ;  /* 0x0000000609127227 */ /* 0x000fe200078e00ff */
[-C--:B-1----:R-:W-:Y:S02]  /*15f0*/  @P1 SHF.R.U32.HI R13, RZ, R12.reuse, R17 ;  /* 0x0000000cff0d1219 */ /* 0x082fe40000011611 */
[----:B------:R-:W-:Y:S02]  /*1600*/  SHF.R.U32.HI R5, RZ, R12, R5 ;  /* 0x0000000cff057219 */ /* 0x000fe40000011605 */
[----:B------:R-:W-:Y:S02]  /*1610*/  SHF.R.U32.HI R18, RZ, R7, R18 ;  /* 0x00000007ff127219 */ /* 0x000fe40000011612 */
[----:B------:R-:W-:Y:S01]  /*1620*/  SEL R5, R15, R5, !P1 ;  /* 0x000000050f057207 */ /* 0x000fe20004800000 */
[----:B--2---:R-:W-:Y:S01]  /*1630*/  IMAD.HI.U32 R17, R13, R2, RZ ;  /* 0x000000020d117227 */ /* 0x004fe200078e00ff */
[----:B------:R-:W-:-:S03]  /*1640*/  SEL R18, R9, R18, !P2 ;  /* 0x0000001209127207 */ /* 0x000fc60005000000 */
[----:B------:R-:W-:Y:S01]  /*1650*/  IMAD.HI.U32 R6, R16, R2, RZ ;  /* 0x0000000210067227 */ /* 0x000fe200078e00ff */
[----:B------:R-:W-:-:S04]  /*1660*/  @P0 SHF.R.U32.HI R13, RZ, R3, R17 ;  /* 0x00000003ff0d0219 */ /* 0x000fc80000011611 */
[----:B------:R-:W-:Y:S01]  /*1670*/  @P0 SHF.R.U32.HI R16, RZ, R3, R6 ;  /* 0x00000003ff100219 */ /* 0x000fe20000011606 */
[----:B------:R-:W-:-:S04]  /*1680*/  IMAD R13, R13, R11, RZ ;  /* 0x0000000b0d0d7224 */ /* 0x000fc800078e02ff */
[----:B------:R-:W-:Y:S01]  /*1690*/  IMAD R6, R16, R11, RZ ;  /* 0x0000000b10067224 */ /* 0x000fe200078e02ff */
[----:B------:R-:W-:-:S04]  /*16a0*/  ISETP.GE.AND P1, PT, R5, R13, PT ;  /* 0x0000000d0500720c */ /* 0x000fc80003f26270 */
[----:B------:R-:W-:Y:S01]  /*16b0*/  ISETP.GE.OR P1, PT, R18, R6, P1 ;  /* 0x000000061200720c */ /* 0x000fe20000f26670 */
[----:B------:R-:W-:-:S05]  /*16c0*/  IMAD.HI.U32 R6, R5, R2, RZ ;  /* 0x0000000205067227 */ /* 0x000fca00078e00ff */
[----:B------:R-:W-:-:S04]  /*16d0*/  SHF.R.U32.HI R6, RZ, R3, R6 ;  /* 0x00000003ff067219 */ /* 0x000fc80000011606 */
[----:B------:R-:W-:-:S03]  /*16e0*/  SEL R6, R5, R6, !P0 ;  /* 0x0000000605067207 */ /* 0x000fc60004000000 */
[----:B------:R-:W-:Y:S01]  /*16f0*/  @!P1 IMAD.HI.U32 R7, R18, R2, RZ ;  /* 0x0000000212079227 */ /* 0x000fe200078e00ff */
[----:B------:R-:W-:-:S04]  /*1700*/  IADD3 R2, PT, PT, -R6, RZ, RZ ;  /* 0x000000ff06027210 */ /* 0x000fc80007ffe1ff */
[----:B------:R-:W-:Y:S01]  /*1710*/  @!P1 SHF.R.U32.HI R3, RZ, R3, R7 ;  /* 0x00000003ff039219 */ /* 0x000fe20000011607 */
[----:B------:R-:W-:Y:S01]  /*1720*/  IMAD R2, R11, R2, R5 ;  /* 0x000000020b027224 */ /* 0x000fe200078e0205 */
[----:B------:R-:W-:Y:S02]  /*1730*/  IADD3 R7, PT, PT, -R5, RZ, RZ ;  /* 0x000000ff05077210 */ /* 0x000fe40007ffe1ff */
[----:B------:R-:W-:-:S03]  /*1740*/  @!P1 SEL R3, R18, R3, !P0 ;  /* 0x0000000312039207 */ /* 0x000fc60004000000 */
[----:B------:R-:W-:Y:S02]  /*1750*/  IMAD R7, R4, R7, R15 ;  /* 0x0000000704077224 */ /* 0x000fe400078e020f */
[--C-:B------:R-:W-:Y:S02]  /*1760*/  @!P1 IMAD.IADD R6, R6, 0x1, -R3.reuse ;  /* 0x0000000106069824 */ /* 0x100fe400078e0a03 */
[----:B------:R-:W-:Y:S01]  /*1770*/  @!P1 IMAD R3, R2, R16, R3 ;  /* 0x0000001002039224 */ /* 0x000fe200078e0203 */
[----:B------:R-:W-:Y:S01]  /*1780*/  IADD3 R2, PT, PT, -R18, RZ, RZ ;  /* 0x000000ff12027210 */ /* 0x000fe20007ffe1ff */
[----:B------:R-:W-:Y:S02]  /*1790*/  @!P1 IMAD R5, R6, R11, R18 ;  /* 0x0000000b06059224 */ /* 0x000fe400078e0212 */
[----:B------:R-:W-:Y:S02]  /*17a0*/  @!P1 IMAD.MOV.U32 R18, RZ, RZ, R3 ;  /* 0x000000ffff129224 */ /* 0x000fe400078e0003 */
[----:B------:R-:W-:-:S02]  /*17b0*/  IMAD R2, R14, R2, R9 ;  /* 0x000000020e027224 */ /* 0x000fc400078e0209 */
[----:B------:R-:W-:Y:S02]  /*17c0*/  IMAD R15, R5, R4, R7 ;  /* 0x00000004050f7224 */ /* 0x000fe400078e0207 */
[----:B------:R-:W-:Y:S02]  /*17d0*/  IMAD R14, R18, R14, R2 ;  /* 0x0000000e120e7224 */ /* 0x000fe400078e0202 */
.L_x_19:
[----:B------:R-:W-:Y:S05]  /*17e0*/  BRA.U UP3, `(.L_x_20) ;  /* 0x0000000103407547 */ /* 0x000fea000b800000 */
[----:B------:R-:W1:Y:S08]  /*17f0*/  LDC.64 R4, c[0x0][0xb10] ;  /* 0x0002c400ff047b82 */ /* 0x000e700000000a00 */
[----:B------:R-:W2:Y:S08]  /*1800*/  LDC.64 R2, c[0x0][0xb18] ;  /* 0x0002c600ff027b82 */ /* 0x000eb00000000a00 */
[----:B------:R-:W3:Y:S08]  /*1810*/  LDC R6, c[0x0][0xb20] ;  /* 0x0002c800ff067b82 */ /* 0x000ef00000000800 */
[----:B------:R-:W4:Y:S01]  /*1820*/  LDC R7, c[0x0][0xb0c] ;  /* 0x0002c300ff077b82 */ /* 0x000f220000000800 */
[----:B-1----:R-:W-:-:S05]  /*1830*/  IMAD.HI.U32 R4, R14, R4, RZ ;  /* 0x000000040e047227 */ /* 0x002fca00078e00ff */
[----:B------:R-:W-:Y:S01]  /*1840*/  SHF.R.U32.HI R4, RZ, R5, R4 ;  /* 0x00000005ff047219 */ /* 0x000fe20000011604 */
[----:B--2---:R-:W-:Y:S01]  /*1850*/  IMAD.HI.U32 R3, R15, R3, RZ ;  /* 0x000000030f037227 */ /* 0x004fe200078e00ff */
[----:B------:R-:W-:-:S04]  /*1860*/  ISETP.NE.AND P0, PT, R2, 0x1, PT ;  /* 0x000000010200780c */ /* 0x000fc80003f05270 */
[----:B---3--:R-:W-:-:S04]  /*1870*/  SHF.R.U32.HI R3, RZ, R6, R3 ;  /* 0x00000006ff037219 */ /* 0x008fc80000011603 */
[----:B------:R-:W-:Y:S02]  /*1880*/  SEL R3, R15, R3, !P0 ;  /* 0x000000030f037207 */ /* 0x000fe40004000000 */
[----:B----4-:R-:W-:-:S04]  /*1890*/  ISETP.NE.AND P1, PT, R7, 0x1, PT ;  /* 0x000000010700780c */ /* 0x010fc80003f25270 */
[----:B------:R-:W-:-:S05]  /*18a0*/  SEL R5, R14, R4, !P1 ;  /* 0x000000040e057207 */ /* 0x000fca0004800000 */
[----:B------:R-:W-:Y:S02]  /*18b0*/  IMAD.IADD R4, R3, 0x1, -R5 ;  /* 0x0000000103047824 */ /* 0x000fe400078e0a05 */
[----:B------:R-:W-:Y:S02]  /*18c0*/  IMAD.IADD R3, R5, 0x1, -R3 ;  /* 0x0000000105037824 */ /* 0x000fe400078e0a03 */
[----:B------:R-:W-:Y:S02]  /*18d0*/  IMAD R14, R4, R7, R14 ;  /* 0x00000007040e7224 */ /* 0x000fe400078e020e */
[----:B------:R-:W-:Y:S02]  /*18e0*/  IMAD R15, R3, R2, R15 ;  /* 0x00000002030f7224 */ /* 0x000fe400078e020f */
.L_x_20:
[----:B------:R-:W-:Y:S05]  /*18f0*/  BRA.U !UP1, `(.L_x_21) ;  /* 0x00000001090c7547 */ /* 0x000fea000b800000 */
[----:B------:R-:W-:Y:S01]  /*1900*/  UCGABAR_WAIT ;  /* 0x0000000000007dc7 */ /* 0x000fe20008000000 */
[----:B------:R-:W-:Y:S01]  /*1910*/  CCTL.IVALL ;  /* 0x00000000ff00798f */ /* 0x000fe20002000000 */
[----:B------:R-:W-:Y:S05]  /*1920*/  BRA `(.L_x_22) ;  /* 0x0000000000047947 */ /* 0x000fea0003800000 */
.L_x_21:
[----:B------:R-:W-:Y:S06]  /*1930*/  BAR.SYNC.DEFER_BLOCKING 0x0 ;  /* 0x0000000000007b1d */ /* 0x000fec0000010000 */
.L_x_22:
[----:B------:R-:W-:Y:S05]  /*1940*/  BRA.U UP2, `(.L_x_23) ;  /* 0x0000002102c87547 */ /* 0x000fea000b800000 */
[----:B------:R-:W1:Y:S01]  /*1950*/  LDCU UR4, c[0x0][0x38c] ;  /* 0x00007180ff0477ac */ /* 0x000e620008000800 */
[----:B------:R-:W2:Y:S01]  /*1960*/  LDC R8, c[0x0][0x370] ;  /* 0x0000dc00ff087b82 */ /* 0x000ea20000000800 */
[C---:B------:R-:W-:Y:S01]  /*1970*/  IMAD.SHL.U32 R19, R9.reuse, 0x80, RZ ;  /* 0x0000008009137824 */ /* 0x040fe200078e00ff */
[----:B------:R-:W-:Y:S01]  /*1980*/  PLOP3.LUT P1, PT, PT, PT, UP5, 0x80, 0x8 ;  /* 0x000000000008781c */ /* 0x000fe20003f2f058 */
[----:B------:R-:W-:Y:S01]  /*1990*/  UISETP.NE.AND UP1, UPT, UR10, URZ, UPT ;  /* 0x000000ff0a00728c */ /* 0x000fe2000bf25270 */
[----:B------:R-:W-:Y:S01]  /*19a0*/  ISETP.NE.AND P4, PT, R10, RZ, P5 ;  /* 0x000000ff0a00720c */ /* 0x000fe20002f85270 */
[----:B------:R-:W-:Y:S01]  /*19b0*/  IMAD.SHL.U32 R18, R9, 0x40, RZ ;  /* 0x0000004009127824 */ /* 0x000fe200078e00ff */
[----:B------:R-:W-:Y:S01]  /*19c0*/  PLOP3.LUT P1, PT, P1, PT, PT, 0x8, 0x80 ;  /* 0x000000000080781c */ /* 0x000fe20000f2e170 */
[----:B------:R-:W-:Y:S01]  /*19d0*/  IMAD.MOV.U32 R17, RZ, RZ, 0x1 ;  /* 0x00000001ff117424 */ /* 0x000fe200078e00ff */
[----:B------:R-:W3:Y:S01]  /*19e0*/  LDC R0, c[0x0][0x374] ;  /* 0x0000dd00ff007b82 */ /* 0x000ee20000000800 */
[----:B------:R-:W-:Y:S01]  /*19f0*/  IMAD.MOV.U32 R16, RZ, RZ, RZ ;  /* 0x000000ffff107224 */ /* 0x000fe200078e00ff */
[----:B------:R-:W-:Y:S01]  /*1a00*/  CS2R R12, SRZ ;  /* 0x00000000000c7805 */ /* 0x000fe2000001ff00 */
[----:B------:R-:W-:Y:S01]  /*1a10*/  IMAD.MOV.U32 R11, RZ, RZ, 0x1 ;  /* 0x00000001ff0b7424 */ /* 0x000fe200078e00ff */
[----:B------:R-:W-:Y:S01]  /*1a20*/  LOP3.LUT R19, R19, 0x80, RZ, 0xc0, !PT ;  /* 0x0000008013137812 */ /* 0x000fe200078ec0ff */
[----:B------:R-:W4:Y:S01]  /*1a30*/  LDCU.64 UR14, c[0x0][0x348] ;  /* 0x00006900ff0e77ac */ /* 0x000f220008000a00 */
[----:B-1----:R-:W-:-:S02]  /*1a40*/  UIADD3 UR5, UPT, UPT, UR4, 0x1f, URZ ;  /* 0x0000001f04057890 */ /* 0x002fc4000fffe0ff */
[----:B------:R-:W-:Y:S02]  /*1a50*/  USEL UR22, UR6, 0x2, UP1 ;  /* 0x0000000206167887 */ /* 0x000fe40008800000 */
[----:B------:R-:W-:Y:S01]  /*1a60*/  USHF.R.S32.HI UR7, URZ, 0x1f, UR5 ;  /* 0x0000001fff077899 */ /* 0x000fe20008011405 */
[----:B------:R-:W-:-:S03]  /*1a70*/  UMOV UR23, URZ ;  /* 0x000000ff00177c82 */ /* 0x000fc60008000000 */
[----:B------:R-:W-:Y:S02]  /*1a80*/  ULEA.HI UR7, UR7, UR5, URZ, 0x5 ;  /* 0x0000000507077291 */ /* 0x000fe4000f8f28ff */
[----:B------:R-:W-:Y:S02]  /*1a90*/  UIADD3 UR5, UPT, UPT, UR4, -0x1, URZ ;  /* 0xffffffff04057890 */ /* 0x000fe4000fffe0ff */
[----:B------:R-:W-:Y:S02]  /*1aa0*/  USHF.R.S32.HI UR7, URZ, 0x5, UR7 ;  /* 0x00000005ff077899 */ /* 0x000fe40008011407 */
[----:B------:R-:W-:Y:S02]  /*1ab0*/  UISETP.GE.U32.AND UP2, UPT, UR5, -0x3f, UPT ;  /* 0xffffffc10500788c */ /* 0x000fe4000bf46070 */
[----:B------:R-:W-:Y:S02]  /*1ac0*/  UISETP.LT.U32.AND UP0, UPT, UR7, 0x21, UPT ;  /* 0x000000210700788c */ /* 0x000fe4000bf01070 */
[----:B------:R-:W-:-:S02]  /*1ad0*/  UIADD3 UR4, UPT, UPT, UR4, 0x3e, URZ ;  /* 0x0000003e04047890 */ /* 0x000fc4000fffe0ff */
[----:B------:R-:W-:-:S04]  /*1ae0*/  USEL UR5, UR7, 0x21, UP0 ;  /* 0x0000002107057887 */ /* 0x000fc80008000000 */
[----:B------:R-:W-:Y:S02]  /*1af0*/  UIADD3 UR21, UPT, UPT, UR5, -0x1, URZ ;  /* 0xffffffff05157890 */ /* 0x000fe4000fffe0ff */
[----:B------:R-:W-:Y:S02]  /*1b00*/  @UP2 UIADD3 UR21, UPT, UPT, UR5, URZ, URZ ;  /* 0x000000ff05152290 */ /* 0x000fe4000fffe0ff */
[----:B------:R-:W-:Y:S02]  /*1b10*/  UIADD3 UR24, UPT, UPT, UR7, -UR5, URZ ;  /* 0x8000000507187290 */ /* 0x000fe4000fffe0ff */
[----:B------:R-:W-:Y:S02]  /*1b20*/  UIADD3 UR13, UPT, UPT, UR21, 0x1, URZ ;  /* 0x00000001150d7890 */ /* 0x000fe4000fffe0ff */
[----:B--2-4-:R-:W-:-:S12]  /*1b30*/  UIADD3 UR21, UPT, UPT, -UR21, URZ, URZ ;  /* 0x000000ff15157290 */ /* 0x014fd8000fffe1ff */
.L_x_43:
[----:B------:R-:W-:Y:S01]  /*1b40*/  UISETP.NE.AND UP0, UPT, UR37, URZ, UPT ;  /* 0x000000ff2500728c */ /* 0x000fe2000bf05270 */
[----:B------:R-:W1:Y:S08]  /*1b50*/  S2UR UR37, SR_CgaCtaId ;  /* 0x00000000002579c3 */ /* 0x000e700000008800 */
[----:B------:R-:W-:Y:S05]  /*1b60*/  BRA.U UP0, `(.L_x_24) ;  /* 0x0000000100347547 */ /* 0x000fea000b800000 */
[----:B------:R-:W2:Y:S01]  /*1b70*/  S2R R2, SR_CgaCtaId ;  /* 0x0000000000027919 */ /* 0x000ea20000008800 */
[----:B------:R-:W-:-:S04]  /*1b80*/  MOV R3, 0x400 ;  /* 0x0000040000037802 */ /* 0x000fc80000000f00 */
[----:B--2---:R-:W-:Y:S02]  /*1b90*/  LEA R2, R2, R3, 0x18 ;  /* 0x0000000302027211 */ /* 0x004fe400078ec0ff */
[----:B------:R-:W-:-:S03]  /*1ba0*/  SHF.L.U32 R3, R11, 0x1f, RZ ;  /* 0x0000001f0b037819 */ /* 0x000fc600000006ff */
[----:B------:R-:W-:-:S04]  /*1bb0*/  IMAD R2, R12, 0x8, R2 ;  /* 0x000000080c027824 */ /* 0x000fc800078e0202 */
[----:B------:R-:W2:Y:S02]  /*1bc0*/  SYNCS.PHASECHK.TRANS64.TRYWAIT P0, [R2+URZ+0x2d0], R3 ;  /* 0x0002d003020075a7 */ /* 0x000ea400080011ff */
[----:B--2---:R-:W-:Y:S05]  /*1bd0*/  @!P0 BRA `(.L_x_25) ;  /* 0x0000009000348947 */ /* 0x004fea0003800000 */
.L_x_173:
[----:B------:R-:W-:Y:S01]  /*1be0*/  VIADD R12, R12, 0x1 ;  /* 0x000000010c0c7836 */ /* 0x000fe20000000000 */
[----:B------:R2:W-:Y:S04]  /*1bf0*/  SYNCS.ARRIVE.TRANS64.A1T0 RZ, [R2+URZ+0x2c0], RZ ;  /* 0x0002c0ff02ff79a7 */ /* 0x0005e800081000ff */
[----:B------:R-:W-:-:S04]  /*1c00*/  ISETP.NE.AND P0, PT, R12, 0x2, PT ;  /* 0x000000020c00780c */ /* 0x000fc80003f05270 */
[----:B------:R-:W-:Y:S02]  /*1c10*/  SEL R12, R12, RZ, P0 ;  /* 0x000000ff0c0c7207 */ /* 0x000fe40000000000 */
[----:B--2---:R-:W-:-:S04]  /*1c20*/  SEL R2, RZ, 0x1, P0 ;  /* 0x00000001ff027807 */ /* 0x004fc80000000000 */
[----:B------:R-:W-:-:S07]  /*1c30*/  LOP3.LUT R11, R11, R2, RZ, 0x3c, !PT ;  /* 0x000000020b0b7212 */ /* 0x000fce00078e3cff */
.L_x_24:
[----:B------:R-:W-:Y:S01]  /*1c40*/  UMOV UR6, 0x400 ;  /* 0x0000040000067882 */ /* 0x000fe20000000000 */
[----:B------:R-:W-:Y:S01]  /*1c50*/  SHF.L.U32 R2, R17, 0x1f, RZ ;  /* 0x0000001f11027819 */ /* 0x000fe200000006ff */
[----:B-1----:R-:W-:Y:S01]  /*1c60*/  ULEA UR6, UR37, UR6, 0x18 ;  /* 0x0000000625067291 */ /* 0x002fe2000f8ec0ff */
[----:B------:R-:W-:Y:S01]  /*1c70*/  R2UR UR35, R18 ;  /* 0x00000000122372ca */ /* 0x000fe200000e0000 */
[----:B------:R-:W-:Y:S01]  /*1c80*/  UISETP.GE.U32.AND UP0, UPT, UR4, 0x3f, UPT ;  /* 0x0000003f0400788c */ /* 0x000fe2000bf06070 */
[----:B------:R-:W-:Y:S01]  /*1c90*/  R2UR UR11, R19 ;  /* 0x00000000130b72ca */ /* 0x000fe200000e0000 */
[----:B------:R-:W-:Y:S01]  /*1ca0*/  ULEA UR8, UR23, UR6, 0x3 ;  /* 0x0000000617087291 */ /* 0x000fe2000f8e18ff */
[----:B------:R-:W-:-:S08]  /*1cb0*/  UMOV UR25, URZ ;  /* 0x000000ff00197c82 */ /* 0x000fd00008000000 */
[----:B------:R1:W2:Y:S01]  /*1cc0*/  SYNCS.PHASECHK.TRANS64.TRYWAIT P0, [UR8+0x108], R2 ;  /* 0x00010802ff0075a7 */ /* 0x0002a20008001108 */
[----:B------:R-:W-:-:S13]  /*1cd0*/  R2UR UR8, R15 ;  /* 0x000000000f0872ca */ /* 0x000fda00000e0000 */
[----:B------:R-:W-:Y:S01]  /*1ce0*/  ULEA UR11, UR8, UR11, 0x8 ;  /* 0x0000000b080b7291 */ /* 0x000fe2000f8e40ff */
[----:B-1----:R-:W-:-:S05]  /*1cf0*/  LEA.HI R2, R14, R14, RZ, 0x1 ;  /* 0x0000000e0e027211 */ /* 0x002fca00078f08ff */
[----:B------:R-:W-:-:S05]  /*1d00*/  IMAD.SHL.U32 R2, R2, 0x40, RZ ;  /* 0x0000004002027824 */ /* 0x000fca00078e00ff */
[----:B------:R-:W-:-:S04]  /*1d10*/  LOP3.LUT R2, R2, 0xffffff80, RZ, 0xc0, !PT ;  /* 0xffffff8002027812 */ /* 0x000fc800078ec0ff */
[----:B------:R-:W-:-:S13]  /*1d20*/  R2UR UR9, R2 ;  /* 0x00000000020972ca */ /* 0x000fda00000e0000 */
[----:B------:R-:W-:Y:S01]  /*1d30*/  ULOP3.LUT UR35, UR9, 0x40, UR35, 0xf8, !UPT ;  /* 0x0000004009237892 */ /* 0x000fe2000f8ef823 */
[----:B------:R-:W-:Y:S11]  /*1d40*/  BRA.U !UP0, `(.L_x_26) ;  /* 0x0000000108c07547 */ /* 0x000ff6000b800000 */
[----:B------:R-:W-:Y:S01]  /*1d50*/  UMOV UR16, UR21 ;  /* 0x0000001500107c82 */ /* 0x000fe20008000000 */
[----:B------:R-:W-:Y:S01]  /*1d60*/  UMOV UR17, UR23 ;  /* 0x0000001700117c82 */ /* 0x000fe20008000000 */
[----:B------:R-:W-:-:S05]  /*1d70*/  UMOV UR34, URZ ;  /* 0x000000ff00227c82 */ /* 0x000fca0008000000 */
.L_x_32:
[----:B------:R-:W-:Y:S01]  /*1d80*/  ULEA UR33, UR17, UR6, 0x3 ;  /* 0x0000000611217291 */ /* 0x000fe2000f8e18ff */
[----:B------:R-:W-:Y:S01]  /*1d90*/  @P5 MOV R3, 0x3000 ;  /* 0x0000300000035802 */ /* 0x000fe20000000f00 */
[----:B-12-4-:R-:W-:Y:S10]  /*1da0*/  @P0 BRA `(.L_x_27) ;  /* 0x00000000000c0947 */ /* 0x016ff40003800000 */
[----:B------:R-:W-:-:S04]  /*1db0*/  SHF.L.U32 R4, R17, 0x1f, RZ ;  /* 0x0000001f11047819 */ /* 0x000fc800000006ff */
[----:B------:R-:W1:Y:S02]  /*1dc0*/  SYNCS.PHASECHK.TRANS64.TRYWAIT P0, [UR33+0x108], R4 ;  /* 0x00010804ff0075a7 */ /* 0x000e640008001121 */
[----:B-1----:R-:W-:Y:S05]  /*1dd0*/  @!P0 BRA `(.L_x_28) ;  /* 0x0000008c00c88947 */ /* 0x002fea0003800000 */
.L_x_27:
[----:B------:R2:W-:Y:S01]  /*1de0*/  @P5 SYNCS.ARRIVE.TRANS64 RZ, [UR33], R3 ;  /* 0x00000003ffff59a7 */ /* 0x0005e20008000021 */
[----:B------:R-:W-:Y:S02]  /*1df0*/  ULOP3.LUT UR8, UR22, 0x2, URZ, 0xfc, !UPT ;  /* 0x0000000216087892 */ /* 0x000fe4000f8efcff */
[----:B------:R-:W-:Y:S02]  /*1e00*/  UIADD3 UR16, UPT, UPT, UR16, 0x1, URZ ;  /* 0x0000000110107890 */ /* 0x000fe4000fffe0ff */
[----:B------:R-:W-:Y:S02]  /*1e10*/  UISETP.NE.AND UP0, UPT, UR8, 0x2, UPT ;  /* 0x000000020800788c */ /* 0x000fe4000bf05270 */
[----:B------:R-:W-:-:S07]  /*1e20*/  UISETP.NE.AND UP2, UPT, UR16, 0x1, UPT ;  /* 0x000000011000788c */ /* 0x000fce000bf45270 */
[----:B------:R-:W-:Y:S05]  /*1e30*/  BRA.U UP0, `(.L_x_29) ;  /* 0x0000000100047547 */ /* 0x000fea000b800000 */
[----:B------:R-:W-:Y:S05]  /*1e40*/  BPT.TRAP 0x1 ;  /* 0x000000040000795c */ /* 0x000fea0000300000 */
.L_x_29:
[----:B------:R-:W-:Y:S04]  /*1e50*/  BSSY.RECONVERGENT B0, `(.L_x_30) ;  /* 0x0000003000007945 */ /* 0x000fe80003800200 */
[----:B------:R-:W-:Y:S05]  /*1e60*/  @!P4 BRA `(.L_x_31) ;  /* 0x000000000004c947 */ /* 0x000fea0003800000 */
[----:B------:R-:W-:Y:S05]  /*1e70*/  BPT.TRAP 0x1 ;  /* 0x000000040000795c */ /* 0x000fea0000300000 */
.L_x_31:
[----:B------:R-:W-:Y:S05]  /*1e80*/  BSYNC.RECONVERGENT B0 ;  /* 0x0000000000007941 */ /* 0x000fea0003800200 */
.L_x_30:
[----:B------:R-:W-:Y:S02]  /*1e90*/  UIADD3 UR23, UPT, UPT, UR17, 0x1, URZ ;  /* 0x0000000111177890 */ /* 0x000fe4000fffe0ff */
[----:B------:R-:W-:Y:S02]  /*1ea0*/  ULEA UR32, UR17, UR6, 0xb ;  /* 0x0000000611207291 */ /* 0x000fe4000f8e58ff */
[----:B------:R-:W-:Y:S02]  /*1eb0*/  UISETP.NE.AND UP0, UPT, UR23, 0x21, UPT ;  /* 0x000000211700788c */ /* 0x000fe4000bf05270 */
[----:B------:R-:W-:Y:S02]  /*1ec0*/  UIADD3 UR28, UP1, UPT, UR14, 0x80, URZ ;  /* 0x000000800e1c7890 */ /* 0x000fe4000ff3e0ff */
[----:B------:R-:W-:Y:S02]  /*1ed0*/  USEL UR9, URZ, 0x1, UP0 ;  /* 0x00000001ff097887 */ /* 0x000fe40008000000 */
[----:B------:R-:W-:-:S02]  /*1ee0*/  USEL UR23, UR23, URZ, UP0 ;  /* 0x000000ff17177287 */ /* 0x000fc40008000000 */
[----:B------:R-:W-:Y:S02]  /*1ef0*/  UIADD3 UR26, UP0, UPT, UR14, 0x180, URZ ;  /* 0x000001800e1a7890 */ /* 0x000fe4000ff1e0ff */
[----:B------:R-:W-:Y:S01]  /*1f00*/  ULEA UR8, UR23, UR6, 0x3 ;  /* 0x0000000617087291 */ /* 0x000fe2000f8e18ff */
[----:B------:R-:W-:Y:S01]  /*1f10*/  LOP3.LUT R17, R17, UR9, RZ, 0x3c, !PT ;  /* 0x0000000911117c12 */ /* 0x000fe2000f8e3cff */
[----:B------:R-:W-:Y:S02]  /*1f20*/  ULOP3.LUT UR33, UR33, 0xfefffff8, URZ, 0xc0, !UPT ;  /* 0xfefffff821217892 */ /* 0x000fe4000f8ec0ff */
[----:B------:R-:W-:Y:S01]  /*1f30*/  UIADD3.X UR29, UPT, UPT, URZ, UR15, URZ, UP1, !UPT ;  /* 0x0000000fff1d7290 */ /* 0x000fe20008ffe4ff */
[----:B-1----:R-:W-:Y:S01]  /*1f40*/  SHF.L.U32 R2, R17, 0x1f, RZ ;  /* 0x0000001f11027819 */ /* 0x002fe200000006ff */
[----:B------:R-:W-:Y:S02]  /*1f50*/  UIADD3 UR32, UPT, UPT, UR32, 0x6500, URZ ;  /* 0x0000650020207890 */ /* 0x000fe4000fffe0ff */
[----:B------:R-:W-:Y:S01]  /*1f60*/  UIADD3.X UR27, UPT, UPT, URZ, UR15, URZ, UP0, !UPT ;  /* 0x0000000fff1b7290 */ /* 0x000fe200087fe4ff */
[----:B------:R1:W4:Y:S01]  /*1f70*/  SYNCS.PHASECHK.TRANS64.TRYWAIT P0, [UR8+0x108], R2 ;  /* 0x00010802ff0075a7 */ /* 0x0003220008001108 */
[----:B------:R-:W-:Y:S01]  /*1f80*/  ULEA UR8, UR17, UR6, 0xc ;  /* 0x0000000611087291 */ /* 0x000fe2000f8e60ff */
[----:B------:R-:W-:Y:S01]  /*1f90*/  UMOV UR18, 0x0 ;  /* 0x0000000000127882 */ /* 0x000fe20000000000 */
[----:B------:R-:W-:-:S02]  /*1fa0*/  UMOV UR19, 0x10000000 ;  /* 0x1000000000137882 */ /* 0x000fc40000000000 */
[----:B------:R-:W-:Y:S01]  /*1fb0*/  UIADD3 UR8, UPT, UPT, UR8, 0x16d00, URZ ;  /* 0x00016d0008087890 */ /* 0x000fe2000fffe0ff */
[----:B------:R2:W-:Y:S01]  /*1fc0*/  UTMALDG.3D.2CTA [UR32], [UR28], desc[UR18] ;  /* 0x000012201c0075b4 */ /* 0x0005e20008211000 */
[----:B------:R-:W-:Y:S01]  /*1fd0*/  UMOV UR10, UR34 ;  /* 0x00000022000a7c82 */ /* 0x000fe20008000000 */
[----:B------:R-:W-:Y:S01]  /*1fe0*/  UMOV UR12, UR36 ;  /* 0x00000024000c7c82 */ /* 0x000fe20008000000 */
[----:B------:R-:W-:Y:S01]  /*1ff0*/  UMOV UR9, UR33 ;  /* 0x0000002100097c82 */ /* 0x000fe20008000000 */
[----:B------:R-:W-:Y:S01]  /*2000*/  UMOV UR25, UR13 ;  /* 0x0000000d00197c82 */ /* 0x000fe20008000000 */
[----:B------:R-:W-:-:S03]  /*2010*/  UMOV UR17, UR23 ;  /* 0x0000001700117c82 */ /* 0x000fc60008000000 */
[----:B------:R1:W-:Y:S01]  /*2020*/  UTMALDG.3D.2CTA [UR8], [UR26], desc[UR18] ;  /* 0x000012081a0075b4 */ /* 0x0003e20008211000 */
[----:B--2---:R-:W-:Y:S01]  /*2030*/  UIADD3 UR34, UPT, UPT, UR34, 0x20, URZ ;  /* 0x0000002022227890 */ /* 0x004fe2000fffe0ff */
[----:B------:R-:W-:Y:S11]  /*2040*/  BRA.U UP2, `(.L_x_32) ;  /* 0xfffffffd024c7547 */ /* 0x000ff6000b83ffff */
.L_x_26:
[----:B-1----:R-:W-:Y:S01]  /*2050*/  ULEA UR8, UR23, UR6, 0x3 ;  /* 0x0000000617087291 */ /* 0x002fe2000f8e18ff */
[----:B------:R-:W-:Y:S01]  /*2060*/  SHF.L.U32 R2, R17, 0x1f, RZ ;  /* 0x0000001f11027819 */ /* 0x000fe200000006ff */
[----:B------:R-:W-:Y:S01]  /*2070*/  @!P1 SYNCS.ARRIVE.TRANS64.A1T0 RZ, [UR6+0x258], RZ ;  /* 0x000258ffffff99a7 */ /* 0x000fe20008100006 */
[----:B------:R-:W-:-:S06]  /*2080*/  UISETP.GT.AND UP0, UPT, UR7, UR5, UPT ;  /* 0x000000050700728c */ /* 0x000fcc000bf04270 */
[----:B--2-4-:R1:W2:Y:S03]  /*2090*/  SYNCS.PHASECHK.TRANS64.TRYWAIT P0, [UR8+0x108], R2 ;  /* 0x00010802ff0075a7 */ /* 0x0142a60008001108 */
[----:B------:R-:W-:Y:S05]  /*20a0*/  BRA.U !UP0, `(.L_x_33) ;  /* 0x0000000108c07547 */ /* 0x000fea000b800000 */
[----:B------:R-:W-:Y:S01]  /*20b0*/  UIADD3 UR26, UPT, UPT, UR24, UR25, URZ ;  /* 0x00000019181a7290 */ /* 0x000fe2000fffe0ff */
[----:B------:R-:W-:-:S11]  /*20c0*/  UMOV UR27, UR23 ;  /* 0x00000017001b7c82 */ /* 0x000fd60008000000 */
.L_x_39:
[----:B------:R-:W-:Y:S01]  /*20d0*/  ULEA UR17, UR27, UR6, 0x3 ;  /* 0x000000061b117291 */ /* 0x000fe2000f8e18ff */
[----:B--2---:R-:W-:Y:S01]  /*20e0*/  @P5 MOV R3, 0x3000 ;  /* 0x0000300000035802 */ /* 0x004fe20000000f00 */
[----:B-12---:R-:W-:Y:S10]  /*20f0*/  @P0 BRA `(.L_x_34) ;  /* 0x00000000000c0947 */ /* 0x006ff40003800000 */
[----:B------:R-:W-:-:S04]  /*2100*/  SHF.L.U32 R4, R17, 0x1f, RZ ;  /* 0x0000001f11047819 */ /* 0x000fc800000006ff */
[----:B------:R-:W2:Y:S02]  /*2110*/  SYNCS.PHASECHK.TRANS64.TRYWAIT P0, [UR17+0x108], R4 ;  /* 0x00010804ff0075a7 */ /* 0x000ea40008001111 */
[----:B--2---:R-:W-:Y:S05]  /*2120*/  @!P0 BRA `(.L_x_35) ;  /* 0x0000008c000c8947 */ /* 0x004fea0003800000 */
.L_x_34:
[----:B------:R2:W-:Y:S01]  /*2130*/  @P5 SYNCS.ARRIVE.TRANS64 RZ, [UR17], R3 ;  /* 0x00000003ffff59a7 */ /* 0x0005e20008000011 */
[----:B------:R-:W-:-:S04]  /*2140*/  ULOP3.LUT UR8, UR22, 0x2, URZ, 0xfc, !UPT ;  /* 0x0000000216087892 */ /* 0x000fc8000f8efcff */
[----:B------:R-:W-:-:S09]  /*2150*/  UISETP.NE.AND UP0, UPT, UR8, 0x2, UPT ;  /* 0x000000020800788c */ /* 0x000fd2000bf05270 */
[----:B------:R-:W-:Y:S05]  /*2160*/  BRA.U UP0, `(.L_x_36) ;  /* 0x0000000100047547 */ /* 0x000fea000b800000 */
[----:B------:R-:W-:Y:S05]  /*2170*/  BPT.TRAP 0x1 ;  /* 0x000000040000795c */ /* 0x000fea0000300000 */
.L_x_36:
[----:B------:R-:W-:Y:S04]  /*2180*/  BSSY.RECONVERGENT B0, `(.L_x_37) ;  /* 0x0000003000007945 */ /* 0x000fe80003800200 */
[----:B------:R-:W-:Y:S05]  /*2190*/  @!P4 BRA `(.L_x_38) ;  /* 0x000000000004c947 */ /* 0x000fea0003800000 */
[----:B------:R-:W-:Y:S05]  /*21a0*/  BPT.TRAP 0x1 ;  /* 0x000000040000795c */ /* 0x000fea0000300000 */
.L_x_38:
[----:B------:R-:W-:Y:S05]  /*21b0*/  BSYNC.RECONVERGENT B0 ;  /* 0x0000000000007941 */ /* 0x000fea0003800200 */
.L_x_37:
        /* <DEDUP_REMOVED lines=9> */
[----:B------:R-:W-:Y:S02]  /*2250*/  USHF.L.U32 UR18, UR25, 0x5, URZ ;  /* 0x0000000519127899 */ /* 0x000fe400080006ff */
[----:B------:R-:W-:Y:S01]  /*2260*/  ULOP3.LUT UR17, UR17, 0xfefffff8, URZ, 0xc0, !UPT ;  /* 0xfefffff811117892 */ /* 0x000fe2000f8ec0ff */
[----:B-1----:R-:W-:Y:S01]  /*2270*/  SHF.L.U32 R2, R17, 0x1f, RZ ;  /* 0x0000001f11027819 */ /* 0x002fe200000006ff */
[----:B------:R-:W-:Y:S02]  /*2280*/  UIADD3 UR16, UPT, UPT, UR16, 0x6500, URZ ;  /* 0x0000650010107890 */ /* 0x000fe4000fffe0ff */
[----:B------:R-:W-:Y:S01]  /*2290*/  UIADD3.X UR33, UPT, UPT, URZ, UR15, URZ, UP1, !UPT ;  /* 0x0000000fff217290 */ /* 0x000fe20008ffe4ff */
[----:B------:R4:W1:Y:S01]  /*22a0*/  SYNCS.PHASECHK.TRANS64.TRYWAIT P0, [UR8+0x108], R2 ;  /* 0x00010802ff0075a7 */ /* 0x0008620008001108 */
[----:B------:R-:W-:-:S02]  /*22b0*/  ULEA UR8, UR27, UR6, 0xc ;  /* 0x000000061b087291 */ /* 0x000fc4000f8e60ff */
[----:B------:R-:W-:Y:S02]  /*22c0*/  UIADD3.X UR31, UPT, UPT, URZ, UR15, URZ, UP0, !UPT ;  /* 0x0000000fff1f7290 */ /* 0x000fe400087fe4ff */
[----:B------:R-:W-:Y:S01]  /*22d0*/  UIADD3 UR8, UPT, UPT, UR8, 0x16d00, URZ ;  /* 0x00016d0008087890 */ /* 0x000fe2000fffe0ff */
[----:B------:R-:W-:Y:S01]  /*22e0*/  UMOV UR28, 0x0 ;  /* 0x00000000001c7882 */ /* 0x000fe20000000000 */
[----:B------:R-:W-:Y:S01]  /*22f0*/  UMOV UR29, 0x10000000 ;  /* 0x10000000001d7882 */ /* 0x000fe20000000000 */
[----:B------:R-:W-:Y:S01]  /*2300*/  UMOV UR19, UR35 ;  /* 0x0000002300137c82 */ /* 0x000fe20008000000 */
[----:B------:R-:W-:Y:S01]  /*2310*/  UMOV UR20, UR36 ;  /* 0x0000002400147c82 */ /* 0x000fe20008000000 */
[----:B------:R-:W-:Y:S01]  /*2320*/  UMOV UR12, UR36 ;  /* 0x00000024000c7c82 */ /* 0x000fe20008000000 */
[----:B------:R-:W-:Y:S01]  /*2330*/  UMOV UR9, UR17 ;  /* 0x0000001100097c82 */ /* 0x000fe20008000000 */
[----:B------:R-:W-:Y:S01]  /*2340*/  UMOV UR10, UR18 ;  /* 0x00000012000a7c82 */ /* 0x000fe20008000000 */
[----:B------:R4:W-:Y:S01]  /*2350*/  UTMALDG.3D.2CTA [UR16], [UR32], desc[UR28] ;  /* 0x00001c10200075b4 */ /* 0x0009e20008211000 */
[----:B------:R-:W-:Y:S01]  /*2360*/  UIADD3 UR25, UPT, UPT, UR25, 0x1, URZ ;  /* 0x0000000119197890 */ /* 0x000fe2000fffe0ff */
[----:B------:R-:W-:-:S03]  /*2370*/  UMOV UR27, UR23 ;  /* 0x00000017001b7c82 */ /* 0x000fc60008000000 */
[----:B------:R-:W-:Y:S01]  /*2380*/  UISETP.NE.AND UP0, UPT, UR25, UR26, UPT ;  /* 0x0000001a1900728c */ /* 0x000fe2000bf05270 */
[----:B------:R4:W-:Y:S08]  /*2390*/  UTMALDG.3D.2CTA [UR8], [UR30], desc[UR28] ;  /* 0x00001c081e0075b4 */ /* 0x0009f00008211000 */
[----:B----4-:R-:W-:Y:S05]  /*23a0*/  BRA.U UP0, `(.L_x_39) ;  /* 0xfffffffd00487547 */ /* 0x010fea000b83ffff */
.L_x_33:
[C---:B-1----:R-:W-:Y:S01]  /*23b0*/  LEA R2, R16.reuse, UR6, 0x3 ;  /* 0x0000000610027c11 */ /* 0x042fe2000f8e18ff */
[----:B------:R-:W-:Y:S01]  /*23c0*/  NOP ;  /* 0x0000000000007918 */ /* 0x000fe20000000000 */
[----:B--2---:R-:W-:Y:S02]  /*23d0*/  SHF.L.U32 R3, R13, 0x1f, RZ ;  /* 0x0000001f0d037819 */ /* 0x004fe400000006ff */
[----:B------:R-:W-:Y:S02]  /*23e0*/  LEA R4, R16, UR6, 0x4 ;  /* 0x0000000610047c11 */ /* 0x000fe4000f8e20ff */
[----:B------:R-:W1:Y:S02]  /*23f0*/  SYNCS.PHASECHK.TRANS64.TRYWAIT P0, [R2+URZ+0x260], R3 ;  /* 0x00026003020075a7 */ /* 0x000e6400080011ff */
[----:B-1----:R-:W-:Y:S05]  /*2400*/  @!P0 BRA `(.L_x_40) ;  /* 0x00000088006c8947 */ /* 0x002fea0003800000 */
.L_x_176:
[----:B------:R-:W2:Y:S01]  /*2410*/  LDS.128 R4, [R4+0x2f0] ;  /* 0x0002f00004047984 */ /* 0x000ea20000000c00 */
[----:B------:R-:W-:Y:S01]  /*2420*/  ISETP.GE.AND P0, PT, R40, 0x1, PT ;  /* 0x000000012800780c */ /* 0x000fe20003f06270 */
[----:B-1----:R-:W-:Y:S01]  /*2430*/  VIADD R2, R2, 0x270 ;  /* 0x0000027002027836 */ /* 0x002fe20000000000 */
[----:B------:R-:W-:Y:S01]  /*2440*/  @!PT LDS RZ, [RZ] ;  /* 0x00000000fffff984 */ /* 0x000fe20000000800 */
[----:B------:R-:W-:Y:S01]  /*2450*/  @!PT LDS RZ, [RZ] ;  /* 0x00000000fffff984 */ /* 0x000fe20000000800 */
[----:B------:R-:W-:Y:S01]  /*2460*/  @!PT LDS RZ, [RZ] ;  /* 0x00000000fffff984 */ /* 0x000fe20000000800 */
[----:B------:R-:W-:Y:S01]  /*2470*/  @!PT LDS RZ, [RZ] ;  /* 0x00000000fffff984 */ /* 0x000fe20000000800 */
[----:B------:R1:W-:Y:S06]  /*2480*/  MEMBAR.ALL.CTA ;  /* 0x0000000000007992 */ /* 0x0003ec0000008000 */
[----:B-1----:R-:W1:Y:S01]  /*2490*/  FENCE.VIEW.ASYNC.S ;  /* 0x00000000000073c6 */ /* 0x002e620000000000 */
[----:B------:R-:W-:-:S04]  /*24a0*/  PRMT R2, RZ, 0x654, R2 ;  /* 0x00000654ff027816 */ /* 0x000fc80000000002 */
[----:B-1----:R1:W-:Y:S01]  /*24b0*/  SYNCS.ARRIVE.TRANS64.RED.A1T0 RZ, [R2+URZ], RZ ;  /* 0x000000ff02ff79a7 */ /* 0x0023e200081004ff */
[----:B--2---:R-:W-:-:S13]  /*24c0*/  LOP3.LUT P2, RZ, R6, 0x1, RZ, 0xc0, !PT ;  /* 0x0000000106ff7812 */ /* 0x004fda000784c0ff */
[----:B------:R-:W-:Y:S01]  /*24d0*/  @P2 SHF.R.U32.HI R3, RZ, 0x10, R5 ;  /* 0x00000010ff032819 */ /* 0x000fe20000011605 */
[----:B------:R-:W-:Y:S01]  /*24e0*/  VOTEU.ANY UP0, P2 ;  /* 0x0000000000ff7886 */ /* 0x000fe20001000100 */
[----:B------:R-:W-:Y:S02]  /*24f0*/  @P2 MOV R10, R4 ;  /* 0x00000004000a2202 */ /* 0x000fe40000000f00 */
[----:B------:R-:W-:Y:S02]  /*2500*/  @P2 R2UR.BROADCAST UR8, R3 ;  /* 0x00000000030822ca */ /* 0x000fe400008e0000 */
[----:B------:R-:W-:-:S11]  /*2510*/  @P2 LOP3.LUT R9, R5, 0xffff, RZ, 0xc0, !PT ;  /* 0x0000ffff05092812 */ /* 0x000fd600078ec0ff */
[----:B------:R-:W-:Y:S01]  /*2520*/  @UP0 UMOV UR36, UR8 ;  /* 0x0000000800240c82 */ /* 0x000fe20008000000 */
[----:B-1----:R-:W-:Y:S05]  /*2530*/  @!P0 BRA `(.L_x_41) ;  /* 0x0000000000b88947 */ /* 0x002fea0003800000 */
[----:B------:R-:W3:Y:S01]  /*2540*/  LDC.64 R4, c[0x0][0xb18] ;  /* 0x0002c600ff047b82 */ /* 0x000ee20000000a00 */
[----:B------:R-:W-:-:S07]  /*2550*/  ISETP.NE.AND P3, PT, R40, 0x1, PT ;  /* 0x000000012800780c */ /* 0x000fce0003f65270 */
[----:B------:R-:W1:Y:S08]  /*2560*/  LDC.64 R6, c[0x0][0xb10] ;  /* 0x0002c400ff067b82 */ /* 0x000e700000000a00 */
[----:B------:R-:W2:Y:S08]  /*2570*/  LDC R14, c[0x0][0xb20] ;  /* 0x0002c800ff0e7b82 */ /* 0x000eb00000000800 */
[----:B------:R-:W4:Y:S01]  /*2580*/  LDC R15, c[0x0][0xb0c] ;  /* 0x0002c300ff0f7b82 */ /* 0x000f220000000800 */
[----:B---3--:R-:W-:Y:S01]  /*2590*/  IMAD.HI.U32 R21, R0, R5, RZ ;  /* 0x0000000500157227 */ /* 0x008fe200078e00ff */
[----:B------:R-:W-:-:S03]  /*25a0*/  ISETP.NE.AND P0, PT, R4, 0x1, PT ;  /* 0x000000010400780c */ /* 0x000fc60003f05270 */
[----:B------:R-:W-:-:S03]  /*25b0*/  IMAD.HI.U32 R5, R9, R5, RZ ;  /* 0x0000000509057227 */ /* 0x000fc600078e00ff */
[----:B------:R-:W3:Y:S01]  /*25c0*/  LDC.64 R2, c[0x0][0xb28] ;  /* 0x0002ca00ff027b82 */ /* 0x000ee20000000a00 */
[----:B-1----:R-:W-:-:S04]  /*25d0*/  IMAD.HI.U32 R22, R8, R6, RZ ;  /* 0x0000000608167227 */ /* 0x002fc800078e00ff */
[----:B------:R-:W-:Y:S01]  /*25e0*/  IMAD.HI.U32 R23, R10, R6, RZ ;  /* 0x000000060a177227 */ /* 0x000fe200078e00ff */
[----:B------:R-:W-:Y:S02]  /*25f0*/  SHF.R.U32.HI R22, RZ, R7, R22 ;  /* 0x00000007ff167219 */ /* 0x000fe40000011616 */
[-C--:B--2---:R-:W-:Y:S02]  /*2600*/  SHF.R.U32.HI R21, RZ, R14.reuse, R21 ;  /* 0x0000000eff157219 */ /* 0x084fe40000011615 */
[----:B------:R-:W-:Y:S02]  /*2610*/  SHF.R.U32.HI R5, RZ, R14, R5 ;  /* 0x0000000eff057219 */ /* 0x000fe40000011605 */
[----:B------:R-:W-:Y:S02]  /*2620*/  SEL R21, R0, R21, !P0 ;  /* 0x0000001500157207 */ /* 0x000fe40004000000 */
[----:B------:R-:W-:Y:S02]  /*2630*/  SHF.R.U32.HI R23, RZ, R7, R23 ;  /* 0x00000007ff177219 */ /* 0x000fe40000011617 */
[----:B----4-:R-:W-:-:S02]  /*2640*/  ISETP.NE.AND P1, PT, R15, 0x1, PT ;  /* 0x000000010f00780c */ /* 0x010fc40003f25270 */
[----:B------:R-:W-:Y:S02]  /*2650*/  SEL R5, R9, R5, !P0 ;  /* 0x0000000509057207 */ /* 0x000fe40004000000 */
[----:B------:R-:W-:Y:S02]  /*2660*/  SEL R22, R8, R22, !P1 ;  /* 0x0000001608167207 */ /* 0x000fe40004800000 */
[----:B------:R-:W-:Y:S01]  /*2670*/  SEL R23, R10, R23, !P1 ;  /* 0x000000170a177207 */ /* 0x000fe20004800000 */
[----:B---3--:R-:W-:-:S04]  /*2680*/  IMAD.HI.U32 R20, R21, R2, RZ ;  /* 0x0000000215147227 */ /* 0x008fc800078e00ff */
        /* <DEDUP_REMOVED lines=10> */
[----:B------:R-:W-:-:S04]  /*2730*/  @!P0 IMAD.HI.U32 R7, R23, R2, RZ ;  /* 0x0000000217078227 */ /* 0x000fc800078e00ff */
[----:B------:R-:W-:Y:S01]  /*2740*/  IMAD.MOV R2, RZ, RZ, -R6 ;  /* 0x000000ffff027224 */ /* 0x000fe200078e0a06 */
[----:B------:R-:W-:Y:S02]  /*2750*/  @!P0 SHF.R.U32.HI R3, RZ, R3, R7 ;  /* 0x00000003ff038219 */ /* 0x000fe40000011607 */
[----:B------:R-:W-:Y:S01]  /*2760*/  IADD3 R7, PT, PT, -R5, RZ, RZ ;  /* 0x000000ff05077210 */ /* 0x000fe20007ffe1ff */
[----:B------:R-:W-:Y:S01]  /*2770*/  IMAD R2, R40, R2, R5 ;  /* 0x0000000228027224 */ /* 0x000fe200078e0205 */
        /* <DEDUP_REMOVED lines=10> */
.L_x_41:
[----:B------:R-:W1:Y:S02]  /*2820*/  LDCU UR8, c[0x0][0xb30] ;  /* 0x00016600ff0877ac */ /* 0x000e640008000800 */
[----:B-1----:R-:W-:-:S09]  /*2830*/  UISETP.NE.AND UP0, UPT, UR8, 0x1, UPT ;  /* 0x000000010800788c */ /* 0x002fd2000bf05270 */
[----:B------:R-:W-:Y:S05]  /*2840*/  BRA.U UP0, `(.L_x_42) ;  /* 0x0000000100407547 */ /* 0x000fea000b800000 */
[----:B------:R-:W1:Y:S08]  /*2850*/  LDC.64 R4, c[0x0][0xb10] ;  /* 0x0002c400ff047b82 */ /* 0x000e700000000a00 */
[----:B------:R-:W2:Y:S08]  /*2860*/  LDC.64 R2, c[0x0][0xb18] ;  /* 0x0002c600ff027b82 */ /* 0x000eb00000000a00 */
[----:B------:R-:W4:Y:S08]  /*2870*/  LDC R6, c[0x0][0xb20] ;  /* 0x0002c800ff067b82 */ /* 0x000f300000000800 */
[----:B------:R-:W3:Y:S01]  /*2880*/  LDC R7, c[0x0][0xb0c] ;  /* 0x0002c300ff077b82 */ /* 0x000ee20000000800 */
[----:B-1----:R-:W-:-:S05]  /*2890*/  IMAD.HI.U32 R4, R10, R4, RZ ;  /* 0x000000040a047227 */ /* 0x002fca00078e00ff */
[----:B------:R-:W-:Y:S01]  /*28a0*/  SHF.R.U32.HI R4, RZ, R5, R4 ;  /* 0x00000005ff047219 */ /* 0x000fe20000011604 */
[----:B--2---:R-:W-:Y:S01]  /*28b0*/  IMAD.HI.U32 R3, R9, R3, RZ ;  /* 0x0000000309037227 */ /* 0x004fe200078e00ff */
[----:B------:R-:W-:-:S04]  /*28c0*/  ISETP.NE.AND P0, PT, R2, 0x1, PT ;  /* 0x000000010200780c */ /* 0x000fc80003f05270 */
[----:B----4-:R-:W-:-:S04]  /*28d0*/  SHF.R.U32.HI R3, RZ, R6, R3 ;  /* 0x00000006ff037219 */ /* 0x010fc80000011603 */
[----:B------:R-:W-:Y:S02]  /*28e0*/  SEL R3, R9, R3, !P0 ;  /* 0x0000000309037207 */ /* 0x000fe40004000000 */
[----:B---3--:R-:W-:-:S04]  /*28f0*/  ISETP.NE.AND P1, PT, R7, 0x1, PT ;  /* 0x000000010700780c */ /* 0x008fc80003f25270 */
[----:B------:R-:W-:-:S05]  /*2900*/  SEL R4, R10, R4, !P1 ;  /* 0x000000040a047207 */ /* 0x000fca0004800000 */
[----:B------:R-:W-:Y:S02]  /*2910*/  IMAD.IADD R5, R3, 0x1, -R4 ;  /* 0x0000000103057824 */ /* 0x000fe400078e0a04 */
[----:B------:R-:W-:Y:S02]  /*2920*/  IMAD.IADD R3, R4, 0x1, -R3 ;  /* 0x0000000104037824 */ /* 0x000fe400078e0a03 */
[----:B------:R-:W-:Y:S02]  /*2930*/  IMAD R10, R5, R7, R10 ;  /* 0x00000007050a7224 */ /* 0x000fe400078e020a */
[----:B------:R-:W-:-:S07]  /*2940*/  IMAD R9, R3, R2, R9 ;  /* 0x0000000203097224 */ /* 0x000fce00078e0209 */
.L_x_42:
[----:B------:R-:W-:Y:S01]  /*2950*/  VIADD R16, R16, 0x1 ;  /* 0x0000000110107836 */ /* 0x000fe20000000000 */
[----:B------:R-:W-:Y:S01]  /*2960*/  PLOP3.LUT P1, PT, PT, PT, PT, 0x80, 0x8 ;  /* 0x000000000008781c */ /* 0x000fe20003f2f070 */
[----:B------:R-:W-:Y:S02]  /*2970*/  IMAD.IADD R14, R10, 0x1, R95 ;  /* 0x000000010a0e7824 */ /* 0x000fe400078e025f */
[----:B------:R-:W-:Y:S01]  /*2980*/  IMAD.IADD R15, R9, 0x1, R94 ;  /* 0x00000001090f7824 */ /* 0x000fe200078e025e */
[----:B------:R-:W-:-:S04]  /*2990*/  ISETP.NE.AND P0, PT, R16, 0x2, PT ;  /* 0x000000021000780c */ /* 0x000fc80003f05270 */
[----:B------:R-:W-:Y:S02]  /*29a0*/  SEL R2, RZ, 0x1, P0 ;  /* 0x00000001ff027807 */ /* 0x000fe40000000000 */
[----:B------:R-:W-:Y:S02]  /*29b0*/  SEL R16, R16, RZ, P0 ;  /* 0x000000ff10107207 */ /* 0x000fe40000000000 */
[----:B------:R-:W-:Y:S01]  /*29c0*/  LOP3.LUT R13, R13, R2, RZ, 0x3c, !PT ;  /* 0x000000020d0d7212 */ /* 0x000fe200078e3cff */
[----:B------:R-:W-:Y:S06]  /*29d0*/  @P2 BRA `(.L_x_43) ;  /* 0xfffffff000582947 */ /* 0x000fec000383ffff */
[----:B------:R-:W-:Y:S01]  /*29e0*/  UIADD3 UR6, UPT, UPT, UR6, 0x108, URZ ;  /* 0x0000010806067890 */ /* 0x000fe2000fffe0ff */
[----:B------:R-:W-:-:S03]  /*29f0*/  SHF.L.U32 R2, R17, 0x1f, RZ ;  /* 0x0000001f11027819 */ /* 0x000fc600000006ff */
[----:B------:R-:W-:-:S09]  /*2a00*/  ULEA UR4, UR23, UR6, 0x3 ;  /* 0x0000000617047291 */ /* 0x000fd2000f8e18ff */
[----:B------:R-:W1:Y:S02]  /*2a10*/  SYNCS.PHASECHK.TRANS64.TRYWAIT P0, [UR4], R2 ;  /* 0x00000002ff0075a7 */ /* 0x000e640008001104 */
[----:B-1----:R-:W-:Y:S05]  /*2a20*/  @!P0 BRA `(.L_x_44) ;  /* 0x0000008000f88947 */ /* 0x002fea0003800000 */
.L_x_178:
[----:B------:R-:W-:-:S04]  /*2a30*/  UIADD3 UR5, UPT, UPT, UR23, 0x1, URZ ;  /* 0x0000000117057890 */ /* 0x000fc8000fffe0ff */
[----:B------:R-:W-:-:S04]  /*2a40*/  UISETP.NE.AND UP0, UPT, UR5, 0x21, UPT ;  /* 0x000000210500788c */ /* 0x000fc8000bf05270 */
[----:B------:R-:W-:Y:S02]  /*2a50*/  USEL UR7, URZ, 0x1, UP0 ;  /* 0x00000001ff077887 */ /* 0x000fe40008000000 */
[----:B------:R-:W-:-:S04]  /*2a60*/  USEL UR5, UR5, URZ, UP0 ;  /* 0x000000ff05057287 */ /* 0x000fc80008000000 */
[----:B------:R-:W-:Y:S01]  /*2a70*/  ULEA UR4, UR5, UR6, 0x3 ;  /* 0x0000000605047291 */ /* 0x000fe2000f8e18ff */
[----:B-1----:R-:W-:-:S04]  /*2a80*/  LOP3.LUT R2, R17, UR7, RZ, 0x3c, !PT ;  /* 0x0000000711027c12 */ /* 0x002fc8000f8e3cff */
[----:B------:R-:W-:-:S04]  /*2a90*/  SHF.L.U32 R3, R2, 0x1f, RZ ;  /* 0x0000001f02037819 */ /* 0x000fc800000006ff */
[----:B------:R-:W1:Y:S02]  /*2aa0*/  SYNCS.PHASECHK.TRANS64.TRYWAIT P0, [UR4], R3 ;  /* 0x00000003ff0075a7 */ /* 0x000e640008001104 */
[----:B-1----:R-:W-:Y:S05]  /*2ab0*/  @!P0 BRA `(.L_x_45) ;  /* 0x0000008000ec8947 */ /* 0x002fea0003800000 */
.L_x_180:
[----:B------:R-:W-:-:S04]  /*2ac0*/  UIADD3 UR5, UPT, UPT, UR5, 0x1, URZ ;  /* 0x0000000105057890 */ /* 0x000fc8000fffe0ff */
[----:B------:R-:W-:-:S04]  /*2ad0*/  UISETP.NE.AND UP0, UPT, UR5, 0x21, UPT ;  /* 0x000000210500788c */ /* 0x000fc8000bf05270 */
[----:B------:R-:W-:Y:S02]  /*2ae0*/  USEL UR7, URZ, 0x1, UP0 ;  /* 0x00000001ff077887 */ /* 0x000fe40008000000 */
[----:B------:R-:W-:-:S04]  /*2af0*/  USEL UR5, UR5, URZ, UP0 ;  /* 0x000000ff05057287 */ /* 0x000fc80008000000 */
[----:B------:R-:W-:Y:S01]  /*2b00*/  ULEA UR4, UR5, UR6, 0x3 ;  /* 0x0000000605047291 */ /* 0x000fe2000f8e18ff */
[----:B------:R-:W-:-:S04]  /*2b10*/  LOP3.LUT R2, R2, UR7, RZ, 0x3c, !PT ;  /* 0x0000000702027c12 */ /* 0x000fc8000f8e3cff */
[----:B-1----:R-:W-:-:S04]  /*2b20*/  SHF.L.U32 R3, R2, 0x1f, RZ ;  /* 0x0000001f02037819 */ /* 0x002fc800000006ff */
[----:B------:R-:W1:Y:S02]  /*2b30*/  SYNCS.PHASECHK.TRANS64.TRYWAIT P0, [UR4], R3 ;  /* 0x00000003ff0075a7 */ /* 0x000e640008001104 */
[----:B-1----:R-:W-:Y:S05]  /*2b40*/  @!P0 BRA `(.L_x_46) ;  /* 0x0000008000e08947 */ /* 0x002fea0003800000 */
.L_x_182:
        /* <DEDUP_REMOVED lines=9> */
.L_x_184:
        /* <DEDUP_REMOVED lines=9> */
.L_x_186:
        /* <DEDUP_REMOVED lines=9> */
.L_x_188:
        /* <DEDUP_REMOVED lines=9> */
.L_x_190:
        /* <DEDUP_REMOVED lines=9> */
.L_x_192:
        /* <DEDUP_REMOVED lines=9> */
.L_x_194:
        /* <DEDUP_REMOVED lines=9> */
.L_x_196:
        /* <DEDUP_REMOVED lines=9> */
.L_x_198:
        /* <DEDUP_REMOVED lines=9> */
.L_x_200:
        /* <DEDUP_REMOVED lines=9> */
.L_x_202:
        /* <DEDUP_REMOVED lines=9> */
.L_x_204:
        /* <DEDUP_REMOVED lines=9> */
.L_x_206:
        /* <DEDUP_REMOVED lines=9> */
.L_x_208:
        /* <DEDUP_REMOVED lines=9> */
.L_x_210:
        /* <DEDUP_REMOVED lines=9> */
.L_x_212:
        /* <DEDUP_REMOVED lines=9> */
.L_x_214:
        /* <DEDUP_REMOVED lines=9> */
.L_x_216:
        /* <DEDUP_REMOVED lines=9> */
.L_x_218:
        /* <DEDUP_REMOVED lines=9> */
.L_x_220:
        /* <DEDUP_REMOVED lines=9> */
.L_x_222:
        /* <DEDUP_REMOVED lines=9> */
.L_x_224:
        /* <DEDUP_REMOVED lines=9> */
.L_x_226:
        /* <DEDUP_REMOVED lines=9> */
.L_x_228:
        /* <DEDUP_REMOVED lines=9> */
.L_x_230:
        /* <DEDUP_REMOVED lines=9> */
.L_x_232:
        /* <DEDUP_REMOVED lines=9> */
.L_x_234:
        /* <DEDUP_REMOVED lines=9> */
.L_x_236:
        /* <DEDUP_REMOVED lines=9> */
.L_x_238:
        /* <DEDUP_REMOVED lines=9> */
.L_x_240:
[----:B------:R-:W-:-:S04]  /*3ba0*/  UIADD3 UR5, UPT, UPT, UR5, 0x1, URZ ;  /* 0x0000000105057890 */ /* 0x000fc8000fffe0ff */
[----:B------:R-:W-:-:S04]  /*3bb0*/  UISETP.NE.AND UP0, UPT, UR5, 0x21, UPT ;  /* 0x000000210500788c */ /* 0x000fc8000bf05270 */
[----:B------:R-:W-:Y:S02]  /*3bc0*/  USEL UR4, URZ, 0x1, UP0 ;  /* 0x00000001ff047887 */ /* 0x000fe40008000000 */
[----:B------:R-:W-:-:S04]  /*3bd0*/  USEL UR5, UR5, URZ, UP0 ;  /* 0x000000ff05057287 */ /* 0x000fc80008000000 */
[----:B------:R-:W-:Y:S01]  /*3be0*/  ULEA UR5, UR5, UR6, 0x3 ;  /* 0x0000000605057291 */ /* 0x000fe2000f8e18ff */
[----:B------:R-:W-:-:S04]  /*3bf0*/  LOP3.LUT R2, R2, UR4, RZ, 0x3c, !PT ;  /* 0x0000000402027c12 */ /* 0x000fc8000f8e3cff */
[----:B------:R-:W-:Y:S01]  /*3c00*/  SHF.L.U32 R2, R2, 0x1f, RZ ;  /* 0x0000001f02027819 */ /* 0x000fe200000006ff */
[----:B-1-3--:R-:W-:-:S07]  /*3c10*/  IMAD.U32 R0, RZ, RZ, UR5 ;  /* 0x00000005ff007e24 */ /* 0x00afce000f8e00ff */
.L_x_76:
[----:B-1----:R1:W2:Y:S02]  /*3c20*/  SYNCS.PHASECHK.TRANS64.TRYWAIT P0, [R0+URZ], R2 ;  /* 0x00000002000075a7 */ /* 0x0022a400080011ff */
[----:B--2---:R-:W-:Y:S05]  /*3c30*/  @!P0 NANOSLEEP.SYNCS 0x989680 ;  /* 0x009896800000895d */ /* 0x004fea0003900000 */
[----:B------:R-:W2:Y:S02]  /*3c40*/  @!P0 SYNCS.PHASECHK.TRANS64 P0, [R0+URZ], R2 ;  /* 0x00000002000085a7 */ /* 0x000ea400080010ff */
[----:B--2---:R-:W-:Y:S05]  /*3c50*/  @P0 EXIT ;  /* 0x000000000000094d */ /* 0x004fea0003800000 */
[----:B------:R-:W-:Y:S05]  /*3c60*/  BRA `(.L_x_76) ;  /* 0xfffffffc00ec7947 */ /* 0x000fea000383ffff */
.L_x_23:
[----:B------:R-:W-:-:S04]  /*3c70*/  UISETP.NE.AND UP1, UPT, UR37, URZ, UPT ;  /* 0x000000ff2500728c */ /* 0x000fc8000bf25270 */
[----:B------:R-:W-:-:S09]  /*3c80*/  UISETP.NE.OR UP1, UPT, UR10, 0x1, UP1 ;  /* 0x000000010a00788c */ /* 0x000fd20008f25670 */
[----:B------:R-:W-:Y:S05]  /*3c90*/  BRA.U UP1, `(.L_x_77) ;  /* 0x00000005014c7547 */ /* 0x000fea000b800000 */
[----:B------:R-:W-:Y:S01]  /*3ca0*/  HFMA2 R11, -RZ, RZ, 0, 0 ;  /* 0x00000000ff0b7431 */ /* 0x000fe200000001ff */
[----:B------:R-:W-:Y:S01]  /*3cb0*/  ISETP.GE.U32.AND P2, PT, R10, 0x2, PT ;  /* 0x000000020a00780c */ /* 0x000fe20003f46070 */
[----:B------:R-:W-:Y:S01]  /*3cc0*/  IMAD.MOV.U32 R12, RZ, RZ, 0x1 ;  /* 0x00000001ff0c7424 */ /* 0x000fe200078e00ff */
[----:B------:R-:W-:Y:S01]  /*3cd0*/  CS2R R8, SRZ ;  /* 0x0000000000087805 */ /* 0x000fe2000001ff00 */
[----:B------:R-:W-:Y:S01]  /*3ce0*/  IMAD.MOV.U32 R3, RZ, RZ, RZ ;  /* 0x000000ffff037224 */ /* 0x000fe200078e00ff */
[----:B------:R-:W-:Y:S01]  /*3cf0*/  UMOV UR4, 0x400 ;  /* 0x0000040000047882 */ /* 0x000fe20000000000 */
[----:B------:R-:W-:Y:S01]  /*3d00*/  UMOV UR6, URZ ;  /* 0x000000ff00067c82 */ /* 0x000fe20008000000 */
[----:B------:R-:W-:-:S12]  /*3d10*/  ULEA UR37, UR37, UR4, 0x18 ;  /* 0x0000000425257291 */ /* 0x000fd8000f8ec0ff */
.L_x_81:
[----:B------:R-:W-:Y:S02]  /*3d20*/  LEA R0, R3, UR37, 0x3 ;  /* 0x0000002503007c11 */ /* 0x000fe4000f8e18ff */
[----:B------:R-:W-:-:S03]  /*3d30*/  SHF.L.U32 R4, R8, 0x1f, RZ ;  /* 0x0000001f08047819 */ /* 0x000fc600000006ff */
[----:B------:R-:W-:Y:S01]  /*3d40*/  VIADD R5, R0, 0x2d0 ;  /* 0x000002d000057836 */ /* 0x000fe20000000000 */
[----:B------:R-:W1:Y:S02]  /*3d50*/  SYNCS.PHASECHK.TRANS64.TRYWAIT P0, [R0+URZ+0x2c0], R4 ;  /* 0x0002c004000075a7 */ /* 0x000e6400080011ff */
[----:B-1----:R-:W-:Y:S05]  /*3d60*/  @!P0 BRA `(.L_x_78) ;  /* 0x0000007c00288947 */ /* 0x002fea0003800000 */
.L_x_241:
[----:B------:R-:W-:Y:S01]  /*3d70*/  ULEA UR5, UR6, UR37, 0x3 ;  /* 0x0000002506057291 */ /* 0x000fe2000f8e18ff */
[----:B-1----:R-:W-:Y:S01]  /*3d80*/  PRMT R0, RZ, 0x654, R5 ;  /* 0x00000654ff007816 */ /* 0x002fe20000000005 */
[----:B------:R-:W-:Y:S01]  /*3d90*/  @!P2 IMAD.MOV.U32 R4, RZ, RZ, 0x10 ;  /* 0x00000010ff04a424 */ /* 0x000fe200078e00ff */
[----:B------:R-:W-:Y:S01]  /*3da0*/  SHF.L.U32 R5, R12, 0x1f, RZ ;  /* 0x0000001f0c057819 */ /* 0x000fe200000006ff */
[----:B------:R-:W-:Y:S01]  /*3db0*/  UIADD3 UR4, UPT, UPT, UR5, 0x260, URZ ;  /* 0x0000026005047890 */ /* 0x000fe2000fffe0ff */
[----:B------:R1:W-:Y:S05]  /*3dc0*/  SYNCS.ARRIVE.TRANS64.RED.A1T0 RZ, [R0+URZ], RZ ;  /* 0x000000ff00ff79a7 */ /* 0x0003ea00081004ff */
[----:B------:R-:W-:Y:S01]  /*3dd0*/  IMAD.U32 R6, RZ, RZ, UR4 ;  /* 0x00000004ff067e24 */ /* 0x000fe2000f8e00ff */
[----:B------:R-:W2:Y:S04]  /*3de0*/  SYNCS.PHASECHK.TRANS64.TRYWAIT P0, [UR5+0x270], R5 ;  /* 0x00027005ff0075a7 */ /* 0x000ea80008001105 */
[----:B------:R-:W-:Y:S01]  /*3df0*/  PRMT R6, R10, 0x654, R6 ;  /* 0x000006540a067816 */ /* 0x000fe20000000006 */
[----:B-12---:R-:W-:Y:S06]  /*3e00*/  @!P0 BRA `(.L_x_79) ;  /* 0x0000007c00148947 */ /* 0x006fec0003800000 */
.L_x_243:
[----:B------:R-:W-:Y:S01]  /*3e10*/  ULEA UR4, UR6, UR37, 0x4 ;  /* 0x0000002506047291 */ /* 0x000fe2000f8e20ff */
[----:B------:R-:W-:Y:S01]  /*3e20*/  SEL R2, R6, R2, !P2 ;  /* 0x0000000206027207 */ /* 0x000fe20005000000 */
[----:B------:R-:W-:Y:S01]  /*3e30*/  UIADD3 UR5, UPT, UPT, UR5, 0x260, URZ ;  /* 0x0000026005057890 */ /* 0x000fe2000fffe0ff */
[----:B-1----:R-:W-:Y:S01]  /*3e40*/  LEA R0, R11, UR37, 0x3 ;  /* 0x000000250b007c11 */ /* 0x002fe2000f8e18ff */
[----:B------:R-:W-:Y:S01]  /*3e50*/  UIADD3 UR4, UPT, UPT, UR4, 0x2f0, URZ ;  /* 0x000002f004047890 */ /* 0x000fe2000fffe0ff */
[----:B------:R1:W-:Y:S01]  /*3e60*/  @!P2 SYNCS.ARRIVE.TRANS64.RED RZ, [R2+URZ], R4 ;  /* 0x0000000402ffa9a7 */ /* 0x0003e200080004ff */
[----:B------:R-:W-:Y:S01]  /*3e70*/  UIADD3 UR6, UPT, UPT, UR6, 0x1, URZ ;  /* 0x0000000106067890 */ /* 0x000fe2000fffe0ff */
[----:B------:R-:W-:-:S03]  /*3e80*/  VIADD R3, R3, 0x1 ;  /* 0x0000000103037836 */ /* 0x000fc60000000000 */
[----:B------:R-:W-:Y:S02]  /*3e90*/  UISETP.NE.AND UP0, UPT, UR6, 0x2, UPT ;  /* 0x000000020600788c */ /* 0x000fe4000bf05270 */
[----:B------:R-:W-:Y:S01]  /*3ea0*/  ISETP.NE.AND P0, PT, R3, 0x2, PT ;  /* 0x000000020300780c */ /* 0x000fe20003f05270 */
[----:B------:R-:W-:Y:S06]  /*3eb0*/  UGETNEXTWORKID.BROADCAST [UR4], [UR5] ;  /* 0x00000000040073ca */ /* 0x000fec0008000100 */
[----:B------:R-:W-:Y:S02]  /*3ec0*/  USEL UR4, URZ, 0x1, UP0 ;  /* 0x00000001ff047887 */ /* 0x000fe40008000000 */
[----:B------:R-:W-:-:S04]  /*3ed0*/  USEL UR6, UR6, URZ, UP0 ;  /* 0x000000ff06067287 */ /* 0x000fc80008000000 */
[----:B------:R-:W-:Y:S02]  /*3ee0*/  LOP3.LUT R12, R12, UR4, RZ, 0x3c, !PT ;  /* 0x000000040c0c7c12 */ /* 0x000fe4000f8e3cff */
[----:B-1----:R-:W-:-:S04]  /*3ef0*/  SHF.L.U32 R4, R9, 0x1f, RZ ;  /* 0x0000001f09047819 */ /* 0x002fc800000006ff */
[----:B------:R-:W1:Y:S02]  /*3f00*/  SYNCS.PHASECHK.TRANS64.TRYWAIT P1, [R0+URZ+0x260], R4 ;  /* 0x00026004000075a7 */ /* 0x000e6400080211ff */
[----:B-1----:R-:W-:Y:S05]  /*3f10*/  @!P1 BRA `(.L_x_80) ;  /* 0x0000007800e89947 */ /* 0x002fea0003800000 */
.L_x_244:
[----:B-1----:R-:W-:Y:S01]  /*3f20*/  LEA R4, R11, UR37, 0x4 ;  /* 0x000000250b047c11 */ /* 0x002fe2000f8e20ff */
[----:B------:R-:W-:Y:S01]  /*3f30*/  VIADD R0, R0, 0x270 ;  /* 0x0000027000007836 */ /* 0x000fe20000000000 */
[----:B------:R-:W-:Y:S01]  /*3f40*/  SEL R3, R3, RZ, P0 ;  /* 0x000000ff03037207 */ /* 0x000fe20000000000 */
[----:B------:R-:W-:-:S03]  /*3f50*/  VIADD R11, R11, 0x1 ;  /* 0x000000010b0b7836 */ /* 0x000fc60000000000 */
[----:B------:R-:W1:Y:S01]  /*3f60*/  LDS.128 R4, [R4+0x2f0] ;  /* 0x0002f00004047984 */ /* 0x000e620000000c00 */
[----:B------:R-:W-:Y:S02]  /*3f70*/  PRMT R0, RZ, 0x654, R0 ;  /* 0x00000654ff007816 */ /* 0x000fe40000000000 */
[C---:B------:R-:W-:Y:S01]  /*3f80*/  ISETP.NE.AND P1, PT, R11.reuse, 0x2, PT ;  /* 0x000000020b00780c */ /* 0x040fe20003f25270 */
[----:B------:R-:W-:Y:S01]  /*3f90*/  @!PT LDS RZ, [RZ] ;  /* 0x00000000fffff984 */ /* 0x000fe20000000800 */
[----:B------:R-:W-:Y:S01]  /*3fa0*/  @!PT LDS RZ, [RZ] ;  /* 0x00000000fffff984 */ /* 0x000fe20000000800 */
[----:B------:R-:W-:Y:S01]  /*3fb0*/  @!PT LDS RZ, [RZ] ;  /* 0x00000000fffff984 */ /* 0x000fe20000000800 */
[----:B------:R-:W-:Y:S01]  /*3fc0*/  @!PT LDS RZ, [RZ] ;  /* 0x00000000fffff984 */ /* 0x000fe20000000800 */
[----:B------:R2:W-:Y:S06]  /*3fd0*/  MEMBAR.ALL.CTA ;  /* 0x0000000000007992 */ /* 0x0005ec0000008000 */
[----:B--2---:R-:W2:Y:S01]  /*3fe0*/  FENCE.VIEW.ASYNC.S ;  /* 0x00000000000073c6 */ /* 0x004ea20000000000 */
[----:B------:R-:W-:Y:S01]  /*3ff0*/  SEL R11, R11, RZ, P1 ;  /* 0x000000ff0b0b7207 */ /* 0x000fe20000800000 */
[----:B--2---:R2:W-:Y:S01]  /*4000*/  SYNCS.ARRIVE.TRANS64.RED.A1T0 RZ, [R0+URZ], RZ ;  /* 0x000000ff00ff79a7 */ /* 0x0045e200081004ff */
[----:B-1----:R-:W-:-:S02]  /*4010*/  LOP3.LUT P3, RZ, R6, 0x1, RZ, 0xc0, !PT ;  /* 0x0000000106ff7812 */ /* 0x002fc4000786c0ff */
[----:B------:R-:W-:-:S04]  /*4020*/  SEL R4, RZ, 0x1, P1 ;  /* 0x00000001ff047807 */ /* 0x000fc80000800000 */
[----:B------:R-:W-:Y:S02]  /*4030*/  LOP3.LUT R9, R9, R4, RZ, 0x3c, !PT ;  /* 0x0000000409097212 */ /* 0x000fe400078e3cff */
[----:B--2---:R-:W-:-:S04]  /*4040*/  SEL R0, RZ, 0x1, P0 ;  /* 0x00000001ff007807 */ /* 0x004fc80000000000 */
[----:B------:R-:W-:Y:S01]  /*4050*/  LOP3.LUT R8, R8, R0, RZ, 0x3c, !PT ;  /* 0x0000000008087212 */ /* 0x000fe200078e3cff */
[----:B------:R-:W-:Y:S06]  /*4060*/  @P3 BRA `(.L_x_81) ;  /* 0xfffffffc002c3947 */ /* 0x000fec000383ffff */
[----:B------:R-:W-:Y:S01]  /*4070*/  ULEA UR5, UR6, UR37, 0x3 ;  /* 0x0000002506057291 */ /* 0x000fe2000f8e18ff */
[----:B------:R-:W-:-:S08]  /*4080*/  SHF.L.U32 R2, R12, 0x1f, RZ ;  /* 0x0000001f0c027819 */ /* 0x000fd000000006ff */
[----:B------:R-:W1:Y:S02]  /*4090*/  SYNCS.PHASECHK.TRANS64 P0, [UR5+0x270], R2 ;  /* 0x00027002ff0075a7 */ /* 0x000e640008001005 */
[----:B-1----:R-:W-:Y:S05]  /*40a0*/  @P0 BRA `(.L_x_82) ;  /* 0x0000000000080947 */ /* 0x002fea0003800000 */
[----:B------:R-:W1:Y:S02]  /*40b0*/  SYNCS.PHASECHK.TRANS64.TRYWAIT P0, [UR5+0x270], R2 ;  /* 0x00027002ff0075a7 */ /* 0x000e640008001105 */
[----:B-1----:R-:W-:Y:S05]  /*40c0*/  @!P0 BRA `(.L_x_83) ;  /* 0x0000007800908947 */ /* 0x002fea0003800000 */
.L_x_82:
[----:B------:R-:W-:-:S04]  /*40d0*/  UIADD3 UR4, UPT, UPT, UR6, 0x1, URZ ;  /* 0x0000000106047890 */ /* 0x000fc8000fffe0ff */
[----:B------:R-:W-:-:S04]  /*40e0*/  UISETP.NE.AND UP0, UPT, UR4, 0x2, UPT ;  /* 0x000000020400788c */ /* 0x000fc8000bf05270 */
[----:B------:R-:W-:Y:S02]  /*40f0*/  USEL UR7, URZ, 0x1, UP0 ;  /* 0x00000001ff077887 */ /* 0x000fe40008000000 */
[----:B------:R-:W-:-:S04]  /*4100*/  USEL UR4, UR4, URZ, UP0 ;  /* 0x000000ff04047287 */ /* 0x000fc80008000000 */
[----:B------:R-:W-:Y:S01]  /*4110*/  ULEA UR4, UR4, UR37, 0x3 ;  /* 0x0000002504047291 */ /* 0x000fe2000f8e18ff */
[----:B-1----:R-:W-:-:S04]  /*4120*/  LOP3.LUT R2, R12, UR7, RZ, 0x3c, !PT ;  /* 0x000000070c027c12 */ /* 0x002fc8000f8e3cff */
[----:B------:R-:W-:-:S04]  /*4130*/  SHF.L.U32 R0, R2, 0x1f, RZ ;  /* 0x0000001f02007819 */ /* 0x000fc800000006ff */
[----:B------:R-:W1:Y:S02]  /*4140*/  SYNCS.PHASECHK.TRANS64 P0, [UR4+0x270], R0 ;  /* 0x00027000ff0075a7 */ /* 0x000e640008001004 */
[----:B-1----:R-:W-:Y:S05]  /*4150*/  @P0 EXIT ;  /* 0x000000000000094d */ /* 0x002fea0003800000 */
[----:B------:R-:W-:Y:S02]  /*4160*/  SHF.L.U32 R2, R2, 0x1f, RZ ;  /* 0x0000001f02027819 */ /* 0x000fe400000006ff */
[----:B------:R-:W-:-:S07]  /*4170*/  MOV R0, UR4 ;  /* 0x0000000400007c02 */ /* 0x000fce0008000f00 */
.L_x_84:
[----:B-1----:R1:W2:Y:S02]  /*4180*/  SYNCS.PHASECHK.TRANS64.TRYWAIT P0, [R0+URZ+0x270], R2 ;  /* 0x00027002000075a7 */ /* 0x0022a400080011ff */
[----:B--2---:R-:W-:Y:S05]  /*4190*/  @!P0 NANOSLEEP.SYNCS 0x989680 ;  /* 0x009896800000895d */ /* 0x004fea0003900000 */
[----:B------:R-:W2:Y:S02]  /*41a0*/  @!P0 SYNCS.PHASECHK.TRANS64 P0, [R0+URZ+0x270], R2 ;  /* 0x00027002000085a7 */ /* 0x000ea400080010ff */
[----:B--2---:R-:W-:Y:S05]  /*41b0*/  @P0 EXIT ;  /* 0x000000000000094d */ /* 0x004fea0003800000 */
[----:B------:R-:W-:Y:S05]  /*41c0*/  BRA `(.L_x_84) ;  /* 0xfffffffc00ec7947 */ /* 0x000fea000383ffff */
.L_x_77:
[----:B------:R-:W-:Y:S05]  /*41d0*/  BRA.U UP4, `(.L_x_85) ;  /* 0x0000001104847547 */ /* 0x000fea000b800000 */
[----:B------:R-:W-:Y:S01]  /*41e0*/  UMOV UR6, 0x40 ;  /* 0x0000004000067882 */ /* 0x000fe20000000000 */
[----:B------:R-:W-:Y:S01]  /*41f0*/  NOP ;  /* 0x0000000000007918 */ /* 0x000fe20000000000 */
[----:B------:R-:W-:Y:S01]  /*4200*/  ULEA UR6, UR37, UR6, 0x18 ;  /* 0x0000000625067291 */ /* 0x000fe2000f8ec0ff */
[----:B------:R-:W-:Y:S02]  /*4210*/  UMOV UR7, 0x400 ;  /* 0x0000040000077882 */ /* 0x000fe40000000000 */
[----:B------:R-:W-:-:S06]  /*4220*/  ULEA UR37, UR37, UR7, 0x18 ;  /* 0x0000000725257291 */ /* 0x000fcc000f8ec0ff */
[----:B------:R-:W1:Y:S02]  /*4230*/  LDS.U8 R2, [UR6+0x1c] ;  /* 0x00001c06ff027984 */ /* 0x000e640008000000 */
[----:B-1----:R-:W-:-:S13]  /*4240*/  ISETP.NE.AND P0, PT, R2, RZ, PT ;  /* 0x000000ff0200720c */ /* 0x002fda0003f05270 */
[----:B------:R-:W-:Y:S05]  /*4250*/  @P0 BRA `(.L_x_86) ;  /* 0x0000000400080947 */ /* 0x000fea0003800000 */
[----:B------:R-:W-:Y:S02]  /*4260*/  UISETP.NE.U32.AND UP0, UPT, UR5, 0x1, UPT ;  /* 0x000000010500788c */ /* 0x000fe4000bf05070 */
[----:B------:R-:W-:-:S07]  /*4270*/  UIADD3 UR8, UPT, UPT, UR6, 0x8, URZ ;  /* 0x0000000806087890 */ /* 0x000fce000fffe0ff */
[----:B------:R-:W-:Y:S05]  /*4280*/  BRA.U !UP0, `(.L_x_87) ;  /* 0x00000001089c7547 */ /* 0x000fea000b800000 */
[----:B------:R-:W-:Y:S01]  /*4290*/  ELECT P0, URZ, PT ;  /* 0x0000000000ff782f */ /* 0x000fe20003800000 */
[----:B------:R-:W-:-:S12]  /*42a0*/  BSSY B0, `(.L_x_87) ;  /* 0x0000025000007945 */ /* 0x000fd80003800000 */
[----:B------:R-:W-:Y:S05]  /*42b0*/  @!P0 BRA `(.L_x_88) ;  /* 0x00000000008c8947 */ /* 0x000fea0003800000 */
[----:B------:R-:W-:-:S05]  /*42c0*/  UMOV UR7, 0x10 ;  /* 0x0000001000077882 */ /* 0x000fca0000000000 */
[----:B------:R-:W-:Y:S04]  /*42d0*/  DEPBAR.LE SB1, 0x36 ;  /* 0x00009d800000791a */ /* 0x000fe80000000000 */
[----:B------:R-:W1:Y:S02]  /*42e0*/  UTCATOMSWS.2CTA.FIND_AND_SET.ALIGN UP1, UR7, UR7 ;  /* 0x00000007000775e3 */ /* 0x000e640008220800 */
[----:B-1----:R-:W-:Y:S01]  /*42f0*/  MOV R10, UR7 ;  /* 0x00000007000a7c02 */ /* 0x002fe20008000f00 */
[----:B------:R-:W-:Y:S06]  /*4300*/  BRA.U UP1, `(.L_x_89) ;  /* 0x0000000101187547 */ /* 0x000fec000b800000 */
.L_x_90:
[----:B------:R-:W-:Y:S05]  /*4310*/  NANOSLEEP 0x64 ;  /* 0x000000640000795d */ /* 0x000fea0003800000 */
[----:B------:R-:W-:-:S05]  /*4320*/  UMOV UR7, 0x10 ;  /* 0x0000001000077882 */ /* 0x000fca0000000000 */
[----:B------:R-:W-:Y:S04]  /*4330*/  DEPBAR.LE SB1, 0x36 ;  /* 0x00009d800000791a */ /* 0x000fe80000000000 */
[----:B------:R-:W1:Y:S02]  /*4340*/  UTCATOMSWS.2CTA.FIND_AND_SET.ALIGN UP1, UR7, UR7 ;  /* 0x00000007000775e3 */ /* 0x000e640008220800 */
[----:B-1----:R-:W-:Y:S01]  /*4350*/  MOV R10, UR7 ;  /* 0x00000007000a7c02 */ /* 0x002fe20008000f00 */
[----:B------:R-:W-:Y:S05]  /*4360*/  BRA.U !UP1, `(.L_x_90) ;  /* 0xfffffffd09e87547 */ /* 0x000fea000b83ffff */
.L_x_89:
[----:B------:R-:W1:Y:S01]  /*4370*/  LDS R5, [UR6+0x10] ;  /* 0x00001006ff057984 */ /* 0x000e620008000800 */
[----:B------:R-:W-:Y:S01]  /*4380*/  IMAD.U32 R3, RZ, RZ, UR37 ;  /* 0x00000025ff037e24 */ /* 0x000fe2000f8e00ff */
[----:B------:R-:W-:-:S03]  /*4390*/  MOV R2, UR4 ;  /* 0x0000000400027c02 */ /* 0x000fc60008000f00 */
[----:B------:R-:W-:Y:S01]  /*43a0*/  VIADD R3, R3, 0x310 ;  /* 0x0000031003037836 */ /* 0x000fe20000000000 */
[----:B-1----:R-:W-:-:S04]  /*43b0*/  SHF.L.U32 R5, R5, 0x1f, RZ ;  /* 0x0000001f05057819 */ /* 0x002fc800000006ff */
[----:B------:R-:W1:Y:S02]  /*43c0*/  SYNCS.PHASECHK.TRANS64.TRYWAIT P0, [UR6+0x8], R5 ;  /* 0x00000805ff0075a7 */ /* 0x000e640008001106 */
[----:B-1----:R-:W-:Y:S05]  /*43d0*/  @P0 BRA `(.L_x_91) ;  /* 0x0000000000080947 */ /* 0x002fea0003800000 */
[----:B------:R-:W1:Y:S02]  /*43e0*/  SYNCS.PHASECHK.TRANS64.TRYWAIT P0, [UR6+0x8], R5 ;  /* 0x00000805ff0075a7 */ /* 0x000e640008001106 */
[----:B-1----:R-:W-:Y:S05]  /*43f0*/  @!P0 BRA `(.L_x_92) ;  /* 0x0000007400dc8947 */ /* 0x002fea0003800000 */
.L_x_91:
[----:B-1----:R-:W-:Y:S01]  /*4400*/  HFMA2 R4, -RZ, RZ, 0, 5.9604644775390625e-08 ;  /* 0x00000001ff047431 */ /* 0x002fe200000001ff */
[----:B------:R-:W-:Y:S01]  /*4410*/  UPRMT UR7, UR4, 0x654, UR8 ;  /* 0x0000065404077896 */ /* 0x000fe20008000008 */
[----:B------:R-:W-:Y:S01]  /*4420*/  IMAD.MOV.U32 R7, RZ, RZ, 0xffff ;  /* 0x0000ffffff077424 */ /* 0x000fe200078e00ff */
[----:B------:R-:W-:Y:S01]  /*4430*/  PRMT R2, R2, 0x654, R3 ;  /* 0x0000065402027816 */ /* 0x000fe20000000003 */
[----:B------:R-:W-:Y:S02]  /*4440*/  IMAD.MOV.U32 R5, RZ, RZ, 0x4 ;  /* 0x00000004ff057424 */ /* 0x000fe400078e00ff */
[----:B------:R-:W-:Y:S01]  /*4450*/  IMAD.SHL.U32 R9, R10, 0x20, RZ ;  /* 0x000000200a097824 */ /* 0x000fe200078e00ff */
[----:B------:R-:W-:Y:S02]  /*4460*/  MOV R3, UR7 ;  /* 0x0000000700037c02 */ /* 0x000fe40008000f00 */
[-C--:B------:R-:W-:Y:S01]  /*4470*/  SHF.L.U32 R7, R7, R10.reuse, RZ ;  /* 0x0000000a07077219 */ /* 0x080fe200000006ff */
[----:B------:R1:W-:Y:S01]  /*4480*/  SYNCS.ARRIVE.TRANS64.RED RZ, [UR7], R5 ;  /* 0x00000005ffff79a7 */ /* 0x0003e20008000407 */
[----:B------:R-:W-:Y:S01]  /*4490*/  SHF.L.U32 R6, R4, R10, RZ ;  /* 0x0000000a04067219 */ /* 0x000fe200000006ff */
[----:B------:R1:W-:Y:S04]  /*44a0*/  STS [UR37+0x310], R9 ;  /* 0x00031009ff007988 */ /* 0x0003e80008000825 */
[----:B------:R1:W-:Y:S04]  /*44b0*/  STAS [R2.64], R10 ;  /* 0x0000000a02007dbd */ /* 0x0003e8000c0008ff */
[----:B------:R1:W-:Y:S04]  /*44c0*/  ATOMS.OR RZ, [UR6+0x14], R7 ;  /* 0x00001407ffff798c */ /* 0x0003e8000b000006 */
[----:B------:R1:W-:Y:S04]  /*44d0*/  ATOMS.OR RZ, [UR6+0x18], R6 ;  /* 0x00001806ffff798c */ /* 0x0003e8000b000006 */
[----:B------:R1:W-:Y:S02]  /*44e0*/  ATOMS.XOR RZ, [UR6+0x10], R4 ;  /* 0x00001004ffff798c */ /* 0x0003e4000b800006 */
.L_x_88:
[----:B------:R-:W-:Y:S05]  /*44f0*/  BSYNC B0 ;  /* 0x0000000000007941 */ /* 0x000fea0003800000 */
.L_x_87:
[----:B------:R-:W-:Y:S05]  /*4500*/  BRA.U UP0, `(.L_x_93) ;  /* 0x00000001006c7547 */ /* 0x000fea000b800000 */
[----:B------:R-:W-:-:S03]  /*4510*/  UMOV UR7, 0xffffffff ;  /* 0xffffffff00077882 */ /* 0x000fc60000000000 */
[----:B------:R-:W-:Y:S05]  /*4520*/  BRA.DIV UR7, `(.L_x_94) ;  /* 0x0000007607a87947 */ /* 0x000fea000b800000 */
[----:B------:R-:W-:-:S13]  /*4530*/  ELECT P6, URZ, PT ;  /* 0x0000000000ff782f */ /* 0x000fda00038c0000 */
.L_x_248:
[----:B------:R-:W-:Y:S05]  /*4540*/  @!P6 BRA `(.L_x_93) ;  /* 0x00000000005ce947 */ /* 0x000fea0003800000 */
[----:B-1----:R-:W1:Y:S02]  /*4550*/  LDS R3, [UR6+0x10] ;  /* 0x00001006ff037984 */ /* 0x002e640008000800 */
[----:B-1----:R-:W-:-:S04]  /*4560*/  SHF.L.U32 R3, R3, 0x1f, RZ ;  /* 0x0000001f03037819 */ /* 0x002fc800000006ff */
[----:B------:R-:W1:Y:S02]  /*4570*/  SYNCS.PHASECHK.TRANS64.TRYWAIT P0, [UR6+0x8], R3 ;  /* 0x00000803ff0075a7 */ /* 0x000e640008001106 */
[----:B-1----:R-:W-:Y:S05]  /*4580*/  @P0 BRA `(.L_x_95) ;  /* 0x0000000000080947 */ /* 0x002fea0003800000 */
[----:B------:R-:W1:Y:S02]  /*4590*/  SYNCS.PHASECHK.TRANS64.TRYWAIT P0, [UR6+0x8], R3 ;  /* 0x00000803ff0075a7 */ /* 0x000e640008001106 */
[----:B-1----:R-:W-:Y:S05]  /*45a0*/  @!P0 BRA `(.L_x_96) ;  /* 0x0000007400a88947 */ /* 0x002fea0003800000 */
.L_x_95:
[----:B------:R-:W2:Y:S01]  /*45b0*/  LDS R5, [UR37+0x310] ;  /* 0x00031025ff057984 */ /* 0x000ea20008000800 */
[----:B-1----:R-:W-:Y:S02]  /*45c0*/  HFMA2 R2, -RZ, RZ, 0, 5.9604644775390625e-08 ;  /* 0x00000001ff027431 */ /* 0x002fe400000001ff */
[----:B------:R-:W-:Y:S01]  /*45d0*/  IMAD.MOV.U32 R3, RZ, RZ, 0xffff ;  /* 0x0000ffffff037424 */ /* 0x000fe200078e00ff */
[----:B------:R-:W-:Y:S01]  /*45e0*/  UPRMT UR7, UR4, 0x654, UR8 ;  /* 0x0000065404077896 */ /* 0x000fe20008000008 */
[----:B--2---:R-:W-:-:S03]  /*45f0*/  IMAD.SHL.U32 R4, R5, 0x20, RZ ;  /* 0x0000002005047824 */ /* 0x004fc600078e00ff */
[-C--:B------:R-:W-:Y:S02]  /*4600*/  SHF.L.U32 R3, R3, R5.reuse, RZ ;  /* 0x0000000503037219 */ /* 0x080fe400000006ff */
[----:B------:R-:W-:Y:S01]  /*4610*/  SHF.L.U32 R5, R2, R5, RZ ;  /* 0x0000000502057219 */ /* 0x000fe200000006ff */
[----:B------:R2:W-:Y:S04]  /*4620*/  STS [UR37+0x310], R4 ;  /* 0x00031004ff007988 */ /* 0x0005e80008000825 */
[----:B------:R2:W-:Y:S04]  /*4630*/  ATOMS.OR RZ, [UR6+0x14], R3 ;  /* 0x00001403ffff798c */ /* 0x0005e8000b000006 */
[----:B------:R2:W-:Y:S01]  /*4640*/  ATOMS.OR RZ, [UR6+0x18], R5 ;  /* 0x00001805ffff798c */ /* 0x0005e2000b000006 */
[----:B------:R-:W-:Y:S03]  /*4650*/  SYNCS.ARRIVE.TRANS64.RED.A1T0 RZ, [UR7], RZ ;  /* 0x000000ffffff79a7 */ /* 0x000fe60008100407 */
[----:B------:R2:W-:Y:S01]  /*4660*/  ATOMS.XOR RZ, [UR6+0x10], R2 ;  /* 0x00001002ffff798c */ /* 0x0005e2000b800006 */
[----:B------:R-:W-:Y:S05]  /*4670*/  BRA `(.L_x_93) ;  /* 0x0000000000107947 */ /* 0x000fea0003800000 */
.L_x_86:
[----:B------:R-:W-:-:S05]  /*4680*/  MOV R2, 0xffffffff ;  /* 0xffffffff00027802 */ /* 0x000fca0000000f00 */
[----:B------:R1:W-:Y:S02]  /*4690*/  STS [UR37+0x310], R2 ;  /* 0x00031002ff007988 */ /* 0x0003e40008000825 */
[----:B-1----:R-:W-:Y:S02]  /*46a0*/  MOV R2, 0x46c0 ;  /* 0x000046c000027802 */ /* 0x002fe40000000f00 */
[----:B-----5:R-:W-:Y:S05]  /*46b0*/  CALL.REL.NOINC `($__internal_1_$__cuda_sm10x_tcgen05_guardrail_trap_phase_invalid_during_alloc) ;  /* 0x0000007c00787944 */ /* 0x020fea0003c00000 */
.L_x_93:
[----:B------:R-:W-:Y:S05]  /*46c0*/  WARPSYNC.ALL ;  /* 0x0000000000007948 */ /* 0x000fea0003800000 */
[----:B------:R-:W3:Y:S01]  /*46d0*/  S2UR UR8, SR_CgaCtaId ;  /* 0x00000000000879c3 */ /* 0x000ee20000008800 */
[----:B------:R-:W-:Y:S01]  /*46e0*/  UMOV UR6, 0x400 ;  /* 0x0000040000067882 */ /* 0x000fe20000000000 */
[----:B------:R-:W-:-:S06]  /*46f0*/  NOP ;  /* 0x0000000000007918 */ /* 0x000fcc0000000000 */
[----:B------:R-:W-:Y:S06]  /*4700*/  BAR.ARV 0x6, 0xa0 ;  /* 0x0182800000007b1d */ /* 0x000fec0000002000 */
[----:B------:R-:W-:Y:S01]  /*4710*/  LOP3.LUT R0, R0, 0xffff, RZ, 0xc0, !PT ;  /* 0x0000ffff00007812 */ /* 0x000fe200078ec0ff */
[----:B-1----:R-:W-:Y:S01]  /*4720*/  IMAD.MOV.U32 R9, RZ, RZ, 0x1 ;  /* 0x00000001ff097424 */ /* 0x002fe200078e00ff */
[----:B------:R-:W-:Y:S01]  /*4730*/  LOP3.LUT R8, R8, 0xffff, RZ, 0xc0, !PT ;  /* 0x0000ffff08087812 */ /* 0x000fe200078ec0ff */
[----:B------:R-:W-:Y:S01]  /*4740*/  UMOV UR22, URZ ;  /* 0x000000ff00167c82 */ /* 0x000fe20008000000 */
[----:B------:R-:W-:Y:S01]  /*4750*/  R2UR UR12, R0 ;  /* 0x00000000000c72ca */ /* 0x000fe200000e0000 */
[----:B------:R-:W-:Y:S01]  /*4760*/  UMOV UR21, URZ ;  /* 0x000000ff00157c82 */ /* 0x000fe20008000000 */
[----:B------:R-:W-:Y:S01]  /*4770*/  R2UR UR13, R8 ;  /* 0x00000000080d72ca */ /* 0x000fe200000e0000 */
[----:B------:R-:W-:Y:S01]  /*4780*/  IMAD.MOV.U32 R8, RZ, RZ, RZ ;  /* 0x000000ffff087224 */ /* 0x000fe200078e00ff */
[----:B------:R-:W-:-:S02]  /*4790*/  UISETP.NE.AND UP2, UPT, UR5, URZ, UPT ;  /* 0x000000ff0500728c */ /* 0x000fc4000bf45270 */
[----:B---3--:R-:W-:Y:S01]  /*47a0*/  ULEA UR8, UR8, UR6, 0x18 ;  /* 0x0000000608087291 */ /* 0x008fe2000f8ec0ff */
[----:B------:R-:W1:Y:S03]  /*47b0*/  LDCU UR6, c[0x0][0x38c] ;  /* 0x00007180ff0677ac */ /* 0x000e660008000800 */
[----:B------:R-:W-:Y:S02]  /*47c0*/  UIADD3 UR14, UPT, UPT, UR8, 0x6500, URZ ;  /* 0x00006500080e7890 */ /* 0x000fe4000fffe0ff */
[----:B------:R-:W-:-:S03]  /*47d0*/  UIADD3 UR15, UPT, UPT, UR8, 0x16d00, URZ ;  /* 0x00016d00080f7890 */ /* 0x000fc6000fffe0ff */
[----:B--2---:R-:W2:Y:S01]  /*47e0*/  LDS R2, [UR8+0x310] ;  /* 0x00031008ff027984 */ /* 0x004ea20008000800 */
[----:B------:R-:W-:Y:S02]  /*47f0*/  USHF.R.U32.HI UR14, URZ, 0x4, UR14 ;  /* 0x00000004ff0e7899 */ /* 0x000fe4000801160e */
[----:B------:R-:W-:Y:S02]  /*4800*/  USHF.R.U32.HI UR15, URZ, 0x4, UR15 ;  /* 0x00000004ff0f7899 */ /* 0x000fe4000801160f */
[----:B------:R-:W-:Y:S02]  /*4810*/  ULOP3.LUT UR14, UR14, 0x3fff, URZ, 0xc0, !UPT ;  /* 0x00003fff0e0e7892 */ /* 0x000fe4000f8ec0ff */
[----:B------:R-:W-:Y:S02]  /*4820*/  ULOP3.LUT UR15, UR15, 0x3fff, URZ, 0xc0, !UPT ;  /* 0x00003fff0f0f7892 */ /* 0x000fe4000f8ec0ff */
[----:B------:R-:W-:Y:S02]  /*4830*/  ULOP3.LUT UR14, UR14, 0x10000, URZ, 0xfc, !UPT ;  /* 0x000100000e0e7892 */ /* 0x000fe4000f8efcff */
[----:B-1----:R-:W-:-:S02]  /*4840*/  UIADD3 UR6, UPT, UPT, UR6, 0x1f, URZ ;  /* 0x0000001f06067890 */ /* 0x002fc4000fffe0ff */
[----:B------:R-:W-:Y:S02]  /*4850*/  ULOP3.LUT UR15, UR15, 0x10000, URZ, 0xfc, !UPT ;  /* 0x000100000f0f7892 */ /* 0x000fe4000f8efcff */
[----:B------:R-:W-:Y:S01]  /*4860*/  USHF.R.S32.HI UR7, URZ, 0x1f, UR6 ;  /* 0x0000001fff077899 */ /* 0x000fe20008011406 */
[----:B------:R-:W-:Y:S01]  /*4870*/  UMOV UR20, URZ ;  /* 0x000000ff00147c82 */ /* 0x000fe20008000000 */
[----:B------:R-:W-:Y:S02]  /*4880*/  UMOV UR26, 0x0 ;  /* 0x00000000001a7882 */ /* 0x000fe40000000000 */
[----:B------:R-:W-:Y:S01]  /*4890*/  ULEA.HI UR7, UR7, UR6, URZ, 0x5 ;  /* 0x0000000607077291 */ /* 0x000fe2000f8f28ff */
[----:B------:R-:W-:-:S03]  /*48a0*/  UMOV UR27, 0x8400010 ;  /* 0x08400010001b7882 */ /* 0x000fc60000000000 */
[----:B------:R-:W-:-:S04]  /*48b0*/  USHF.R.S32.HI UR7, URZ, 0x5, UR7 ;  /* 0x00000005ff077899 */ /* 0x000fc80008011407 */
[----:B------:R-:W-:-:S04]  /*48c0*/  UISETP.LT.AND UP0, UPT, UR7, 0x1, UPT ;  /* 0x000000010700788c */ /* 0x000fc8000bf01270 */
[----:B------:R-:W-:Y:S01]  /*48d0*/  USEL UR23, UR7, 0x1, !UP0 ;  /* 0x0000000107177887 */ /* 0x000fe2000c000000 */
[----:B--2---:R-:W-:Y:S02]  /*48e0*/  R2UR UR24, R2 ;  /* 0x00000000021872ca */ /* 0x004fe400000e0000 */
[----:B------:R-:W-:-:S13]  /*48f0*/  CS2R R2, SRZ ;  /* 0x0000000000027805 */ /* 0x000fda000001ff00 */
.L_x_104:
[C---:B------:R-:W-:Y:S02]  /*4900*/  LEA R0, R8.reuse, UR8, 0x3 ;  /* 0x0000000808007c11 */ /* 0x040fe4000f8e18ff */
[----:B------:R-:W-:Y:S02]  /*4910*/  SHF.L.U32 R4, R3, 0x1f, RZ ;  /* 0x0000001f03047819 */ /* 0x000fe400000006ff */
[----:B------:R-:W-:Y:S02]  /*4920*/  LEA R5, R8, UR8, 0x4 ;  /* 0x0000000808057c11 */ /* 0x000fe4000f8e20ff */
[----:B------:R-:W1:Y:S02]  /*4930*/  SYNCS.PHASECHK.TRANS64.TRYWAIT P0, [R0+URZ+0x260], R4 ;  /* 0x00026004000075a7 */ /* 0x000e6400080011ff */
[----:B-1-34-:R-:W-:Y:S05]  /*4940*/  @!P0 BRA `(.L_x_97) ;  /* 0x0000007000d88947 */ /* 0x01afea0003800000 */
.L_x_249:
[----:B-1----:R-:W1:Y:S01]  /*4950*/  LDS.128 R4, [R5+0x2f0] ;  /* 0x0002f00005047984 */ /* 0x002e620000000c00 */
[----:B------:R-:W-:Y:S02]  /*4960*/  VIADD R0, R0, 0x270 ;  /* 0x0000027000007836 */ /* 0x000fe40000000000 */
[----:B------:R-:W-:Y:S01]  /*4970*/  VIADD R8, R8, 0x1 ;  /* 0x0000000108087836 */ /* 0x000fe20000000000 */
[----:B------:R-:W-:Y:S01]  /*4980*/  @!PT LDS RZ, [RZ] ;  /* 0x00000000fffff984 */ /* 0x000fe20000000800 */
[----:B------:R-:W-:Y:S01]  /*4990*/  @!PT LDS RZ, [RZ] ;  /* 0x00000000fffff984 */ /* 0x000fe20000000800 */
[----:B------:R-:W-:Y:S01]  /*49a0*/  @!PT LDS RZ, [RZ] ;  /* 0x00000000fffff984 */ /* 0x000fe20000000800 */
[----:B------:R-:W-:Y:S01]  /*49b0*/  @!PT LDS RZ, [RZ] ;  /* 0x00000000fffff984 */ /* 0x000fe20000000800 */
[----:B------:R2:W-:Y:S06]  /*49c0*/  MEMBAR.ALL.CTA ;  /* 0x0000000000007992 */ /* 0x0005ec0000008000 */
[----:B--2---:R-:W2:Y:S01]  /*49d0*/  FENCE.VIEW.ASYNC.S ;  /* 0x00000000000073c6 */ /* 0x004ea20000000000 */
[----:B------:R-:W-:-:S04]  /*49e0*/  PRMT R0, RZ, 0x654, R0 ;  /* 0x00000654ff007816 */ /* 0x000fc80000000000 */
[----:B--2---:R2:W-:Y:S01]  /*49f0*/  SYNCS.ARRIVE.TRANS64.RED.A1T0 RZ, [R0+URZ], RZ ;  /* 0x000000ff00ff79a7 */ /* 0x0045e200081004ff */
[----:B-1----:R-:W-:Y:S01]  /*4a00*/  LOP3.LUT P1, RZ, R6, 0x1, RZ, 0xc0, !PT ;  /* 0x0000000106ff7812 */ /* 0x002fe2000782c0ff */
[----:B--2---:R-:W-:-:S12]  /*4a10*/  BRA.U UP2, `(.L_x_98) ;  /* 0x0000000102cc7547 */ /* 0x004fd8000b800000 */
[----:B------:R-:W1:Y:S01]  /*4a20*/  LDCU UR6, c[0x0][0x38c] ;  /* 0x00007180ff0677ac */ /* 0x000e620008000800 */
[----:B------:R-:W-:Y:S02]  /*4a30*/  PLOP3.LUT P2, PT, PT, PT, PT, 0x80, 0x8 ;  /* 0x000000000008781c */ /* 0x000fe40003f4f070 */
[----:B------:R-:W-:Y:S01]  /*4a40*/  SHF.L.U32 R4, R9, 0x1f, RZ ;  /* 0x0000001f09047819 */ /* 0x000fe200000006ff */
[----:B------:R-:W-:Y:S02]  /*4a50*/  ULEA UR11, UR22, UR8, 0x3 ;  /* 0x00000008160b7291 */ /* 0x000fe4000f8e18ff */
[----:B-1----:R-:W-:-:S06]  /*4a60*/  UISETP.GE.AND UP0, UPT, UR6, 0x1, UPT ;  /* 0x000000010600788c */ /* 0x002fcc000bf06270 */
[----:B------:R-:W-:-:S05]  /*4a70*/  PLOP3.LUT P0, PT, PT, PT, UP0, 0x80, 0x8 ;  /* 0x000000000008781c */ /* 0x000fca0003f0f008 */
[----:B------:R-:W-:-:S08]  /*4a80*/  @UP0 ULEA UR6, UR21, UR8, 0x3 ;  /* 0x0000000815060291 */ /* 0x000fd0000f8e18ff */
[----:B------:R-:W-:-:S04]  /*4a90*/  @P0 SHF.L.U32 R0, R2, 0x1f, RZ ;  /* 0x0000001f02000819 */ /* 0x000fc800000006ff */
[----:B------:R1:W2:Y:S01]  /*4aa0*/  @P0 SYNCS.PHASECHK.TRANS64.TRYWAIT P2, [UR6], R0 ;  /* 0x00000000ff0005a7 */ /* 0x0002a20008041106 */
[----:B------:R-:W3:Y:S02]  /*4ab0*/  SYNCS.PHASECHK.TRANS64.TRYWAIT P0, [UR11+0x2a0], R4 ;  /* 0x0002a004ff0075a7 */ /* 0x000ee4000800110b */
[----:B-123--:R-:W-:Y:S05]  /*4ac0*/  @!P0 BRA `(.L_x_99) ;  /* 0x00000070008c8947 */ /* 0x00efea0003800000 */
.L_x_251:
[----:B------:R-:W-:Y:S01]  /*4ad0*/  UMOV UR19, UR20 ;  /* 0x0000001400137c82 */ /* 0x000fe20008000000 */
[----:B------:R-:W-:Y:S05]  /*4ae0*/  BRA.U !UP0, `(.L_x_100) ;  /* 0x0000000108887547 */ /* 0x000fea000b800000 */
[----:B------:R-:W-:Y:S02]  /*4af0*/  UIADD3 UR19, UPT, UPT, UR23, UR20, URZ ;  /* 0x0000001417137290 */ /* 0x000fe4000fffe0ff */
[----:B------:R-:W-:Y:S02]  /*4b00*/  ULEA UR10, UR22, UR24, 0x7 ;  /* 0x00000018160a7291 */ /* 0x000fe4000f8e38ff */
[----:B------:R-:W-:Y:S01]  /*4b10*/  UPLOP3.LUT UP3, UPT, UPT, UPT, UPT, 0x40, 0x4 ;  /* 0x000000000004789c */ /* 0x000fe20003f6e870 */
[----:B------:R-:W-:Y:S01]  /*4b20*/  UMOV UR18, UR7 ;  /* 0x0000000700127c82 */ /* 0x000fe20008000000 */
[----:B------:R-:W-:-:S09]  /*4b30*/  UMOV UR17, UR21 ;  /* 0x0000001500117c82 */ /* 0x000fd20008000000 */
.L_x_103:
[----:B--2---:R-:W-:Y:S01]  /*4b40*/  ULEA UR9, UR17, UR8, 0x3 ;  /* 0x0000000811097291 */ /* 0x004fe2000f8e18ff */
[----:B---3--:R-:W-:Y:S11]  /*4b50*/  @P2 BRA `(.L_x_101) ;  /* 0x00000000000c2947 */ /* 0x008ff60003800000 */
[----:B-1----:R-:W-:Y:S04]  /*4b60*/  SHF.L.U32 R4, R2, 0x1f, RZ ;  /* 0x0000001f02047819 */ /* 0x002fe800000006ff */
[----:B------:R-:W1:Y:S02]  /*4b70*/  SYNCS.PHASECHK.TRANS64.TRYWAIT P0, [UR9], R4 ;  /* 0x00000004ff0075a7 */ /* 0x000e640008001109 */
[----:B-1----:R-:W-:Y:S05]  /*4b80*/  @!P0 BRA `(.L_x_102) ;  /* 0x0000007000748947 */ /* 0x002fea0003800000 */
.L_x_101:
[----:B------:R-:W-:Y:S01]  /*4b90*/  UISETP.NE.AND UP0, UPT, UR18, 0x1, UPT ;  /* 0x000000011200788c */ /* 0x000fe2000bf05270 */
[----:B------:R-:W-:Y:S01]  /*4ba0*/  PLOP3.LUT P2, PT, PT, PT, PT, 0x80, 0x8 ;  /* 0x000000000008781c */ /* 0x000fe20003f4f070 */
[----:B------:R-:W-:Y:S02]  /*4bb0*/  UIADD3 UR21, UPT, UPT, UR17, 0x1, URZ ;  /* 0x0000000111157890 */ /* 0x000fe4000fffe0ff */
[----:B------:R-:W-:Y:S02]  /*4bc0*/  ULEA UR28, UR17, UR15, 0x8 ;  /* 0x0000000f111c7291 */ /* 0x000fe4000f8e40ff */
[----:B------:R-:W-:Y:S01]  /*4bd0*/  UISETP.NE.AND UP1, UPT, UR21, 0x21, UPT ;  /* 0x000000211500788c */ /* 0x000fe2000bf25270 */
[----:B------:R-:W-:Y:S01]  /*4be0*/  PLOP3.LUT P0, PT, PT, PT, UP0, 0x80, 0x8 ;  /* 0x000000000008781c */ /* 0x000fe20003f0f008 */
[----:B------:R-:W-:Y:S02]  /*4bf0*/  ULEA UR30, UR17, UR14, 0x7 ;  /* 0x0000000e111e7291 */ /* 0x000fe4000f8e38ff */
[----:B------:R-:W-:Y:S02]  /*4c00*/  USEL UR16, URZ, 0x1, UP1 ;  /* 0x00000001ff107887 */ /* 0x000fe40008800000 */
[----:B------:R-:W-:Y:S02]  /*4c10*/  USEL UR21, UR21, URZ, UP1 ;  /* 0x000000ff15157287 */ /* 0x000fe40008800000 */
[----:B------:R-:W-:Y:S02]  /*4c20*/  UIADD3 UR9, UPT, UPT, UR9, 0x108, URZ ;  /* 0x0000010809097890 */ /* 0x000fe4000fffe0ff */
[----:B------:R-:W-:Y:S01]  /*4c30*/  @UP0 ULEA UR6, UR21, UR8, 0x3 ;  /* 0x0000000815060291 */ /* 0x000fe2000f8e18ff */
[----:B------:R-:W-:Y:S01]  /*4c40*/  LOP3.LUT R2, R2, UR16, RZ, 0x3c, !PT ;  /* 0x0000001002027c12 */ /* 0x000fe2000f8e3cff */
[----:B------:R-:W-:Y:S01]  /*4c50*/  UMOV UR29, 0xc0004010 ;  /* 0xc0004010001d7882 */ /* 0x000fe20000000000 */
[----:B------:R-:W-:Y:S01]  /*4c60*/  UMOV UR31, 0xc0004010 ;  /* 0xc0004010001f7882 */ /* 0x000fe20000000000 */
[----:B------:R-:W-:Y:S01]  /*4c70*/  UIADD3 UR20, UPT, UPT, UR20, 0x1, URZ ;  /* 0x0000000114147890 */ /* 0x000fe2000fffe0ff */
[----:B-1----:R-:W-:Y:S01]  /*4c80*/  @P0 SHF.L.U32 R0, R2, 0x1f, RZ ;  /* 0x0000001f02000819 */ /* 0x002fe200000006ff */
[----:B------:R-:W-:Y:S02]  /*4c90*/  UIADD3 UR18, UPT, UPT, UR18, -0x1, URZ ;  /* 0xffffffff12127890 */ /* 0x000fe4000fffe0ff */
[----:B------:R-:W-:Y:S01]  /*4ca0*/  UISETP.NE.AND UP0, UPT, UR20, UR19, UPT ;  /* 0x000000131400728c */ /* 0x000fe2000bf05270 */
[----:B------:R2:W3:Y:S01]  /*4cb0*/  @P0 SYNCS.PHASECHK.TRANS64.TRYWAIT P2, [UR6], R0 ;  /* 0x00000000ff0005a7 */ /* 0x0004e20008041106 */
[----:B------:R2:W-:Y:S01]  /*4cc0*/  UTCQMMA.2CTA gdesc[UR30], gdesc[UR28], tmem[UR10], tmem[UR26], idesc[UR27], UP3 ;  /* 0x00ff1a1c1e0075ea */ /* 0x0005e20009a0030a */
[----:B------:R-:W-:Y:S01]  /*4cd0*/  UPLOP3.LUT UP3, UPT, UPT, UPT, UPT, 0x80, 0x8 ;  /* 0x000000000008789c */ /* 0x000fe20003f6f070 */
[----:B------:R2:W-:Y:S01]  /*4ce0*/  UTCBAR.2CTA.MULTICAST [UR9], URZ, UR13 ;  /* 0x000000ff090073e9 */ /* 0x0005e2000820080d */
[----:B------:R-:W-:Y:S04]  /*4cf0*/  UMOV UR17, UR21 ;  /* 0x0000001500117c82 */ /* 0x000fe80008000000 */
[----:B------:R-:W-:Y:S05]  /*4d00*/  BRA.U UP0, `(.L_x_103) ;  /* 0xfffffffd008c7547 */ /* 0x000fea000b83ffff */
.L_x_100:
[----:B------:R-:W-:Y:S01]  /*4d10*/  UIADD3 UR11, UPT, UPT, UR11, 0x280, URZ ;  /* 0x000002800b0b7890 */ /* 0x000fe2000fffe0ff */
[----:B------:R-:W-:-:S08]  /*4d20*/  UMOV UR20, UR19 ;  /* 0x0000001300147c82 */ /* 0x000fd00008000000 */
[----:B------:R4:W-:Y:S01]  /*4d30*/  UTCBAR.2CTA.MULTICAST [UR11], URZ, UR12 ;  /* 0x000000ff0b0073e9 */ /* 0x0009e2000820080c */
[----:B------:R-:W-:Y:S02]  /*4d40*/  NOP ;  /* 0x0000000000007918 */ /* 0x000fe40000000000 */
.L_x_98:
[----:B------:R-:W-:Y:S01]  /*4d50*/  UIADD3 UR22, UPT, UPT, UR22, 0x1, URZ ;  /* 0x0000000116167890 */ /* 0x000fe2000fffe0ff */
[----:B------:R-:W-:-:S03]  /*4d60*/  ISETP.NE.AND P0, PT, R8, 0x2, PT ;  /* 0x000000020800780c */ /* 0x000fc60003f05270 */
[----:B------:R-:W-:Y:S01]  /*4d70*/  UISETP.NE.AND UP0, UPT, UR22, 0x4, UPT ;  /* 0x000000041600788c */ /* 0x000fe2000bf05270 */
[----:B-12---:R-:W-:Y:S02]  /*4d80*/  SEL R0, RZ, 0x1, P0 ;  /* 0x00000001ff007807 */ /* 0x006fe40000000000 */
[----:B------:R-:W-:Y:S01]  /*4d90*/  SEL R8, R8, RZ, P0 ;  /* 0x000000ff08087207 */ /* 0x000fe20000000000 */
[----:B------:R-:W-:Y:S01]  /*4da0*/  USEL UR6, URZ, 0x1, UP0 ;  /* 0x00000001ff067887 */ /* 0x000fe20008000000 */
[----:B------:R-:W-:Y:S01]  /*4db0*/  LOP3.LUT R3, R3, R0, RZ, 0x3c, !PT ;  /* 0x0000000003037212 */ /* 0x000fe200078e3cff */
[----:B------:R-:W-:-:S04]  /*4dc0*/  USEL UR22, UR22, URZ, UP0 ;  /* 0x000000ff16167287 */ /* 0x000fc80008000000 */
[----:B------:R-:W-:Y:S01]  /*4dd0*/  LOP3.LUT R9, R9, UR6, RZ, 0x3c, !PT ;  /* 0x0000000609097c12 */ /* 0x000fe2000f8e3cff */
[----:B------:R-:W-:Y:S07]  /*4de0*/  @P1 BRA `(.L_x_104) ;  /* 0xfffffff800c41947 */ /* 0x000fee000383ffff */
[----:B------:R-:W1:Y:S01]  /*4df0*/  S2UR UR6, SR_CgaCtaId ;  /* 0x00000000000679c3 */ /* 0x000e620000008800 */
[----:B------:R-:W-:Y:S01]  /*4e00*/  ELECT P0, URZ, PT ;  /* 0x0000000000ff782f */ /* 0x000fe20003800000 */
[----:B------:R-:W-:Y:S01]  /*4e10*/  HFMA2 R0, -RZ, RZ, 0, 5.9604644775390625e-08 ;  /* 0x00000001ff007431 */ /* 0x000fe200000001ff */
[----:B------:R-:W-:-:S05]  /*4e20*/  UMOV UR7, 0x40 ;  /* 0x0000004000077882 */ /* 0x000fca0000000000 */
[----:B------:R-:W-:Y:S01]  /*4e30*/  UVIRTCOUNT.DEALLOC.SMPOOL 0x80 ;  /* 0x000000800000784c */ /* 0x000fe20000000000 */
[----:B------:R-:W-:Y:S02]  /*4e40*/  UISETP.NE.AND UP0, UPT, UR5, URZ, UPT ;  /* 0x000000ff0500728c */ /* 0x000fe4000bf05270 */
[----:B-1----:R-:W-:-:S09]  /*4e50*/  ULEA UR6, UR6, UR7, 0x18 ;  /* 0x0000000706067291 */ /* 0x002fd2000f8ec0ff */
[----:B------:R1:W-:Y:S01]  /*4e60*/  @P0 STS.U8 [UR6+0x1c], R0 ;  /* 0x00001c00ff000988 */ /* 0x0003e20008000006 */
[----:B------:R-:W-:Y:S05]  /*4e70*/  BRA.U UP0, `(.L_x_105) ;  /* 0x0000000100a07547 */ /* 0x000fea000b800000 */
[----:B------:R-:W-:Y:S01]  /*4e80*/  UIADD3 UR5, UPT, UPT, UR8, 0x2a0, URZ ;  /* 0x000002a008057890 */ /* 0x000fe2000fffe0ff */
[----:B------:R-:W-:-:S03]  /*4e90*/  SHF.L.U32 R2, R9, 0x1f, RZ ;  /* 0x0000001f09027819 */ /* 0x000fc600000006ff */
[----:B------:R-:W-:-:S09]  /*4ea0*/  ULEA UR7, UR22, UR5, 0x3 ;  /* 0x0000000516077291 */ /* 0x000fd2000f8e18ff */
[----:B------:R-:W2:Y:S02]  /*4eb0*/  SYNCS.PHASECHK.TRANS64.TRYWAIT P0, [UR7], R2 ;  /* 0x00000002ff0075a7 */ /* 0x000ea40008001107 */
[----:B--2---:R-:W-:Y:S05]  /*4ec0*/  @!P0 BRA `(.L_x_106) ;  /* 0x0000006c00bc8947 */ /* 0x004fea0003800000 */
.L_x_254:
        /* <DEDUP_REMOVED lines=9> */
.L_x_256:
        /* <DEDUP_REMOVED lines=9> */
.L_x_258:
[----:B------:R-:W-:-:S04]  /*4ff0*/  UIADD3 UR9, UPT, UPT, UR9, 0x1, URZ ;  /* 0x0000000109097890 */ /* 0x000fc8000fffe0ff */
[----:B------:R-:W-:-:S04]  /*5000*/  UISETP.NE.AND UP1, UPT, UR9, 0x4, UPT ;  /* 0x000000040900788c */ /* 0x000fc8000bf25270 */
[----:B------:R-:W-:Y:S02]  /*5010*/  USEL UR7, URZ, 0x1, UP1 ;  /* 0x00000001ff077887 */ /* 0x000fe40008800000 */
[----:B------:R-:W-:-:S04]  /*5020*/  USEL UR9, UR9, URZ, UP1 ;  /* 0x000000ff09097287 */ /* 0x000fc80008800000 */
[----:B------:R-:W-:Y:S01]  /*5030*/  ULEA UR9, UR9, UR5, 0x3 ;  /* 0x0000000509097291 */ /* 0x000fe2000f8e18ff */
[----:B------:R-:W-:-:S04]  /*5040*/  LOP3.LUT R2, R2, UR7, RZ, 0x3c, !PT ;  /* 0x0000000702027c12 */ /* 0x000fc8000f8e3cff */
[----:B------:R-:W-:Y:S01]  /*5050*/  SHF.L.U32 R2, R2, 0x1f, RZ ;  /* 0x0000001f02027819 */ /* 0x000fe200000006ff */
[----:B-1----:R-:W-:-:S04]  /*5060*/  IMAD.U32 R0, RZ, RZ, UR9 ;  /* 0x00000009ff007e24 */ /* 0x002fc8000f8e00ff */
[----:B------:R1:W2:Y:S03]  /*5070*/  SYNCS.PHASECHK.TRANS64.TRYWAIT P0, [R0+URZ], R2 ;  /* 0x00000002000075a7 */ /* 0x0002a600080011ff */
[----:B--2---:R-:W-:Y:S05]  /*5080*/  @!P0 NANOSLEEP.SYNCS 0x989680 ;  /* 0x009896800000895d */ /* 0x004fea0003900000 */
[----:B------:R-:W2:Y:S02]  /*5090*/  @!P0 SYNCS.PHASECHK.TRANS64 P0, [R0+URZ], R2 ;  /* 0x00000002000085a7 */ /* 0x000ea400080010ff */
[----:B--2---:R-:W-:Y:S05]  /*50a0*/  @P0 BRA `(.L_x_109) ;  /* 0x0000000000200947 */ /* 0x004fea0003800000 */
.L_x_110:
[----:B--2---:R2:W1:Y:S02]  /*50b0*/  SYNCS.PHASECHK.TRANS64.TRYWAIT P0, [R0+URZ], R2 ;  /* 0x00000002000075a7 */ /* 0x00446400080011ff */
[----:B-1----:R-:W-:Y:S05]  /*50c0*/  @!P0 NANOSLEEP.SYNCS 0x989680 ;  /* 0x009896800000895d */ /* 0x002fea0003900000 */
[----:B------:R-:W1:Y:S02]  /*50d0*/  @!P0 SYNCS.PHASECHK.TRANS64 P0, [R0+URZ], R2 ;  /* 0x00000002000085a7 */ /* 0x000e6400080010ff */
[----:B-1----:R-:W-:Y:S05]  /*50e0*/  @!P0 BRA `(.L_x_110) ;  /* 0xfffffffc00f08947 */ /* 0x002fea000383ffff */
[----:B------:R-:W-:Y:S05]  /*50f0*/  BRA `(.L_x_109) ;  /* 0x00000000000c7947 */ /* 0x000fea0003800000 */
.L_x_105:
[----:B------:R-:W-:-:S04]  /*5100*/  UIADD3 UR5, UPT, UPT, UR8, 0x2e0, URZ ;  /* 0x000002e008057890 */ /* 0x000fc8000fffe0ff */
[----:B------:R-:W-:-:S09]  /*5110*/  UPRMT UR5, UR4, 0x654, UR5 ;  /* 0x0000065404057896 */ /* 0x000fd20008000005 */
[----:B------:R-:W-:Y:S03]  /*5120*/  SYNCS.ARRIVE.TRANS64.RED.A1T0 RZ, [UR5], RZ ;  /* 0x000000ffffff79a7 */ /* 0x000fe60008100405 */
.L_x_109:
[----:B-12---:R-:W-:Y:S01]  /*5130*/  SHF.L.U32 R2, RZ, 0x1f, RZ ;  /* 0x0000001fff027819 */ /* 0x006fe200000006ff */
[----:B------:R-:W-:Y:S01]  /*5140*/  UIADD3 UR5, UPT, UPT, UR8, 0x2e0, URZ ;  /* 0x000002e008057890 */ /* 0x000fe2000fffe0ff */
[----:B------:R-:W-:Y:S02]  /*5150*/  PLOP3.LUT P0, PT, PT, PT, UP0, 0x80, 0x8 ;  /* 0x000000000008781c */ /* 0x000fe40003f0f008 */
[----:B------:R-:W1:Y:S02]  /*5160*/  SYNCS.PHASECHK.TRANS64.TRYWAIT P1, [UR8+0x2e0], R2 ;  /* 0x0002e002ff0075a7 */ /* 0x000e640008021108 */
[----:B-1----:R-:W-:Y:S09]  /*5170*/  @!P1 BRA `(.L_x_111) ;  /* 0x0000006c00589947 */ /* 0x002ff20003800000 */
.L_x_260:
[----:B------:R-:W-:Y:S01]  /*5180*/  @!UP0 UPRMT UR5, UR4, 0x654, UR5 ;  /* 0x0000065404058896 */ /* 0x000fe20008000005 */
[----:B------:R-:W-:Y:S02]  /*5190*/  UMOV UR8, 0xffff ;  /* 0x0000ffff00087882 */ /* 0x000fe40000000000 */
[----:B------:R-:W-:-:S06]  /*51a0*/  UMOV UR4, 0x1 ;  /* 0x0000000100047882 */ /* 0x000fcc0000000000 */
[----:B------:R-:W-:Y:S01]  /*51b0*/  @!P0 SYNCS.ARRIVE.TRANS64.RED.A1T0 RZ, [UR5], RZ ;  /* 0x000000ffffff89a7 */ /* 0x000fe20008100405 */
[----:B------:R-:W-:Y:S01]  /*51c0*/  NOP ;  /* 0x0000000000007918 */ /* 0x000fe20000000000 */
[----:B-1----:R-:W1:Y:S01]  /*51d0*/  LDS R0, [UR6+0x14] ;  /* 0x00001406ff007984 */ /* 0x002e620008000800 */
[----:B------:R-:W-:-:S04]  /*51e0*/  ULOP3.LUT UR5, UR24, 0xffff, URZ, 0xc0, !UPT ;  /* 0x0000ffff18057892 */ /* 0x000fc8000f8ec0ff */
[----:B------:R-:W-:-:S04]  /*51f0*/  USHF.R.U32.HI UR5, URZ, 0x5, UR5 ;  /* 0x00000005ff057899 */ /* 0x000fc80008011605 */
[----:B------:R-:W-:Y:S02]  /*5200*/  USHF.L.U32 UR8, UR8, UR5, URZ ;  /* 0x0000000508087299 */ /* 0x000fe400080006ff */
[----:B------:R-:W-:-:S04]  /*5210*/  USHF.L.U32 UR4, UR4, UR5, URZ ;  /* 0x0000000504047299 */ /* 0x000fc800080006ff */
[----:B-1----:R-:W-:-:S04]  /*5220*/  LOP3.LUT R0, R0, UR8, RZ, 0xc0, !PT ;  /* 0x0000000800007c12 */ /* 0x002fc8000f8ec0ff */
[----:B------:R-:W-:-:S13]  /*5230*/  ISETP.NE.AND P0, PT, R0, UR8, PT ;  /* 0x0000000800007c0c */ /* 0x000fda000bf05270 */
[----:B------:R-:W-:Y:S05]  /*5240*/  @P0 BRA `(.L_x_112) ;  /* 0x0000000000580947 */ /* 0x000fea0003800000 */
[----:B------:R-:W1:Y:S02]  /*5250*/  LDS R0, [UR6+0x18] ;  /* 0x00001806ff007984 */ /* 0x000e640008000800 */
[----:B-1----:R-:W-:-:S04]  /*5260*/  LOP3.LUT R0, R0, UR4, RZ, 0xc0, !PT ;  /* 0x0000000400007c12 */ /* 0x002fc8000f8ec0ff */
[----:B------:R-:W-:-:S13]  /*5270*/  ISETP.NE.AND P0, PT, R0, UR4, PT ;  /* 0x0000000400007c0c */ /* 0x000fda000bf05270 */
[----:B------:R-:W-:Y:S05]  /*5280*/  @P0 BRA `(.L_x_113) ;  /* 0x00000000003c0947 */ /* 0x000fea0003800000 */
[----:B------:R-:W1:Y:S01]  /*5290*/  S2R R2, SR_LANEID ;  /* 0x0000000000027919 */ /* 0x000e620000000000 */
[----:B------:R-:W-:Y:S01]  /*52a0*/  ULOP3.LUT UR8, URZ, UR8, URZ, 0x33, !UPT ;  /* 0x00000008ff087292 */ /* 0x000fe2000f8e33ff */
[----:B------:R-:W-:Y:S02]  /*52b0*/  VOTEU.ANY UR7, UPT, PT ;  /* 0x0000000000077886 */ /* 0x000fe400038e0100 */
[----:B------:R-:W-:-:S03]  /*52c0*/  UFLO.U32 UR7, UR7 ;  /* 0x00000007000772bd */ /* 0x000fc600080e0000 */
[----:B------:R-:W-:-:S04]  /*52d0*/  IMAD.U32 R0, RZ, RZ, UR8 ;  /* 0x00000008ff007e24 */ /* 0x000fc8000f8e00ff */
[----:B------:R2:W3:Y:S02]  /*52e0*/  REDUX UR5, R0 ;  /* 0x00000000000573c4 */ /* 0x0004e40000000000 */
[----:B------:R1:W-:Y:S02]  /*52f0*/  UTCATOMSWS.AND URZ, UR8 ;  /* 0x0000000800ff79e3 */ /* 0x0003e40008000000 */
[----:B-1----:R-:W-:Y:S02]  /*5300*/  ISETP.EQ.U32.AND P0, PT, R2, UR7, PT ;  /* 0x0000000702007c0c */ /* 0x002fe4000bf02070 */
[----:B--2---:R-:W-:Y:S02]  /*5310*/  LOP3.LUT R0, RZ, UR4, RZ, 0x33, !PT ;  /* 0x00000004ff007c12 */ /* 0x004fe4000f8e33ff */
[----:B---3--:R-:W-:Y:S02]  /*5320*/  MOV R2, UR5 ;  /* 0x0000000500027c02 */ /* 0x008fe40008000f00 */
[----:B------:R-:W1:Y:S07]  /*5330*/  REDUX UR4, R0 ;  /* 0x00000000000473c4 */ /* 0x000e6e0000000000 */
[----:B------:R2:W-:Y:S01]  /*5340*/  @P0 ATOMS.AND RZ, [UR6+0x14], R2 ;  /* 0x00001402ffff098c */ /* 0x0005e2000a800006 */
[----:B-1----:R-:W-:-:S05]  /*5350*/  IMAD.U32 R0, RZ, RZ, UR4 ;  /* 0x00000004ff007e24 */ /* 0x002fca000f8e00ff */
[----:B------:R2:W-:Y:S01]  /*5360*/  @P0 ATOMS.AND RZ, [UR6+0x18], R0 ;  /* 0x00001800ffff098c */ /* 0x0005e2000a800006 */
[----:B------:R-:W-:Y:S05]  /*5370*/  BRA `(.L_x_114) ;  /* 0x0000000000147947 */ /* 0x000fea0003800000 */
.L_x_113:
[----:B------:R-:W-:Y:S02]  /*5380*/  MOV R2, 0x53a0 ;  /* 0x000053a000027802 */ /* 0x000fe40000000f00 */
[----:B---345:R-:W-:Y:S05]  /*5390*/  CALL.REL.NOINC `($__internal_0_$__cuda_sm10x_tcgen05_guardrail_trap_col_being_dealloced_not_returned_by_alloc) ;  /* 0x0000007000347944 */ /* 0x038fea0003c00000 */
[----:B------:R-:W-:Y:S05]  /*53a0*/  BRA `(.L_x_114) ;  /* 0x0000000000087947 */ /* 0x000fea0003800000 */
.L_x_112:
[----:B------:R-:W-:Y:S02]  /*53b0*/  MOV R2, 0x53d0 ;  /* 0x000053d000027802 */ /* 0x000fe40000000f00 */
[----:B---345:R-:W-:Y:S05]  /*53c0*/  CALL.REL.NOINC `($__internal_2_$__cuda_sm10x_tcgen05_guardrail_trap_unallocated_columns_being_dealloced) ;  /* 0x0000007000407944 */ /* 0x038fea0003c00000 */
.L_x_114:
[----:B------:R-:W-:Y:S01]  /*53d0*/  NOP ;  /* 0x0000000000007918 */ /* 0x000fe20000000000 */
[----:B----4-:R-:W-:Y:S05]  /*53e0*/  EXIT ;  /* 0x000000000000794d */ /* 0x010fea0003800000 */
.L_x_85:
[----:B------:R-:W-:-:S09]  /*53f0*/  UISETP.NE.OR UP5, UPT, UR10, 0x3, !UP5 ;  /* 0x000000030a00788c */ /* 0x000fd2000efa5670 */
[----:B------:R-:W-:Y:S05]  /*5400*/  BRA.U UP5, `(.L_x_115) ;  /* 0x0000001105747547 */ /* 0x000fea000b800000 */
[----:B------:R-:W1:Y:S01]  /*5410*/  LDC R0, c[0x0][0xb30] ;  /* 0x0002cc00ff007b82 */ /* 0x000e620000000800 */
[----:B------:R-:W2:Y:S01]  /*5420*/  LDCU.64 UR8, c[0x0][0x888] ;  /* 0x00011100ff0877ac */ /* 0x000ea20008000a00 */
[----:B------:R-:W-:Y:S02]  /*5430*/  HFMA2 R27, -RZ, RZ, 0, 0 ;  /* 0x00000000ff1b7431 */ /* 0x000fe400000001ff */
[----:B------:R-:W-:Y:S01]  /*5440*/  IMAD.MOV.U32 R29, RZ, RZ, 0x1 ;  /* 0x00000001ff1d7424 */ /* 0x000fe200078e00ff */
[----:B------:R-:W-:Y:S01]  /*5450*/  MOV R25, 0x1000 ;  /* 0x0000100000197802 */ /* 0x000fe20000000f00 */
[----:B------:R-:W3:Y:S01]  /*5460*/  LDCU.64 UR4, c[0x0][0x890] ;  /* 0x00011200ff0477ac */ /* 0x000ee20008000a00 */
[----:B------:R-:W-:Y:S01]  /*5470*/  IMAD.MOV.U32 R28, RZ, RZ, RZ ;  /* 0x000000ffff1c7224 */ /* 0x000fe200078e00ff */
[----:B------:R-:W4:Y:S01]  /*5480*/  LDC R24, c[0x0][0x370] ;  /* 0x0000dc00ff187b82 */ /* 0x000f220000000800 */
[----:B------:R-:W-:Y:S01]  /*5490*/  UMOV UR7, 0x400 ;  /* 0x0000040000077882 */ /* 0x000fe20000000000 */
[----:B------:R-:W-:-:S02]  /*54a0*/  UPLOP3.LUT UP1, UPT, UPT, UPT, UPT, 0x40, 0x4 ;  /* 0x000000000004789c */ /* 0x000fc40003f2e870 */
[----:B------:R-:W-:-:S04]  /*54b0*/  ULEA UR7, UR37, UR7, 0x18 ;  /* 0x0000000725077291 */ /* 0x000fc8000f8ec0ff */
[----:B------:R-:W4:Y:S01]  /*54c0*/  LDC R3, c[0x0][0xb0c] ;  /* 0x0002c300ff037b82 */ /* 0x000f220000000800 */
[----:B------:R-:W-:Y:S02]  /*54d0*/  UIADD3 UR13, UPT, UPT, UR7, 0x228, URZ ;  /* 0x00000228070d7890 */ /* 0x000fe4000fffe0ff */
[----:B--2---:R-:W-:Y:S02]  /*54e0*/  UISETP.NE.U32.AND UP3, UPT, UR8, URZ, UPT ;  /* 0x000000ff0800728c */ /* 0x004fe4000bf65070 */
[----:B------:R-:W-:Y:S02]  /*54f0*/  UIADD3 UR41, UPT, UPT, UR7, 0x210, URZ ;  /* 0x0000021007297890 */ /* 0x000fe4000fffe0ff */
[----:B---3--:R-:W-:Y:S01]  /*5500*/  UISETP.NE.U32.AND UP4, UPT, UR4, URZ, UPT ;  /* 0x000000ff0400728c */ /* 0x008fe2000bf85070 */
[----:B------:R-:W2:Y:S01]  /*5510*/  LDC R18, c[0x0][0xb20] ;  /* 0x0002c800ff127b82 */ /* 0x000ea20000000800 */
[----:B-1----:R-:W-:Y:S01]  /*5520*/  ISETP.NE.AND P1, PT, R0, 0x1, PT ;  /* 0x000000010000780c */ /* 0x002fe20003f25270 */
[----:B------:R-:W-:-:S02]  /*5530*/  UISETP.NE.AND.EX UP3, UPT, UR9, URZ, UPT, UP3 ;  /* 0x000000ff0900728c */ /* 0x000fc4000bf65330 */
[----:B------:R-:W-:Y:S02]  /*5540*/  UIADD3 UR33, UPT, UPT, UR7, 0x218, URZ ;  /* 0x0000021807217890 */ /* 0x000fe4000fffe0ff */
[----:B------:R-:W-:Y:S02]  /*5550*/  UIADD3 UR25, UPT, UPT, UR7, 0x220, URZ ;  /* 0x0000022007197890 */ /* 0x000fe4000fffe0ff */
[----:B------:R-:W1:Y:S01]  /*5560*/  LDC.64 R30, c[0x0][0x348] ;  /* 0x0000d200ff1e7b82 */ /* 0x000e620000000a00 */
[----:B------:R-:W-:Y:S02]  /*5570*/  UPRMT UR13, UR37, 0x654, UR13 ;  /* 0x00000654250d7896 */ /* 0x000fe4000800000d */
[----:B------:R-:W-:-:S05]  /*5580*/  UISETP.NE.AND.EX UP4, UPT, UR5, URZ, UPT, UP4 ;  /* 0x000000ff0500728c */ /* 0x000fca000bf85340 */
[----:B------:R-:W3:Y:S08]  /*5590*/  LDC.64 R16, c[0x0][0xb10] ;  /* 0x0002c400ff107b82 */ /* 0x000ef00000000a00 */
[----:B------:R-:W1:Y:S08]  /*55a0*/  LDC.64 R6, c[0x0][0xb18] ;  /* 0x0002c600ff067b82 */ /* 0x000e700000000a00 */
[----:B------:R-:W1:Y:S08]  /*55b0*/  LDC.64 R4, c[0x0][0xb28] ;  /* 0x0002ca00ff047b82 */ /* 0x000e700000000a00 */
[----:B--2-4-:R-:W1:Y:S02]  /*55c0*/  LDC R19, c[0x0][0x374] ;  /* 0x0000dd00ff137b82 */ /* 0x014e640000000800 */
.L_x_126:
[C---:B------:R-:W-:Y:S02]  /*55d0*/  LEA R0, R28.reuse, UR7, 0x3 ;  /* 0x000000071c007c11 */ /* 0x040fe4000f8e18ff */
[----:B------:R-:W-:Y:S02]  /*55e0*/  SHF.L.U32 R2, R27, 0x1f, RZ ;  /* 0x0000001f1b027819 */ /* 0x000fe400000006ff */
[----:B------:R-:W-:Y:S02]  /*55f0*/  LEA R20, R28, UR7, 0x4 ;  /* 0x000000071c147c11 */ /* 0x000fe4000f8e20ff */
[----:B--2---:R-:W2:Y:S02]  /*5600*/  SYNCS.PHASECHK.TRANS64.TRYWAIT P0, [R0+URZ+0x260], R2 ;  /* 0x00026002000075a7 */ /* 0x004ea400080011ff */
[----:B--2---:R-:W-:Y:S05]  /*5610*/  @!P0 BRA `(.L_x_116) ;  /* 0x0000006800488947 */ /* 0x004fea0003800000 */
.L_x_261:
[----:B------:R-:W-:Y:S01]  /*5620*/  ISETP.GE.AND P0, PT, R40, 0x1, PT ;  /* 0x000000012800780c */ /* 0x000fe20003f06270 */
[----:B------:R-:W4:Y:S01]  /*5630*/  LDS.128 R20, [R20+0x2f0] ;  /* 0x0002f00014147984 */ /* 0x000f220000000c00 */
[----:B--2---:R-:W-:Y:S01]  /*5640*/  VIADD R0, R0, 0x270 ;  /* 0x0000027000007836 */ /* 0x004fe20000000000 */
[----:B------:R-:W-:Y:S01]  /*5650*/  @!PT LDS RZ, [RZ] ;  /* 0x00000000fffff984 */ /* 0x000fe20000000800 */
[----:B------:R-:W-:Y:S01]  /*5660*/  @!PT LDS RZ, [RZ] ;  /* 0x00000000fffff984 */ /* 0x000fe20000000800 */
[----:B------:R-:W-:Y:S01]  /*5670*/  @!PT LDS RZ, [RZ] ;  /* 0x00000000fffff984 */ /* 0x000fe20000000800 */
[----:B------:R-:W-:Y:S01]  /*5680*/  @!PT LDS RZ, [RZ] ;  /* 0x00000000fffff984 */ /* 0x000fe20000000800 */
[----:B------:R2:W-:Y:S06]  /*5690*/  MEMBAR.ALL.CTA ;  /* 0x0000000000007992 */ /* 0x0005ec0000008000 */
[----:B--2---:R-:W2:Y:S01]  /*56a0*/  FENCE.VIEW.ASYNC.S ;  /* 0x00000000000073c6 */ /* 0x004ea20000000000 */
[----:B------:R-:W-:Y:S04]  /*56b0*/  PRMT R0, RZ, 0x654, R0 ;  /* 0x00000654ff007816 */ /* 0x000fe80000000000 */
[----:B--2---:R2:W-:Y:S01]  /*56c0*/  SYNCS.ARRIVE.TRANS64.RED.A1T0 RZ, [R0+URZ], RZ ;  /* 0x000000ff00ff79a7 */ /* 0x0045e200081004ff */
[----:B----4-:R-:W-:Y:S11]  /*56d0*/  LOP3.LUT P3, RZ, R22, 0x1, RZ, 0xc0, !PT ;  /* 0x0000000116ff7812 */ /* 0x010ff6000786c0ff */
[----:B------:R-:W-:Y:S02]  /*56e0*/  @!UPT UIADD3 URZ, UPT, UPT, URZ, URZ, URZ ;  /* 0x000000fffffff290 */ /* 0x000fe4000fffe0ff */
[----:B------:R-:W-:Y:S02]  /*56f0*/  @P3 MOV R11, R20 ;  /* 0x00000014000b3202 */ /* 0x000fe40000000f00 */
[----:B------:R-:W-:Y:S01]  /*5700*/  @P3 LOP3.LUT R10, R21, 0xffff, RZ, 0xc0, !PT ;  /* 0x0000ffff150a3812 */ /* 0x000fe200078ec0ff */
[----:B--2---:R-:W-:Y:S06]  /*5710*/  @!P0 BRA `(.L_x_117) ;  /* 0x0000000000a48947 */ /* 0x004fec0003800000 */
[-C--:B-1----:R-:W-:Y:S01]  /*5720*/  IMAD.HI.U32 R0, R19, R7.reuse, RZ ;  /* 0x0000000713007227 */ /* 0x082fe200078e00ff */
[----:B------:R-:W-:Y:S02]  /*5730*/  ISETP.NE.AND P0, PT, R6, 0x1, PT ;  /* 0x000000010600780c */ /* 0x000fe40003f05270 */
[----:B------:R-:W-:Y:S01]  /*5740*/  ISETP.NE.AND P2, PT, R40, 0x1, PT ;  /* 0x000000012800780c */ /* 0x000fe20003f45270 */
[----:B---3--:R-:W-:Y:S01]  /*5750*/  IMAD.HI.U32 R9, R24, R16, RZ ;  /* 0x0000001018097227 */ /* 0x008fe200078e00ff */
[----:B------:R-:W-:Y:S02]  /*5760*/  SHF.R.U32.HI R0, RZ, R18, R0 ;  /* 0x00000012ff007219 */ /* 0x000fe40000011600 */
[----:B------:R-:W-:Y:S01]  /*5770*/  ISETP.NE.AND P4, PT, R3, 0x1, PT ;  /* 0x000000010300780c */ /* 0x000fe20003f85270 */
[----:B------:R-:W-:Y:S01]  /*5780*/  IMAD.HI.U32 R13, R10, R7, RZ ;  /* 0x000000070a0d7227 */ /* 0x000fe200078e00ff */
[----:B------:R-:W-:Y:S02]  /*5790*/  SHF.R.U32.HI R9, RZ, R17, R9 ;  /* 0x00000011ff097219 */ /* 0x000fe40000011609 */
[----:B------:R-:W-:Y:S01]  /*57a0*/  SEL R0, R19, R0, !P0 ;  /* 0x0000000013007207 */ /* 0x000fe20004000000 */
[----:B------:R-:W-:Y:S01]  /*57b0*/  IMAD.HI.U32 R12, R11, R16, RZ ;  /* 0x000000100b0c7227 */ /* 0x000fe200078e00ff */
[----:B------:R-:W-:Y:S03]  /*57c0*/  SEL R9, R24, R9, !P4 ;  /* 0x0000000918097207 */ /* 0x000fe60006000000 */
[-C--:B------:R-:W-:Y:S01]  /*57d0*/  IMAD.HI.U32 R8, R0, R4.reuse, RZ ;  /* 0x0000000400087227 */ /* 0x080fe200078e00ff */
[----:B------:R-:W-:Y:S03]  /*57e0*/  SHF.R.U32.HI R12, RZ, R17, R12 ;  /* 0x00000011ff0c7219 */ /* 0x000fe6000001160c */
[----:B------:R-:W-:Y:S01]  /*57f0*/  IMAD.HI.U32 R2, R9, R4, RZ ;  /* 0x0000000409027227 */ /* 0x000fe200078e00ff */
[-C--:B------:R-:W-:Y:S02]  /*5800*/  @P2 SHF.R.U32.HI R0, RZ, R5.reuse, R8 ;  /* 0x00000005ff002219 */ /* 0x080fe40000011608 */
[----:B------:R-:W-:Y:S02]  /*5810*/  SHF.R.U32.HI R8, RZ, R18, R13 ;  /* 0x00000012ff087219 */ /* 0x000fe4000001160d */
[----:B------:R-:W-:Y:S01]  /*5820*/  @P2 SHF.R.U32.HI R9, RZ, R5, R2 ;  /* 0x00000005ff092219 */ /* 0x000fe20000011602 */
[----:B------:R-:W-:Y:S01]  /*5830*/  IMAD R0, R40, R0, RZ ;  /* 0x0000000028007224 */ /* 0x000fe200078e02ff */
[----:B------:R-:W-:Y:S02]  /*5840*/  SEL R8, R10, R8, !P0 ;  /* 0x000000080a087207 */ /* 0x000fe40004000000 */
[----:B------:R-:W-:Y:S01]  /*5850*/  SEL R2, R11, R12, !P4 ;  /* 0x0000000c0b027207 */ /* 0x000fe20006000000 */
[----:B------:R-:W-:Y:S01]  /*5860*/  IMAD R12, R40, R9, RZ ;  /* 0x00000009280c7224 */ /* 0x000fe200078e02ff */
[C---:B------:R-:W-:Y:S01]  /*5870*/  ISETP.GE.AND P0, PT, R8.reuse, R0, PT ;  /* 0x000000000800720c */ /* 0x040fe20003f06270 */
[----:B------:R-:W-:Y:S03]  /*5880*/  IMAD.HI.U32 R0, R8, R4, RZ ;  /* 0x0000000408007227 */ /* 0x000fe600078e00ff */
[----:B------:R-:W-:Y:S02]  /*5890*/  ISETP.GE.OR P0, PT, R2, R12, P0 ;  /* 0x0000000c0200720c */ /* 0x000fe40000706670 */
[-C--:B------:R-:W-:Y:S04]  /*58a0*/  SHF.R.U32.HI R0, RZ, R5.reuse, R0 ;  /* 0x00000005ff007219 */ /* 0x080fe80000011600 */
[----:B------:R-:W-:Y:S05]  /*58b0*/  SEL R13, R8, R0, !P2 ;  /* 0x00000000080d7207 */ /* 0x000fea0005000000 */
[----:B------:R-:W-:Y:S02]  /*58c0*/  IMAD.MOV R12, RZ, RZ, -R13 ;  /* 0x000000ffff0c7224 */ /* 0x000fe400078e0a0d */
[----:B------:R-:W-:Y:S04]  /*58d0*/  @!P0 IMAD.HI.U32 R0, R2, R4, RZ ;  /* 0x0000000402008227 */ /* 0x000fe800078e00ff */
[----:B------:R-:W-:Y:S01]  /*58e0*/  IMAD R12, R40, R12, R8 ;  /* 0x0000000c280c7224 */ /* 0x000fe200078e0208 */
[----:B------:R-:W-:Y:S04]  /*58f0*/  @!P0 SHF.R.U32.HI R0, RZ, R5, R0 ;  /* 0x00000005ff008219 */ /* 0x000fe80000011600 */
[----:B------:R-:W-:Y:S04]  /*5900*/  @!P0 SEL R0, R2, R0, !P2 ;  /* 0x0000000002008207 */ /* 0x000fe80005000000 */
[----:B------:R-:W-:Y:S01]  /*5910*/  @!P0 IADD3 R13, PT, PT, R13, -R0, RZ ;  /* 0x800000000d0d8210 */ /* 0x000fe20007ffe0ff */
[----:B------:R-:W-:Y:S01]  /*5920*/  @!P0 IMAD R0, R9, R12, R0 ;  /* 0x0000000c09008224 */ /* 0x000fe200078e0200 */
[----:B------:R-:W-:Y:S01]  /*5930*/  IADD3 R9, PT, PT, -R8, RZ, RZ ;  /* 0x000000ff08097210 */ /* 0x000fe20007ffe1ff */
[--C-:B------:R-:W-:Y:S02]  /*5940*/  IMAD.MOV R12, RZ, RZ, -R2.reuse ;  /* 0x000000ffff0c7224 */ /* 0x100fe400078e0a02 */
[----:B------:R-:W-:Y:S02]  /*5950*/  @!P0 IMAD R8, R13, R40, R2 ;  /* 0x000000280d088224 */ /* 0x000fe400078e0202 */
[----:B------:R-:W-:Y:S02]  /*5960*/  @!P0 IMAD.MOV.U32 R2, RZ, RZ, R0 ;  /* 0x000000ffff028224 */ /* 0x000fe400078e0000 */
[----:B------:R-:W-:Y:S02]  /*5970*/  IMAD R11, R3, R12, R11 ;  /* 0x0000000c030b7224 */ /* 0x000fe400078e020b */
[----:B------:R-:W-:Y:S02]  /*5980*/  IMAD R10, R6, R9, R10 ;  /* 0x00000009060a7224 */ /* 0x000fe400078e020a */
[----:B------:R-:W-:Y:S02]  /*5990*/  IMAD R11, R2, R3, R11 ;  /* 0x00000003020b7224 */ /* 0x000fe400078e020b */
[----:B------:R-:W-:Y:S02]  /*59a0*/  IMAD R10, R8, R6, R10 ;  /* 0x00000006080a7224 */ /* 0x000fe400078e020a */
.L_x_117:
[----:B------:R-:W-:Y:S05]  /*59b0*/  BRA.U UP1, `(.L_x_118) ;  /* 0x0000000101107547 */ /* 0x000fea000b800000 */
[----:B------:R-:W-:Y:S04]  /*59c0*/  MOV R2, UR6 ;  /* 0x0000000600027c02 */ /* 0x000fe80008000f00 */
[----:B------:R-:W-:Y:S04]  /*59d0*/  SHF.L.U32 R2, R2, 0x1f, RZ ;  /* 0x0000001f02027819 */ /* 0x000fe800000006ff */
[----:B------:R-:W2:Y:S02]  /*59e0*/  SYNCS.PHASECHK.TRANS64.TRYWAIT P0, [UR7+0x258], R2 ;  /* 0x00025802ff0075a7 */ /* 0x000ea40008001107 */
[----:B--2---:R-:W-:Y:S05]  /*59f0*/  @!P0 BRA `(.L_x_119) ;  /* 0x0000006400648947 */ /* 0x004fea0003800000 */
.L_x_118:
[----:B------:R-:W-:Y:S02]  /*5a00*/  R2UR UR42, R15 ;  /* 0x000000000f2a72ca */ /* 0x000fe400000e0000 */
[----:B------:R-:W-:Y:S02]  /*5a10*/  R2UR UR43, R14 ;  /* 0x000000000e2b72ca */ /* 0x000fe400000e0000 */
[----:B------:R-:W-:Y:S02]  /*5a20*/  ISETP.NE.U32.AND P2, PT, RZ, UR4, PT ;  /* 0x00000004ff007c0c */ /* 0x000fe4000bf45070 */
[----:B------:R-:W-:Y:S02]  /*5a30*/  SHF.L.U32 R14, R29, 0x1f, RZ ;  /* 0x0000001f1d0e7819 */ /* 0x000fe400000006ff */
[----:B------:R-:W-:Y:S05]  /*5a40*/  ISETP.NE.AND.EX P2, PT, RZ, UR5, PT, P2 ;  /* 0x00000005ff007c0c */ /* 0x000fea000bf45320 */
[----:B------:R-:W-:Y:S02]  /*5a50*/  USHF.L.U32 UR42, UR42, 0x8, URZ ;  /* 0x000000082a2a7899 */ /* 0x000fe400080006ff */
[----:B------:R-:W-:Y:S01]  /*5a60*/  USHF.L.U32 UR43, UR43, 0x6, URZ ;  /* 0x000000062b2b7899 */ /* 0x000fe200080006ff */
[----:B------:R-:W-:Y:S11]  /*5a70*/  BRA.U !UP4, `(.L_x_120) ;  /* 0x000000010c347547 */ /* 0x000ff6000b800000 */
[----:B------:R-:W-:Y:S01]  /*5a80*/  UPLOP3.LUT UP0, UPT, UPT, UPT, UP3, 0x80, 0x8 ;  /* 0x000000000008789c */ /* 0x000fe20003f0f030 */
[----:B--2---:R-:W-:Y:S02]  /*5a90*/  HFMA2 R0, -RZ, RZ, 0, 5.9604644775390625e-08 ;  /* 0x00000001ff007431 */ /* 0x004fe400000001ff */
[----:B------:R-:W-:Y:S03]  /*5aa0*/  IMAD.MOV.U32 R96, RZ, RZ, 0x1 ;  /* 0x00000001ff607424 */ /* 0x000fe600078e00ff */
[----:B------:R-:W-:Y:S05]  /*5ab0*/  PLOP3.LUT P0, PT, PT, PT, UP0, 0x80, 0x8 ;  /* 0x000000000008781c */ /* 0x000fea0003f0f008 */
[----:B------:R-:W2:Y:S01]  /*5ac0*/  @UP0 LDCU.64 UR10, c[0x0][0x888] ;  /* 0x00011100ff0a07ac */ /* 0x000ea20008000a00 */
[----:B------:R-:W-:Y:S07]  /*5ad0*/  @UP0 UIMAD UR8, UR36, UR4, URZ ;  /* 0x00000004240802a4 */ /* 0x000fee000f8e02ff */
[----:B------:R-:W-:Y:S01]  /*5ae0*/  @!P0 PRMT R96, R0, 0x7610, R96 ;  /* 0x0000761000608816 */ /* 0x000fe20000000060 */
[----:B--2---:R-:W-:Y:S03]  /*5af0*/  @UP0 UIMAD.WIDE UR10, UR8, 0x4, UR10 ;  /* 0x00000004080a08a5 */ /* 0x004fe6000f8e020a */
[----:B------:R-:W2:Y:S03]  /*5b00*/  @!UP0 LDCU UR8, c[0x0][0x880] ;  /* 0x00011000ff0887ac */ /* 0x000ea60008000800 */
[----:B------:R-:W-:Y:S01]  /*5b10*/  IMAD.U32 R8, RZ, RZ, UR10 ;  /* 0x0000000aff087e24 */ /* 0x000fe2000f8e00ff */
[----:B------:R-:W-:Y:S05]  /*5b20*/  MOV R9, UR11 ;  /* 0x0000000b00097c02 */ /* 0x000fea0008000f00 */
[----:B-----5:R4:W5:Y:S02]  /*5b30*/  @P0 LDG.E R49, desc[UR46][R8.64] ;  /* 0x0000002e08310981 */ /* 0x020964000c1e1900 */
[----:B--2-4-:R-:W-:Y:S07]  /*5b40*/  @!P0 IMAD.U32 R49, RZ, RZ, UR8 ;  /* 0x00000008ff318e24 */ /* 0x014fee000f8e00ff */
.L_x_120:
[----:B-----5:R-:W-:Y:S01]  /*5b50*/  @!P2 FSETP.EQ.AND P0, PT, R49, RZ, PT ;  /* 0x000000ff3100a20b */ /* 0x020fe20003f02000 */
[----:B------:R-:W-:Y:S01]  /*5b60*/  @!UPT UIADD3 URZ, UPT, UPT, URZ, URZ, URZ ;  /* 0x000000fffffff290 */ /* 0x000fe2000fffe0ff */
[----:B------:R-:W-:Y:S11]  /*5b70*/  @!P2 BRA `(.L_x_121) ;  /* 0x000000000014a947 */ /* 0x000ff60003800000 */
[----:B------:R-:W-:Y:S02]  /*5b80*/  LOP3.LUT P2, RZ, R96, 0xff, RZ, 0xc0, !PT ;  /* 0x000000ff60ff7812 */ /* 0x000fe4000784c0ff */
[----:B------:R-:W-:Y:S04]  /*5b90*/  PLOP3.LUT P0, PT, PT, PT, UP0, 0x80, 0x8 ;  /* 0x000000000008781c */ /* 0x000fe80003f0f008 */
[----:B------:R-:W-:Y:S07]  /*5ba0*/  PLOP3.LUT P0, PT, P0, PT, PT, 0x8, 0x80 ;  /* 0x000000000080781c */ /* 0x000fee000070e170 */
[----:B------:R-:W-:Y:S11]  /*5bb0*/  @P2 FSETP.EQ.AND P0, PT, R49, RZ, PT ;  /* 0x000000ff3100220b */ /* 0x000ff60003f02000 */
[----:B------:R-:W-:Y:S02]  /*5bc0*/  @!UPT UIADD3 URZ, UPT, UPT, URZ, URZ, URZ ;  /* 0x000000fffffff290 */ /* 0x000fe4000fffe0ff */
.L_x_121:
[----:B------:R-:W4:Y:S01]  /*5bd0*/  SYNCS.PHASECHK.TRANS64.TRYWAIT P2, [UR7+0x230], R14 ;  /* 0x0002300eff0075a7 */ /* 0x000f220008041107 */
[----:B------:R-:W-:Y:S04]  /*5be0*/  ELECT P4, URZ, PT ;  /* 0x0000000000ff782f */ /* 0x000fe80003880000 */
[----:B------:R-:W-:Y:S11]  /*5bf0*/  PLOP3.LUT P4, PT, P0, P4, PT, 0xf2, 0x2f ;  /* 0x00000000002f781c */ /* 0x000ff60000789e72 */
[----:B------:R-:W-:Y:S02]  /*5c00*/  @!UPT UIADD3 URZ, UPT, UPT, URZ, URZ, URZ ;  /* 0x000000fffffff290 */ /* 0x000fe4000fffe0ff */
[----:B-1----:R-:W-:Y:S05]  /*5c10*/  @!P4 IADD3 R8, P0, PT, R30, 0x580, RZ ;  /* 0x000005801e08c810 */ /* 0x002fea0007f1e0ff */
[----:B--2---:R-:W-:Y:S01]  /*5c20*/  @!P4 IMAD.X R2, RZ, RZ, R31, P0 ;  /* 0x000000ffff02c224 */ /* 0x004fe200000e061f */
[----:B----4-:R-:W-:Y:S07]  /*5c30*/  @!P2 BRA `(.L_x_122) ;  /* 0x0000006000eca947 */ /* 0x010fee0003800000 */
.L_x_264:
[----:B------:R-:W-:Y:S01]  /*5c40*/  @!P4 R2UR UR9, R8 ;  /* 0x000000000809c2ca */ /* 0x000fe200000e0000 */
[----:B------:R-:W-:Y:S01]  /*5c50*/  VOTEU.ALL UP1, P4 ;  /* 0x0000000000ff7886 */ /* 0x000fe20002020000 */
[----:B------:R-:W-:Y:S01]  /*5c60*/  @!P4 R2UR UR8, R2 ;  /* 0x000000000208c2ca */ /* 0x000fe200000e0000 */
[----:B------:R-:W-:Y:S01]  /*5c70*/  VOTEU.ALL UP2, P4 ;  /* 0x0000000000ff7886 */ /* 0x000fe20002040000 */
[----:B------:R-:W-:Y:S01]  /*5c80*/  UMOV UR16, 0x0 ;  /* 0x0000000000107882 */ /* 0x000fe20000000000 */
[----:B------:R-:W-:Y:S01]  /*5c90*/  UMOV UR17, 0x10000000 ;  /* 0x1000000000117882 */ /* 0x000fe20000000000 */
[----:B------:R-:W-:Y:S01]  /*5ca0*/  @!UP1 UIADD3 UR40, UPT, UPT, UR7, 0x400, URZ ;  /* 0x0000040007289890 */ /* 0x000fe2000fffe0ff */
[----:B-1----:R-:W-:Y:S01]  /*5cb0*/  @!P4 IMAD.MOV.U32 R0, RZ, RZ, 0x1000 ;  /* 0x00001000ff00c424 */ /* 0x002fe200078e00ff */
[----:B------:R-:W-:Y:S01]  /*5cc0*/  UMOV UR44, UR36 ;  /* 0x00000024002c7c82 */ /* 0x000fe20008000000 */
[----:B------:R-:W-:Y:S01]  /*5cd0*/  @!UP1 UIADD3 UR10, UPT, UPT, UR42, 0x80, URZ ;  /* 0x000000802a0a9890 */ /* 0x000fe2000fffe0ff */
[----:B------:R-:W-:Y:S01]  /*5ce0*/  UMOV UR11, UR43 ;  /* 0x0000002b000b7c82 */ /* 0x000fe20008000000 */
[----:B------:R-:W-:Y:S02]  /*5cf0*/  UMOV UR12, UR36 ;  /* 0x00000024000c7c82 */ /* 0x000fe40008000000 */
[----:B------:R-:W-:Y:S01]  /*5d00*/  IMAD.U32 R8, RZ, RZ, UR9 ;  /* 0x00000009ff087e24 */ /* 0x000fe2000f8e00ff */
[----:B------:R-:W-:Y:S01]  /*5d10*/  UMOV UR9, UR41 ;  /* 0x0000002900097c82 */ /* 0x000fe20008000000 */
[----:B------:R-:W-:Y:S01]  /*5d20*/  IMAD.U32 R9, RZ, RZ, UR8 ;  /* 0x00000008ff097e24 */ /* 0x000fe2000f8e00ff */
[----:B------:R-:W-:Y:S02]  /*5d30*/  @!UP1 UIADD3 UR8, UPT, UPT, UR7, 0xc00, URZ ;  /* 0x00000c0007089890 */ /* 0x000fe4000fffe0ff */
[----:B------:R-:W-:Y:S01]  /*5d40*/  @!P4 R2UR UR18, R8 ;  /* 0x000000000812c2ca */ /* 0x000fe200000e0000 */
[----:B------:R-:W-:Y:S01]  /*5d50*/  VOTEU.ALL UP1, P4 ;  /* 0x0000000000ff7886 */ /* 0x000fe20002020000 */
[----:B------:R-:W-:Y:S01]  /*5d60*/  @!P4 R2UR UR19, R9 ;  /* 0x000000000913c2ca */ /* 0x000fe200000e0000 */
[----:B------:R-:W-:Y:S01]  /*5d70*/  UPRMT UR14, UR37, 0x654, UR41 ;  /* 0x00000654250e7896 */ /* 0x000fe20008000029 */
[----:B------:R-:W-:Y:S05]  /*5d80*/  @!P4 IADD3 R8, P0, PT, R30, 0x580, RZ ;  /* 0x000005801e08c810 */ /* 0x000fea0007f1e0ff */
[----:B------:R-:W-:Y:S06]  /*5d90*/  @!P4 IMAD.X R2, RZ, RZ, R31, P0 ;  /* 0x000000ffff02c224 */ /* 0x000fec00000e061f */
[----:B------:R1:W-:Y:S01]  /*5da0*/  @!UP2 UTMALDG.3D [UR40], [UR18], desc[UR16] ;  /* 0x000010281200a5b4 */ /* 0x0003e20008011000 */
[----:B------:R1:W-:Y:S01]  /*5db0*/  @!UP1 UTMALDG.3D [UR8], [UR18], desc[UR16] ;  /* 0x00001008120095b4 */ /* 0x0003e20008011000 */
[----:B------:R1:W-:Y:S01]  /*5dc0*/  @!P4 SYNCS.ARRIVE.TRANS64.RED.A0TR RZ, [UR7+0x210], R0 ;  /* 0x00021000ffffc9a7 */ /* 0x0003e20008300407 */
[----:B------:R-:W-:Y:S01]  /*5dd0*/  SYNCS.ARRIVE.TRANS64.RED.A1T0 RZ, [UR14], RZ ;  /* 0x000000ffffff79a7 */ /* 0x000fe2000810040e */
[----:B------:R-:W2:Y:S02]  /*5de0*/  SYNCS.PHASECHK.TRANS64.TRYWAIT P2, [UR7+0x238], R14 ;  /* 0x0002380eff0075a7 */ /* 0x000ea40008041107 */
[----:B-12---:R-:W-:Y:S05]  /*5df0*/  @!P2 BRA `(.L_x_123) ;  /* 0x000000600094a947 */ /* 0x006fea0003800000 */
.L_x_266:
        /* <DEDUP_REMOVED lines=8> */
[----:B------:R-:W-:Y:S01]  /*5e80*/  @!UP1 UIADD3 UR32, UPT, UPT, UR7, 0x1400, URZ ;  /* 0x0000140007209890 */ /* 0x000fe2000fffe0ff */
[----:B------:R-:W-:Y:S01]  /*5e90*/  UMOV UR35, UR43 ;  /* 0x0000002b00237c82 */ /* 0x000fe20008000000 */
[----:B------:R-:W-:Y:S03]  /*5ea0*/  @!UP1 UIADD3 UR10, UPT, UPT, UR42, 0xa0, URZ ;  /* 0x000000a02a0a9890 */ /* 0x000fe6000fffe0ff */
[----:B------:R-:W-:Y:S01]  /*5eb0*/  IMAD.U32 R8, RZ, RZ, UR9 ;  /* 0x00000009ff087e24 */ /* 0x000fe2000f8e00ff */
[----:B------:R-:W-:Y:S01]  /*5ec0*/  UMOV UR9, UR33 ;  /* 0x0000002100097c82 */ /* 0x000fe20008000000 */
[----:B------:R-:W-:Y:S01]  /*5ed0*/  IMAD.U32 R9, RZ, RZ, UR8 ;  /* 0x00000008ff097e24 */ /* 0x000fe2000f8e00ff */
[----:B------:R-:W-:Y:S02]  /*5ee0*/  @!UP1 UIADD3 UR8, UPT, UPT, UR7, 0x1c00, URZ ;  /* 0x00001c0007089890 */ /* 0x000fe4000fffe0ff */
[----:B------:R-:W-:Y:S01]  /*5ef0*/  @!P4 R2UR UR18, R8 ;  /* 0x000000000812c2ca */ /* 0x000fe200000e0000 */
[----:B------:R-:W-:Y:S01]  /*5f00*/  VOTEU.ALL UP1, P4 ;  /* 0x0000000000ff7886 */ /* 0x000fe20002020000 */
[----:B------:R-:W-:Y:S01]  /*5f10*/  @!P4 R2UR UR19, R9 ;  /* 0x000000000913c2ca */ /* 0x000fe200000e0000 */
[----:B------:R-:W-:Y:S01]  /*5f20*/  UMOV UR11, UR43 ;  /* 0x0000002b000b7c82 */ /* 0x000fe20008000000 */
[----:B------:R-:W-:Y:S01]  /*5f30*/  UMOV UR12, UR36 ;  /* 0x00000024000c7c82 */ /* 0x000fe20008000000 */
[----:B------:R-:W-:Y:S01]  /*5f40*/  UPRMT UR14, UR37, 0x654, UR33 ;  /* 0x00000654250e7896 */ /* 0x000fe20008000021 */
[----:B------:R-:W-:Y:S05]  /*5f50*/  @!P4 IADD3 R8, P0, PT, R30, 0x580, RZ ;  /* 0x000005801e08c810 */ /* 0x000fea0007f1e0ff */
[----:B------:R-:W-:Y:S04]  /*5f60*/  @!P4 IMAD.X R2, RZ, RZ, R31, P0 ;  /* 0x000000ffff02c224 */ /* 0x000fe800000e061f */
[----:B------:R1:W-:Y:S01]  /*5f70*/  @!UP2 UTMALDG.3D [UR32], [UR18], desc[UR16] ;  /* 0x000010201200a5b4 */ /* 0x0003e20008011000 */
[----:B------:R1:W-:Y:S01]  /*5f80*/  @!UP1 UTMALDG.3D [UR8], [UR18], desc[UR16] ;  /* 0x00001008120095b4 */ /* 0x0003e20008011000 */
[----:B------:R1:W-:Y:S01]  /*5f90*/  @!P4 SYNCS.ARRIVE.TRANS64.RED.A0TR RZ, [UR7+0x218], R0 ;  /* 0x00021800ffffc9a7 */ /* 0x0003e20008300407 */
[----:B------:R-:W-:Y:S01]  /*5fa0*/  SYNCS.ARRIVE.TRANS64.RED.A1T0 RZ, [UR14], RZ ;  /* 0x000000ffffff79a7 */ /* 0x000fe2000810040e */
[----:B------:R-:W2:Y:S02]  /*5fb0*/  SYNCS.PHASECHK.TRANS64.TRYWAIT P2, [UR7+0x240], R14 ;  /* 0x0002400eff0075a7 */ /* 0x000ea40008041107 */
[----:B-12---:R-:W-:Y:S05]  /*5fc0*/  @!P2 BRA `(.L_x_124) ;  /* 0x000000600038a947 */ /* 0x006fea0003800000 */
.L_x_268:
[----:B------:R-:W2:Y:S01]  /*5fd0*/  LDC.64 R12, c[0x0][0xb18] ;  /* 0x0002c600ff0c7b82 */ /* 0x000ea20000000a00 */
[----:B------:R-:W-:Y:S01]  /*5fe0*/  @!P4 R2UR UR8, R2 ;  /* 0x000000000208c2ca */ /* 0x000fe200000e0000 */
[----:B------:R-:W-:Y:S01]  /*5ff0*/  VOTEU.ALL UP1, P4 ;  /* 0x0000000000ff7886 */ /* 0x000fe20002020000 */
[----:B------:R-:W-:Y:S01]  /*6000*/  @!P4 R2UR UR9, R8 ;  /* 0x000000000809c2ca */ /* 0x000fe200000e0000 */
[----:B------:R-:W-:Y:S01]  /*6010*/  VOTEU.ALL UP2, P4 ;  /* 0x0000000000ff7886 */ /* 0x000fe20002040000 */
[----:B------:R-:W-:Y:S03]  /*6020*/  UMOV UR16, 0x0 ;  /* 0x0000000000107882 */ /* 0x000fe60000000000 */
[----:B------:R-:W4:Y:S01]  /*6030*/  @!P1 LDC R2, c[0x0][0xb0c] ;  /* 0x0002c300ff029b82 */ /* 0x000f220000000800 */
[----:B------:R-:W-:Y:S01]  /*6040*/  @!UP1 UIADD3 UR26, UPT, UPT, UR42, 0x40, URZ ;  /* 0x000000402a1a9890 */ /* 0x000fe2000fffe0ff */
[----:B-1----:R-:W-:Y:S01]  /*6050*/  @!P4 IMAD.MOV.U32 R0, RZ, RZ, 0x1000 ;  /* 0x00001000ff00c424 */ /* 0x002fe200078e00ff */
[----:B------:R-:W-:Y:S01]  /*6060*/  @!UP1 UIADD3 UR24, UPT, UPT, UR7, 0x2400, URZ ;  /* 0x0000240007189890 */ /* 0x000fe2000fffe0ff */
[----:B------:R-:W-:Y:S01]  /*6070*/  @P3 SHF.R.U32.HI R26, RZ, 0x10, R21 ;  /* 0x00000010ff1a3819 */ /* 0x000fe20000011615 */
[----:B------:R-:W-:Y:S01]  /*6080*/  UMOV UR17, 0x10000000 ;  /* 0x1000000000117882 */ /* 0x000fe20000000000 */
[----:B------:R-:W-:Y:S01]  /*6090*/  UMOV UR27, UR43 ;  /* 0x0000002b001b7c82 */ /* 0x000fe20008000000 */
[----:B------:R-:W-:Y:S01]  /*60a0*/  UMOV UR28, UR36 ;  /* 0x00000024001c7c82 */ /* 0x000fe20008000000 */
[----:B------:R-:W-:Y:S01]  /*60b0*/  IMAD.U32 R9, RZ, RZ, UR8 ;  /* 0x00000008ff097e24 */ /* 0x000fe2000f8e00ff */
[----:B------:R-:W-:Y:S01]  /*60c0*/  @!UP1 UIADD3 UR10, UPT, UPT, UR42, 0xc0, URZ ;  /* 0x000000c02a0a9890 */ /* 0x000fe2000fffe0ff */
[----:B------:R-:W-:Y:S01]  /*60d0*/  IMAD.U32 R8, RZ, RZ, UR9 ;  /* 0x00000009ff087e24 */ /* 0x000fe2000f8e00ff */
[----:B------:R-:W-:Y:S01]  /*60e0*/  @!UP1 UIADD3 UR8, UPT, UPT, UR7, 0x2c00, URZ ;  /* 0x00002c0007089890 */ /* 0x000fe2000fffe0ff */
[----:B------:R-:W-:Y:S01]  /*60f0*/  VIADD R28, R28, 0x1 ;  /* 0x000000011c1c7836 */ /* 0x000fe20000000000 */
[----:B------:R-:W-:Y:S01]  /*6100*/  @!P4 R2UR UR19, R9 ;  /* 0x000000000913c2ca */ /* 0x000fe200000e0000 */
[----:B------:R-:W-:Y:S01]  /*6110*/  VOTEU.ALL UP1, P4 ;  /* 0x0000000000ff7886 */ /* 0x000fe20002020000 */
[----:B------:R-:W-:Y:S01]  /*6120*/  @!P4 R2UR UR18, R8 ;  /* 0x000000000812c2ca */ /* 0x000fe200000e0000 */
[----:B------:R-:W-:Y:S01]  /*6130*/  UMOV UR9, UR25 ;  /* 0x0000001900097c82 */ /* 0x000fe20008000000 */
[----:B------:R-:W1:Y:S01]  /*6140*/  LDC.64 R8, c[0x0][0xb10] ;  /* 0x0002c400ff087b82 */ /* 0x000e620000000a00 */
[----:B------:R-:W-:Y:S01]  /*6150*/  UMOV UR11, UR43 ;  /* 0x0000002b000b7c82 */ /* 0x000fe20008000000 */
[----:B------:R-:W-:Y:S01]  /*6160*/  UMOV UR12, UR36 ;  /* 0x00000024000c7c82 */ /* 0x000fe20008000000 */
[----:B------:R-:W-:Y:S08]  /*6170*/  UPRMT UR14, UR37, 0x654, UR25 ;  /* 0x00000654250e7896 */ /* 0x000ff00008000019 */
[----:B------:R1:W-:Y:S01]  /*6180*/  @!UP2 UTMALDG.3D [UR24], [UR18], desc[UR16] ;  /* 0x000010181200a5b4 */ /* 0x0003e20008011000 */
[----:B------:R1:W-:Y:S01]  /*6190*/  @!UP1 UTMALDG.3D [UR8], [UR18], desc[UR16] ;  /* 0x00001008120095b4 */ /* 0x0003e20008011000 */
[----:B------:R5:W-:Y:S01]  /*61a0*/  @!P4 SYNCS.ARRIVE.TRANS64.RED.A0TR RZ, [UR7+0x220], R0 ;  /* 0x00022000ffffc9a7 */ /* 0x000be20008300407 */
[C---:B-1----:R-:W-:Y:S01]  /*61b0*/  @!P1 IMAD.HI.U32 R8, R11.reuse, R8, RZ ;  /* 0x000000080b089227 */ /* 0x042fe200078e00ff */
[----:B--2---:R-:W-:Y:S02]  /*61c0*/  @!P1 ISETP.NE.AND P0, PT, R12, 0x1, PT ;  /* 0x000000010c00980c */ /* 0x004fe40003f05270 */
[----:B----4-:R-:W-:Y:S01]  /*61d0*/  @!P1 ISETP.NE.AND P2, PT, R2, 0x1, PT ;  /* 0x000000010200980c */ /* 0x010fe20003f45270 */
[C---:B------:R-:W-:Y:S01]  /*61e0*/  @!P1 IMAD.HI.U32 R13, R10.reuse, R13, RZ ;  /* 0x0000000d0a0d9227 */ /* 0x040fe200078e00ff */
[----:B------:R-:W-:Y:S04]  /*61f0*/  @!P1 SHF.R.U32.HI R8, RZ, R9, R8 ;  /* 0x00000009ff089219 */ /* 0x000fe80000011608 */
[----:B------:R-:W-:Y:S01]  /*6200*/  @!P1 SEL R8, R11, R8, !P2 ;  /* 0x000000080b089207 */ /* 0x000fe20005000000 */
[----:B------:R-:W-:Y:S01]  /*6210*/  SYNCS.ARRIVE.TRANS64.RED.A1T0 RZ, [UR14], RZ ;  /* 0x000000ffffff79a7 */ /* 0x000fe2000810040e */
[----:B------:R-:W1:Y:S01]  /*6220*/  SYNCS.PHASECHK.TRANS64.TRYWAIT P5, [UR7+0x248], R14 ;  /* 0x0002480eff0075a7 */ /* 0x000e6200080a1107 */
[----:B-----5:R-:W2:Y:S02]  /*6230*/  @!P1 LDC R0, c[0x0][0xb20] ;  /* 0x0002c800ff009b82 */ /* 0x020ea40000000800 */
[----:B--2---:R-:W-:Y:S04]  /*6240*/  @!P1 SHF.R.U32.HI R0, RZ, R0, R13 ;  /* 0x00000000ff009219 */ /* 0x004fe8000001160d */
[----:B------:R-:W-:Y:S05]  /*6250*/  @!P1 SEL R9, R10, R0, !P0 ;  /* 0x000000000a099207 */ /* 0x000fea0004000000 */
[----:B------:R-:W-:Y:S02]  /*6260*/  @!P1 IMAD.IADD R0, R9, 0x1, -R8 ;  /* 0x0000000109009824 */ /* 0x000fe400078e0a08 */
[----:B------:R-:W-:Y:S02]  /*6270*/  @!P1 IMAD.IADD R8, R8, 0x1, -R9 ;  /* 0x0000000108089824 */ /* 0x000fe400078e0a09 */
[----:B------:R-:W-:Y:S02]  /*6280*/  @!P1 IMAD R11, R0, R2, R11 ;  /* 0x00000002000b9224 */ /* 0x000fe400078e020b */
[----:B------:R-:W-:Y:S01]  /*6290*/  @!P1 IMAD R10, R8, R12, R10 ;  /* 0x0000000c080a9224 */ /* 0x000fe200078e020a */
[----:B-1----:R-:W-:Y:S06]  /*62a0*/  @!P5 BRA `(.L_x_125) ;  /* 0x0000005c0098d947 */ /* 0x002fec0003800000 */
.L_x_270:
[----:B------:R-:W-:Y:S01]  /*62b0*/  @!P4 IADD3 R2, P0, PT, R30, 0x580, RZ ;  /* 0x000005801e02c810 */ /* 0x000fe20007f1e0ff */
[----:B------:R-:W-:Y:S01]  /*62c0*/  VOTEU.ALL UP1, P4 ;  /* 0x0000000000ff7886 */ /* 0x000fe20002020000 */
[----:B------:R-:W-:Y:S01]  /*62d0*/  VOTEU.ALL UP2, P4 ;  /* 0x0000000000ff7886 */ /* 0x000fe20002040000 */
[----:B------:R-:W-:Y:S01]  /*62e0*/  UMOV UR14, 0x0 ;  /* 0x00000000000e7882 */ /* 0x000fe20000000000 */
[----:B------:R-:W-:Y:S01]  /*62f0*/  @!P4 R2UR UR9, R2 ;  /* 0x000000000209c2ca */ /* 0x000fe200000e0000 */
[----:B-1----:R-:W-:Y:S01]  /*6300*/  @!P4 IMAD.X R0, RZ, RZ, R31, P0 ;  /* 0x000000ffff00c224 */ /* 0x002fe200000e061f */
[----:B------:R-:W-:Y:S01]  /*6310*/  @!UP1 UIADD3 UR17, UPT, UPT, UR7, 0x228, URZ ;  /* 0x0000022807119890 */ /* 0x000fe2000fffe0ff */
[----:B------:R-:W-:Y:S01]  /*6320*/  ISETP.NE.AND P0, PT, R28, 0x2, PT ;  /* 0x000000021c00780c */ /* 0x000fe20003f05270 */
[----:B------:R-:W-:Y:S01]  /*6330*/  @!UP1 UIADD3 UR18, UPT, UPT, UR42, 0x60, URZ ;  /* 0x000000602a129890 */ /* 0x000fe2000fffe0ff */
[----:B------:R-:W-:Y:S01]  /*6340*/  LOP3.LUT R29, R29, 0x1, RZ, 0x3c, !PT ;  /* 0x000000011d1d7812 */ /* 0x000fe200078e3cff */
[----:B------:R-:W-:Y:S01]  /*6350*/  @!UP1 UIADD3 UR16, UPT, UPT, UR7, 0x3400, URZ ;  /* 0x0000340007109890 */ /* 0x000fe2000fffe0ff */
[----:B------:R-:W-:Y:S01]  /*6360*/  @!P4 R2UR UR8, R0 ;  /* 0x000000000008c2ca */ /* 0x000fe200000e0000 */
[----:B------:R-:W-:Y:S01]  /*6370*/  UMOV UR15, 0x10000000 ;  /* 0x10000000000f7882 */ /* 0x000fe20000000000 */
[----:B------:R-:W-:Y:S01]  /*6380*/  UMOV UR19, UR43 ;  /* 0x0000002b00137c82 */ /* 0x000fe20008000000 */
[----:B------:R-:W-:Y:S01]  /*6390*/  UMOV UR20, UR36 ;  /* 0x0000002400147c82 */ /* 0x000fe20008000000 */
[----:B------:R-:W-:Y:S01]  /*63a0*/  @!UP1 UIADD3 UR10, UPT, UPT, UR42, 0xe0, URZ ;  /* 0x000000e02a0a9890 */ /* 0x000fe2000fffe0ff */
[----:B------:R-:W-:Y:S01]  /*63b0*/  SEL R0, RZ, 0x1, P0 ;  /* 0x00000001ff007807 */ /* 0x000fe20000000000 */
[----:B------:R-:W-:Y:S01]  /*63c0*/  IMAD.U32 R8, RZ, RZ, UR9 ;  /* 0x00000009ff087e24 */ /* 0x000fe2000f8e00ff */
[----:B------:R-:W-:Y:S01]  /*63d0*/  UMOV UR11, UR43 ;  /* 0x0000002b000b7c82 */ /* 0x000fe20008000000 */
[----:B------:R-:W-:Y:S01]  /*63e0*/  UMOV UR12, UR36 ;  /* 0x00000024000c7c82 */ /* 0x000fe20008000000 */
[----:B------:R-:W-:Y:S01]  /*63f0*/  UMOV UR9, UR17 ;  /* 0x0000001100097c82 */ /* 0x000fe20008000000 */
[----:B------:R-:W-:Y:S01]  /*6400*/  @P3 R2UR UR36, R26 ;  /* 0x000000001a2432ca */ /* 0x000fe200000e0000 */
[----:B------:R-:W-:Y:S01]  /*6410*/  IMAD.IADD R15, R10, 0x1, R94 ;  /* 0x000000010a0f7824 */ /* 0x000fe200078e025e */
[----:B------:R-:W-:Y:S01]  /*6420*/  @!P4 R2UR UR22, R8 ;  /* 0x000000000816c2ca */ /* 0x000fe200000e0000 */
[----:B------:R-:W-:Y:S01]  /*6430*/  IMAD.U32 R9, RZ, RZ, UR8 ;  /* 0x00000008ff097e24 */ /* 0x000fe2000f8e00ff */
[----:B------:R-:W-:Y:S01]  /*6440*/  @!UP1 UIADD3 UR8, UPT, UPT, UR7, 0x3c00, URZ ;  /* 0x00003c0007089890 */ /* 0x000fe2000fffe0ff */
[----:B------:R-:W-:Y:S01]  /*6450*/  LOP3.LUT R27, R27, R0, RZ, 0x3c, !PT ;  /* 0x000000001b1b7212 */ /* 0x000fe200078e3cff */
[----:B------:R-:W-:Y:S01]  /*6460*/  VOTEU.ALL UP1, P4 ;  /* 0x0000000000ff7886 */ /* 0x000fe20002020000 */
[----:B------:R-:W-:Y:S01]  /*6470*/  IMAD.IADD R14, R11, 0x1, R95 ;  /* 0x000000010b0e7824 */ /* 0x000fe200078e025f */
[----:B------:R-:W-:Y:S02]  /*6480*/  @!P4 R2UR UR23, R9 ;  /* 0x000000000917c2ca */ /* 0x000fe400000e0000 */
[----:B------:R-:W-:Y:S11]  /*6490*/  SEL R28, R28, RZ, P0 ;  /* 0x000000ff1c1c7207 */ /* 0x000ff60000000000 */
[----:B------:R2:W-:Y:S01]  /*64a0*/  @!UP2 UTMALDG.3D [UR16], [UR22], desc[UR14] ;  /* 0x00000e101600a5b4 */ /* 0x0005e20008011000 */
[----:B------:R2:W-:Y:S01]  /*64b0*/  @!UP1 UTMALDG.3D [UR8], [UR22], desc[UR14] ;  /* 0x00000e08160095b4 */ /* 0x0005e20008011000 */
[----:B------:R2:W-:Y:S01]  /*64c0*/  @!P4 SYNCS.ARRIVE.TRANS64.RED.A0TR RZ, [UR7+0x228], R25 ;  /* 0x00022819ffffc9a7 */ /* 0x0005e20008300407 */
[----:B------:R-:W-:Y:S01]  /*64d0*/  UPLOP3.LUT UP1, UPT, UPT, UPT, UPT, 0x80, 0x8 ;  /* 0x000000000008789c */ /* 0x000fe20003f2f070 */
[----:B------:R-:W-:Y:S01]  /*64e0*/  SYNCS.ARRIVE.TRANS64.RED.A1T0 RZ, [UR13], RZ ;  /* 0x000000ffffff79a7 */ /* 0x000fe2000810040d */
[----:B------:R-:W-:Y:S09]  /*64f0*/  @P3 BRA `(.L_x_126) ;  /* 0xfffffff000343947 */ /* 0x000ff2000383ffff */
[----:B------:R-:W-:-:S04]  /*6500*/  SHF.L.U32 R2, R29, 0x1f, RZ ;  /* 0x0000001f1d027819 */ /* 0x000fc800000006ff */
[----:B------:R-:W1:Y:S02]  /*6510*/  SYNCS.PHASECHK.TRANS64.TRYWAIT P0, [UR7+0x230], R2 ;  /* 0x00023002ff0075a7 */ /* 0x000e640008001107 */
[----:B-1----:R-:W-:Y:S05]  /*6520*/  @!P0 BRA `(.L_x_127) ;  /* 0x0000005c00108947 */ /* 0x002fea0003800000 */
.L_x_272:
[----:B------:R-:W4:Y:S02]  /*6530*/  SYNCS.PHASECHK.TRANS64.TRYWAIT P0, [UR7+0x238], R2 ;  /* 0x00023802ff0075a7 */ /* 0x000f240008001107 */
[----:B----4-:R-:W-:Y:S05]  /*6540*/  @!P0 BRA `(.L_x_128) ;  /* 0x0000005c00208947 */ /* 0x010fea0003800000 */
.L_x_274:
[----:B------:R-:W4:Y:S02]  /*6550*/  SYNCS.PHASECHK.TRANS64.TRYWAIT P0, [UR7+0x240], R2 ;  /* 0x00024002ff0075a7 */ /* 0x000f240008001107 */
[----:B----4-:R-:W-:Y:S05]  /*6560*/  @!P0 BRA `(.L_x_129) ;  /* 0x0000005c00308947 */ /* 0x010fea0003800000 */
.L_x_276:
[----:B-1----:R-:W-:-:S07]  /*6570*/  MOV R0, UR7 ;  /* 0x0000000700007c02 */ /* 0x002fce0008000f00 */
.L_x_130:
[----:B-1----:R-:W-:-:S04]  /*6580*/  SHF.L.U32 R2, R29, 0x1f, RZ ;  /* 0x0000001f1d027819 */ /* 0x002fc800000006ff */
[----:B------:R1:W4:Y:S03]  /*6590*/  SYNCS.PHASECHK.TRANS64.TRYWAIT P0, [R0+URZ+0x248], R2 ;  /* 0x00024802000075a7 */ /* 0x00032600080011ff */
[----:B----4-:R-:W-:Y:S05]  /*65a0*/  @!P0 NANOSLEEP.SYNCS 0x989680 ;  /* 0x009896800000895d */ /* 0x010fea0003900000 */
[----:B------:R-:W4:Y:S02]  /*65b0*/  @!P0 SYNCS.PHASECHK.TRANS64 P0, [R0+URZ+0x248], R2 ;  /* 0x00024802000085a7 */ /* 0x000f2400080010ff */
[----:B--2-4-:R-:W-:Y:S05]  /*65c0*/  @P0 EXIT ;  /* 0x000000000000094d */ /* 0x014fea0003800000 */
[----:B------:R-:W-:Y:S05]  /*65d0*/  BRA `(.L_x_130) ;  /* 0xfffffffc00e87947 */ /* 0x000fea000383ffff */
.L_x_115:
[----:B------:R-:W-:-:S06]  /*65e0*/  UISETP.GE.AND UP1, UPT, UR10, 0x4, UPT ;  /* 0x000000040a00788c */ /* 0x000fcc000bf26270 */
[----:B------:R-:W-:-:S13]  /*65f0*/  PLOP3.LUT P0, PT, PT, PT, UP1, 0x80, 0x8 ;  /* 0x000000000008781c */ /* 0x000fda0003f0f018 */
[----:B------:R-:W-:Y:S05]  /*6600*/  @!P0 EXIT ;  /* 0x000000000000894d */ /* 0x000fea0003800000 */
[----:B------:R-:W-:Y:S01]  /*6610*/  BAR.SYNC.DEFER_BLOCKING 0x6, 0xa0 ;  /* 0x0182800000007b1d */ /* 0x000fe20000010000 */
[C---:B------:R-:W-:Y:S01]  /*6620*/  IMAD.SHL.U32 R101, R109.reuse, 0x20, RZ ;  /* 0x000000206d657824 */ /* 0x040fe200078e00ff */
[----:B------:R-:W-:Y:S01]  /*6630*/  CS2R R106, SRZ ;  /* 0x00000000006a7805 */ /* 0x000fe2000001ff00 */
[C---:B------:R-:W-:Y:S01]  /*6640*/  IMAD.SHL.U32 R2, R109.reuse, 0x4, RZ ;  /* 0x000000046d027824 */ /* 0x040fe200078e00ff */
[----:B------:R-:W-:Y:S01]  /*6650*/  CS2R R104, SRZ ;  /* 0x0000000000687805 */ /* 0x000fe2000001ff00 */
[----:B------:R-:W-:Y:S01]  /*6660*/  IMAD.U32 R46, R109, 0x10000, RZ ;  /* 0x000100006d2e7824 */ /* 0x000fe200078e00ff */
[----:B------:R-:W-:Y:S02]  /*6670*/  UMOV UR49, 0x400 ;  /* 0x0000040000317882 */ /* 0x000fe40000000000 */
[----:B------:R-:W1:Y:S01]  /*6680*/  LDC R99, c[0x0][0x370] ;  /* 0x0000dc00ff637b82 */ /* 0x000e620000000800 */
[----:B------:R-:W-:Y:S01]  /*6690*/  ULEA UR49, UR37, UR49, 0x18 ;  /* 0x0000003125317291 */ /* 0x000fe2000f8ec0ff */
[C---:B------:R-:W-:Y:S01]  /*66a0*/  LOP3.LUT R3, R101.reuse, 0x80, RZ, 0xc0, !PT ;  /* 0x0000008065037812 */ /* 0x040fe200078ec0ff */
[C---:B------:R-:W-:Y:S01]  /*66b0*/  IMAD.SHL.U32 R4, R102.reuse, 0x400, RZ ;  /* 0x0000040066047824 */ /* 0x040fe200078e00ff */
[----:B------:R-:W-:Y:S01]  /*66c0*/  LOP3.LUT R100, R101, 0xb60, RZ, 0xc0, !PT ;  /* 0x00000b6065647812 */ /* 0x000fe200078ec0ff */
[----:B------:R-:W-:Y:S01]  /*66d0*/  UIADD3 UR4, UPT, UPT, UR49, 0x4400, URZ ;  /* 0x0000440031047890 */ /* 0x000fe2000fffe0ff */
[----:B------:R-:W-:Y:S01]  /*66e0*/  LOP3.LUT R2, R3, 0x10, R2, 0xf8, !PT ;  /* 0x0000001003027812 */ /* 0x000fe200078ef802 */
[----:B------:R-:W-:Y:S01]  /*66f0*/  IMAD.SHL.U32 R3, R102, 0x200000, RZ ;  /* 0x0020000066037824 */ /* 0x000fe200078e00ff */
[----:B------:R-:W2:Y:S01]  /*6700*/  LDC R42, c[0x0][0xb0c] ;  /* 0x0002c300ff2a7b82 */ /* 0x000ea20000000800 */
[----:B------:R-:W-:Y:S01]  /*6710*/  LOP3.LUT R100, R100, 0x400, R4, 0xf8, !PT ;  /* 0x0000040064647812 */ /* 0x000fe200078ef804 */
[----:B------:R-:W-:Y:S01]  /*6720*/  IMAD.MOV.U32 R45, RZ, RZ, RZ ;  /* 0x000000ffff2d7224 */ /* 0x000fe200078e00ff */
[----:B------:R-:W-:Y:S01]  /*6730*/  LOP3.LUT P0, RZ, R101, 0x80, RZ, 0xc0, !PT ;  /* 0x0000008065ff7812 */ /* 0x000fe2000780c0ff */
[----:B------:R-:W-:Y:S01]  /*6740*/  IMAD.MOV.U32 R112, RZ, RZ, RZ ;  /* 0x000000ffff707224 */ /* 0x000fe200078e00ff */
[----:B------:R-:W-:Y:S01]  /*6750*/  LOP3.LUT R3, R3, 0x200000, RZ, 0xc0, !PT ;  /* 0x0020000003037812 */ /* 0x000fe200078ec0ff */
[----:B------:R-:W-:Y:S01]  /*6760*/  IMAD.U32 R108, RZ, RZ, UR4 ;  /* 0x00000004ff6c7e24 */ /* 0x000fe2000f8e00ff */
[----:B------:R-:W-:Y:S01]  /*6770*/  LOP3.LUT R100, R100, R2, RZ, 0xfc, !PT ;  /* 0x0000000264647212 */ /* 0x000fe200078efcff */
[----:B------:R-:W3:Y:S01]  /*6780*/  LDC R97, c[0x0][0xb20] ;  /* 0x0002c800ff617b82 */ /* 0x000ee20000000800 */
[----:B------:R-:W4:Y:S01]  /*6790*/  LDS R0, [UR49+0x310] ;  /* 0x00031031ff007984 */ /* 0x000f220008000800 */
[----:B------:R-:W-:Y:S01]  /*67a0*/  LOP3.LUT R46, R3, 0x400000, R46, 0xf8, !PT ;  /* 0x00400000032e7812 */ /* 0x000fe200078ef82e */
[----:B------:R-:W1:Y:S01]  /*67b0*/  LDCU.64 UR52, c[0x0][0x348] ;  /* 0x00006900ff3477ac */ /* 0x000e620008000a00 */
[----:B------:R-:W-:-:S02]  /*67c0*/  P2R R2, PR, RZ, 0x1 ;  /* 0x00000001ff027803 */ /* 0x000fc40000000000 */
[----:B------:R-:W-:Y:S01]  /*67d0*/  LOP3.LUT R109, R109, 0x60, RZ, 0xc0, !PT ;  /* 0x000000606d6d7812 */ /* 0x000fe200078ec0ff */
[----:B------:R-:W1:Y:S01]  /*67e0*/  LDCU.64 UR38, c[0x0][0x888] ;  /* 0x00011100ff2677ac */ /* 0x000e620008000a00 */
[----:B------:R-:W1:Y:S01]  /*67f0*/  LDC R41, c[0x0][0xb30] ;  /* 0x0002cc00ff297b82 */ /* 0x000e620000000800 */
[----:B------:R-:W1:Y:S01]  /*6800*/  LDCU.64 UR44, c[0x0][0x890] ;  /* 0x00011200ff2c77ac */ /* 0x000e620008000a00 */
[----:B------:R-:W-:-:S06]  /*6810*/  UIADD3 UR48, UPT, UPT, UR49, 0x400, URZ ;  /* 0x0000040031307890 */ /* 0x000fcc000fffe0ff */
[----:B------:R-:W1:Y:S08]  /*6820*/  LDC.64 R92, c[0x0][0xb10] ;  /* 0x0002c400ff5c7b82 */ /* 0x000e700000000a00 */
[----:B------:R-:W1:Y:S08]  /*6830*/  LDC.64 R38, c[0x0][0xb18] ;  /* 0x0002c600ff267b82 */ /* 0x000e700000000a00 */
[----:B------:R-:W1:Y:S08]  /*6840*/  LDC.64 R36, c[0x0][0xb28] ;  /* 0x0002ca00ff247b82 */ /* 0x000e700000000a00 */
[----:B------:R-:W1:Y:S01]  /*6850*/  LDC.64 R90, c[0x0][0x8b0] ;  /* 0x00022c00ff5a7b82 */ /* 0x000e620000000a00 */
[----:B----4-:R-:W-:-:S07]  /*6860*/  IMAD.IADD R46, R0, 0x1, R46 ;  /* 0x00000001002e7824 */ /* 0x010fce00078e022e */
[----:B------:R-:W4:Y:S08]  /*6870*/  LDC.64 R88, c[0x0][0x8a8] ;  /* 0x00022a00ff587b82 */ /* 0x000f300000000a00 */
[----:B--23--:R-:W1:Y:S02]  /*6880*/  LDC R98, c[0x0][0x374] ;  /* 0x0000dd00ff627b82 */ /* 0x00ce640000000800 */
.L_x_172:
[----:B------:R-:W-:Y:S02]  /*6890*/  LEA R0, R112, UR49, 0x3 ;  /* 0x0000003170007c11 */ /* 0x000fe4000f8e18ff */
[----:B------:R-:W-:Y:S02]  /*68a0*/  SHF.L.U32 R2, R106, 0x1f, RZ ;  /* 0x0000001f6a027819 */ /* 0x000fe400000006ff */
[----:B------:R-:W-:Y:S02]  /*68b0*/  LEA R16, R112, UR49, 0x4 ;  /* 0x0000003170107c11 */ /* 0x000fe4000f8e20ff */
[----:B------:R-:W2:Y:S02]  /*68c0*/  SYNCS.PHASECHK.TRANS64.TRYWAIT P0, [R0+URZ+0x260], R2 ;  /* 0x00026002000075a7 */ /* 0x000ea400080011ff */
[----:B-12---:R-:W-:Y:S05]  /*68d0*/  @!P0 BRA `(.L_x_131) ;  /* 0x00000058006c8947 */ /* 0x006fea0003800000 */
.L_x_277:
[----:B------:R-:W3:Y:S01]  /*68e0*/  LDC.64 R10, c[0x0][0xb10] ;  /* 0x0002c400ff0a7b82 */ /* 0x000ee20000000a00 */
[----:B------:R-:W4:Y:S01]  /*68f0*/  LDS.128 R16, [R16+0x2f0] ;  /* 0x0002f00010107984 */ /* 0x000f220000000c00 */
[----:B-1----:R-:W-:Y:S01]  /*6900*/  ISETP.NE.AND P1, PT, R41, 0x1, PT ;  /* 0x000000012900780c */ /* 0x002fe20003f25270 */
[----:B--2---:R-:W-:Y:S01]  /*6910*/  VIADD R0, R0, 0x270 ;  /* 0x0000027000007836 */ /* 0x004fe20000000000 */
[----:B------:R-:W-:Y:S04]  /*6920*/  ISETP.GE.AND P0, PT, R40, 0x1, PT ;  /* 0x000000012800780c */ /* 0x000fe80003f06270 */
[----:B------:R-:W1:Y:S01]  /*6930*/  LDC.64 R8, c[0x0][0xb18] ;  /* 0x0002c600ff087b82 */ /* 0x000e620000000a00 */
[----:B------:R-:W-:Y:S01]  /*6940*/  PRMT R0, RZ, 0x654, R0 ;  /* 0x00000654ff007816 */ /* 0x000fe20000000000 */
[----:B------:R-:W-:Y:S01]  /*6950*/  @!PT LDS RZ, [RZ] ;  /* 0x00000000fffff984 */ /* 0x000fe20000000800 */
[----:B------:R-:W-:Y:S01]  /*6960*/  @!PT LDS RZ, [RZ] ;  /* 0x00000000fffff984 */ /* 0x000fe20000000800 */
[----:B------:R-:W-:Y:S01]  /*6970*/  @!PT LDS RZ, [RZ] ;  /* 0x00000000fffff984 */ /* 0x000fe20000000800 */
[----:B------:R-:W-:Y:S01]  /*6980*/  @!PT LDS RZ, [RZ] ;  /* 0x00000000fffff984 */ /* 0x000fe20000000800 */
[----:B------:R2:W-:Y:S06]  /*6990*/  MEMBAR.ALL.CTA ;  /* 0x0000000000007992 */ /* 0x0005ec0000008000 */
[----:B--2---:R-:W2:Y:S01]  /*69a0*/  FENCE.VIEW.ASYNC.S ;  /* 0x00000000000073c6 */ /* 0x004ea20000000000 */
[----:B------:R-:W1:Y:S08]  /*69b0*/  @!P1 LDC R12, c[0x0][0xb20] ;  /* 0x0002c800ff0c9b82 */ /* 0x000e700000000800 */
[----:B------:R-:W1:Y:S01]  /*69c0*/  @!P1 LDC R7, c[0x0][0xb0c] ;  /* 0x0002c300ff079b82 */ /* 0x000e620000000800 */
[----:B--2---:R2:W-:Y:S01]  /*69d0*/  SYNCS.ARRIVE.TRANS64.RED.A1T0 RZ, [R0+URZ], RZ ;  /* 0x000000ff00ff79a7 */ /* 0x0045e200081004ff */
[----:B----4-:R-:W-:Y:S04]  /*69e0*/  LOP3.LUT P4, RZ, R18, 0x1, RZ, 0xc0, !PT ;  /* 0x0000000112ff7812 */ /* 0x010fe8000788c0ff */
[----:B------:R-:W-:Y:S09]  /*69f0*/  P2R R110, PR, RZ, 0x10 ;  /* 0x00000010ff6e7803 */ /* 0x000ff20000000000 */
[----:B------:R-:W-:Y:S02]  /*6a00*/  @P4 MOV R44, R16 ;  /* 0x00000010002c4202 */ /* 0x000fe40000000f00 */
[----:B------:R-:W-:Y:S01]  /*6a10*/  @P4 LOP3.LUT R43, R17, 0xffff, RZ, 0xc0, !PT ;  /* 0x0000ffff112b4812 */ /* 0x000fe200078ec0ff */
[----:B--23--:R-:W-:Y:S06]  /*6a20*/  @!P0 BRA `(.L_x_132) ;  /* 0x0000000000a48947 */ /* 0x00cfec0003800000 */
[----:B------:R-:W-:Y:S01]  /*6a30*/  IMAD.HI.U32 R0, R98, R39, RZ ;  /* 0x0000002762007227 */ /* 0x000fe200078e00ff */
[----:B------:R-:W-:Y:S02]  /*6a40*/  ISETP.NE.AND P0, PT, R38, 0x1, PT ;  /* 0x000000012600780c */ /* 0x000fe40003f05270 */
[----:B------:R-:W-:Y:S01]  /*6a50*/  ISETP.NE.AND P2, PT, R40, 0x1, PT ;  /* 0x000000012800780c */ /* 0x000fe20003f45270 */
[----:B------:R-:W-:Y:S01]  /*6a60*/  IMAD.HI.U32 R4, R99, R92, RZ ;  /* 0x0000005c63047227 */ /* 0x000fe200078e00ff */
[----:B------:R-:W-:Y:S02]  /*6a70*/  SHF.R.U32.HI R0, RZ, R97, R0 ;  /* 0x00000061ff007219 */ /* 0x000fe40000011600 */
[----:B------:R-:W-:Y:S01]  /*6a80*/  ISETP.NE.AND P3, PT, R42, 0x1, PT ;  /* 0x000000012a00780c */ /* 0x000fe20003f65270 */
[----:B------:R-:W-:Y:S01]  /*6a90*/  IMAD.HI.U32 R6, R43, R39, RZ ;  /* 0x000000272b067227 */ /* 0x000fe200078e00ff */
[-C--:B------:R-:W-:Y:S02]  /*6aa0*/  SHF.R.U32.HI R4, RZ, R93.reuse, R4 ;  /* 0x0000005dff047219 */ /* 0x080fe40000011604 */
[----:B------:R-:W-:Y:S01]  /*6ab0*/  SEL R0, R98, R0, !P0 ;  /* 0x0000000062007207 */ /* 0x000fe20004000000 */
[----:B------:R-:W-:Y:S01]  /*6ac0*/  IMAD.HI.U32 R5, R44, R92, RZ ;  /* 0x0000005c2c057227 */ /* 0x000fe200078e00ff */
[----:B------:R-:W-:Y:S03]  /*6ad0*/  SEL R4, R99, R4, !P3 ;  /* 0x0000000463047207 */ /* 0x000fe60005800000 */
[-C--:B------:R-:W-:Y:S01]  /*6ae0*/  IMAD.HI.U32 R3, R0, R36.reuse, RZ ;  /* 0x0000002400037227 */ /* 0x080fe200078e00ff */
[----:B------:R-:W-:Y:S03]  /*6af0*/  SHF.R.U32.HI R5, RZ, R93, R5 ;  /* 0x0000005dff057219 */ /* 0x000fe60000011605 */
[----:B------:R-:W-:Y:S01]  /*6b00*/  IMAD.HI.U32 R2, R4, R36, RZ ;  /* 0x0000002404027227 */ /* 0x000fe200078e00ff */
[----:B------:R-:W-:Y:S02]  /*6b10*/  @P2 SHF.R.U32.HI R0, RZ, R37, R3 ;  /* 0x00000025ff002219 */ /* 0x000fe40000011603 */
[----:B------:R-:W-:Y:S02]  /*6b20*/  SHF.R.U32.HI R3, RZ, R97, R6 ;  /* 0x00000061ff037219 */ /* 0x000fe40000011606 */
[----:B------:R-:W-:Y:S01]  /*6b30*/  @P2 SHF.R.U32.HI R4, RZ, R37, R2 ;  /* 0x00000025ff042219 */ /* 0x000fe20000011602 */
[----:B------:R-:W-:Y:S01]  /*6b40*/  IMAD R0, R40, R0, RZ ;  /* 0x0000000028007224 */ /* 0x000fe200078e02ff */
[----:B------:R-:W-:Y:S02]  /*6b50*/  SEL R3, R43, R3, !P0 ;  /* 0x000000032b037207 */ /* 0x000fe40004000000 */
[----:B------:R-:W-:Y:S01]  /*6b60*/  SEL R2, R44, R5, !P3 ;  /* 0x000000052c027207 */ /* 0x000fe20005800000 */
[----:B------:R-:W-:Y:S01]  /*6b70*/  IMAD R5, R40, R4, RZ ;  /* 0x0000000428057224 */ /* 0x000fe200078e02ff */
[C---:B------:R-:W-:Y:S01]  /*6b80*/  ISETP.GE.AND P0, PT, R3.reuse, R0, PT ;  /* 0x000000000300720c */ /* 0x040fe20003f06270 */
[C---:B------:R-:W-:Y:S03]  /*6b90*/  IMAD.HI.U32 R0, R3.reuse, R36, RZ ;  /* 0x0000002403007227 */ /* 0x040fe600078e00ff */
[C---:B------:R-:W-:Y:S02]  /*6ba0*/  ISETP.GE.OR P0, PT, R2.reuse, R5, P0 ;  /* 0x000000050200720c */ /* 0x040fe40000706670 */
[----:B------:R-:W-:Y:S04]  /*6bb0*/  SHF.R.U32.HI R0, RZ, R37, R0 ;  /* 0x00000025ff007219 */ /* 0x000fe80000011600 */
[C---:B------:R-:W-:Y:S05]  /*6bc0*/  SEL R6, R3.reuse, R0, !P2 ;  /* 0x0000000003067207 */ /* 0x040fea0005000000 */
        /* <DEDUP_REMOVED lines=14> */
[----:B------:R-:W-:Y:S07]  /*6cb0*/  IMAD R43, R3, R38, R43 ;  /* 0x00000026032b7224 */ /* 0x000fee00078e022b */
.L_x_132:
[----:B-1----:R-:W-:Y:S01]  /*6cc0*/  @!P1 ISETP.NE.AND P0, PT, R8, 0x1, PT ;  /* 0x000000010800980c */ /* 0x002fe20003f05270 */
[----:B------:R-:W-:Y:S01]  /*6cd0*/  @!P1 IMAD.HI.U32 R0, R44, R10, RZ ;  /* 0x0000000a2c009227 */ /* 0x000fe200078e00ff */
[----:B------:R-:W-:Y:S01]  /*6ce0*/  @!P1 ISETP.NE.AND P2, PT, R7, 0x1, PT ;  /* 0x000000010700980c */ /* 0x000fe20003f45270 */
[----:B------:R-:W-:Y:S01]  /*6cf0*/  ULOP3.LUT UP0, URZ, UR48, 0x90, URZ, 0xc0, !UPT ;  /* 0x0000009030ff7892 */ /* 0x000fe2000f80c0ff */
[----:B------:R-:W-:Y:S01]  /*6d00*/  R2UR UR42, R14 ;  /* 0x000000000e2a72ca */ /* 0x000fe200000e0000 */
[----:B------:R-:W-:Y:S01]  /*6d10*/  @!P1 IMAD.HI.U32 R2, R43, R9, RZ ;  /* 0x000000092b029227 */ /* 0x000fe200078e00ff */
[----:B------:R-:W-:Y:S02]  /*6d20*/  @!P1 SHF.R.U32.HI R0, RZ, R11, R0 ;  /* 0x0000000bff009219 */ /* 0x000fe40000011600 */
[----:B------:R-:W-:Y:S01]  /*6d30*/  R2UR UR41, R15 ;  /* 0x000000000f2972ca */ /* 0x000fe200000e0000 */
[----:B------:R-:W-:Y:S01]  /*6d40*/  VIADD R112, R112, 0x1 ;  /* 0x0000000170707836 */ /* 0x000fe20000000000 */
[----:B------:R-:W-:Y:S02]  /*6d50*/  @!P1 SHF.R.U32.HI R2, RZ, R12, R2 ;  /* 0x0000000cff029219 */ /* 0x000fe40000011602 */
[----:B------:R-:W-:Y:S02]  /*6d60*/  @!P1 SEL R3, R44, R0, !P2 ;  /* 0x000000002c039207 */ /* 0x000fe40005000000 */
[----:B------:R-:W-:Y:S02]  /*6d70*/  @!P1 SEL R2, R43, R2, !P0 ;  /* 0x000000022b029207 */ /* 0x000fe40004000000 */
[----:B------:R-:W-:Y:S01]  /*6d80*/  @P4 SHF.R.U32.HI R103, RZ, 0x10, R17 ;  /* 0x00000010ff674819 */ /* 0x000fe20000011611 */
[----:B------:R-:W-:Y:S02]  /*6d90*/  USHF.L.U32 UR42, UR42, 0x6, URZ ;  /* 0x000000062a2a7899 */ /* 0x000fe400080006ff */
[----:B------:R-:W-:Y:S02]  /*6da0*/  @!P1 IMAD.IADD R0, R2, 0x1, -R3 ;  /* 0x0000000102009824 */ /* 0x000fe400078e0a03 */
[----:B------:R-:W-:Y:S01]  /*6db0*/  @!P1 IMAD.IADD R2, R3, 0x1, -R2 ;  /* 0x0000000103029824 */ /* 0x000fe200078e0a02 */
[----:B------:R-:W-:Y:S01]  /*6dc0*/  USHF.L.U32 UR41, UR41, 0x8, URZ ;  /* 0x0000000829297899 */ /* 0x000fe200080006ff */
[----:B------:R-:W-:Y:S02]  /*6dd0*/  @!P1 IMAD R44, R0, R7, R44 ;  /* 0x00000007002c9224 */ /* 0x000fe400078e022c */
[----:B------:R-:W-:Y:S01]  /*6de0*/  @!P1 IMAD R43, R2, R8, R43 ;  /* 0x00000008022b9224 */ /* 0x000fe200078e022b */
[----:B------:R-:W-:Y:S08]  /*6df0*/  BRA.U !UP0, `(.L_x_133) ;  /* 0x0000000108407547 */ /* 0x000ff0000b800000 */
[----:B------:R-:W1:Y:S01]  /*6e00*/  LDCU.64 UR8, c[0x4][0x88] ;  /* 0x01001100ff0877ac */ /* 0x000e620008000a00 */
[----:B------:R-:W-:Y:S01]  /*6e10*/  MOV R3, 0x0 ;  /* 0x0000000000037802 */ /* 0x000fe20000000f00 */
[----:B------:R-:W-:Y:S02]  /*6e20*/  HFMA2 R12, -RZ, RZ, 0, 5.9604644775390625e-08 ;  /* 0x00000001ff0c7431 */ /* 0x000fe400000001ff */
[----:B------:R-:W-:Y:S02]  /*6e30*/  IMAD.MOV.U32 R8, RZ, RZ, 0x70 ;  /* 0x00000070ff087424 */ /* 0x000fe400078e00ff */
[----:B------:R-:W-:Y:S01]  /*6e40*/  IMAD.MOV.U32 R13, RZ, RZ, RZ ;  /* 0x000000ffff0d7224 */ /* 0x000fe200078e00ff */
[----:B------:R-:W2:Y:S01]  /*6e50*/  LDCU.64 UR6, c[0x4][0x90] ;  /* 0x01001200ff0677ac */ /* 0x000ea20008000a00 */
[----:B------:R-:W3:Y:S01]  /*6e60*/  LDC.64 R2, c[0x4][R3] ;  /* 0x0100000003027b82 */ /* 0x000ee20000000a00 */
[----:B------:R-:W4:Y:S01]  /*6e70*/  LDCU.64 UR4, c[0x4][0x8] ;  /* 0x01000100ff0477ac */ /* 0x000f220008000a00 */
[----:B-1----:R-:W-:Y:S01]  /*6e80*/  MOV R5, UR9 ;  /* 0x0000000900057c02 */ /* 0x002fe20008000f00 */
[----:B------:R-:W-:Y:S01]  /*6e90*/  IMAD.U32 R4, RZ, RZ, UR8 ;  /* 0x00000008ff047e24 */ /* 0x000fe2000f8e00ff */
[----:B--2---:R-:W-:Y:S01]  /*6ea0*/  MOV R7, UR7 ;  /* 0x0000000700077c02 */ /* 0x004fe20008000f00 */
[----:B------:R-:W-:Y:S01]  /*6eb0*/  IMAD.U32 R6, RZ, RZ, UR6 ;  /* 0x00000006ff067e24 */ /* 0x000fe2000f8e00ff */
[----:B----4-:R-:W-:Y:S01]  /*6ec0*/  MOV R11, UR5 ;  /* 0x00000005000b7c02 */ /* 0x010fe20008000f00 */
[----:B------:R-:W-:Y:S02]  /*6ed0*/  IMAD.U32 R10, RZ, RZ, UR4 ;  /* 0x00000004ff0a7e24 */ /* 0x000fe4000f8e00ff */
[----:B------:R-:W-:Y:S07]  /*6ee0*/  LEPC R20, `(.L_x_133) ;  /* 0x000000001014794e */ /* 0x000fee0000000000 */
[----:B---3-5:R-:W-:Y:S05]  /*6ef0*/  CALL.ABS.NOINC R2 ;  /* 0x0000000002007343 */ /* 0x028fea0003c00000 */
.L_x_133:
[----:B------:R-:W-:Y:S01]  /*6f00*/  LOP3.LUT P0, RZ, R108, 0x90, RZ, 0xc0, !PT ;  /* 0x000000906cff7812 */ /* 0x000fe2000780c0ff */
[----:B------:R-:W-:Y:S11]  /*6f10*/  BSSY.RECONVERGENT B6, `(.L_x_134) ;  /* 0x0000013000067945 */ /* 0x000ff60003800200 */
[----:B------:R-:W-:Y:S01]  /*6f20*/  @!UPT UIADD3 URZ, UPT, UPT, URZ, URZ, URZ ;  /* 0x000000fffffff290 */ /* 0x000fe2000fffe0ff */
[----:B------:R-:W-:Y:S05]  /*6f30*/  @!P0 BRA `(.L_x_135) ;  /* 0x0000000000408947 */ /* 0x000fea0003800000 */
        /* <DEDUP_REMOVED lines=16> */
.L_x_135:
[----:B------:R-:W-:Y:S05]  /*7040*/  BSYNC.RECONVERGENT B6 ;  /* 0x0000000000067941 */ /* 0x000fea0003800200 */
.L_x_134:
[----:B------:R-:W-:Y:S01]  /*7050*/  ISETP.NE.U32.AND P4, PT, R90, RZ, PT ;  /* 0x000000ff5a00720c */ /* 0x000fe20003f85070 */
[----:B------:R-:W-:Y:S01]  /*7060*/  UISETP.NE.AND UP2, UPT, UR50, URZ, UPT ;  /* 0x000000ff3200728c */ /* 0x000fe2000bf45270 */
[----:B------:R-:W-:Y:S01]  /*7070*/  ISETP.NE.U32.AND P3, PT, RZ, UR38, PT ;  /* 0x00000026ff007c0c */ /* 0x000fe2000bf65070 */
[----:B------:R-:W-:Y:S01]  /*7080*/  UISETP.NE.U32.AND UP1, UPT, UR44, URZ, UPT ;  /* 0x000000ff2c00728c */ /* 0x000fe2000bf25070 */
[----:B------:R-:W-:Y:S01]  /*7090*/  ISETP.NE.AND.EX P4, PT, R91, RZ, PT, P4 ;  /* 0x000000ff5b00720c */ /* 0x000fe20003f85340 */
[----:B------:R-:W-:Y:S01]  /*70a0*/  UPLOP3.LUT UP0, UPT, UPT, UPT, UPT, 0x40, 0x4 ;  /* 0x000000000004789c */ /* 0x000fe20003f0e870 */
[----:B------:R-:W-:Y:S01]  /*70b0*/  ISETP.NE.AND.EX P3, PT, RZ, UR39, PT, P3 ;  /* 0x00000027ff007c0c */ /* 0x000fe2000bf65330 */
[----:B------:R-:W-:Y:S01]  /*70c0*/  UISETP.NE.AND.EX UP1, UPT, UR45, URZ, UPT, UP1 ;  /* 0x000000ff2d00728c */ /* 0x000fe2000bf25310 */
[----:B------:R-:W-:Y:S04]  /*70d0*/  PLOP3.LUT P1, PT, PT, PT, UP2, 0x80, 0x8 ;  /* 0x000000000008781c */ /* 0x000fe80003f2f028 */
[----:B------:R-:W-:Y:S06]  /*70e0*/  @UP2 UPLOP3.LUT UP0, UPT, UPT, UPT, UP1, 0x80, 0x8 ;  /* 0x000000000008289c */ /* 0x000fec0003f0f010 */
[----:B------:R-:W-:Y:S01]  /*70f0*/  PLOP3.LUT P0, PT, PT, PT, UP0, 0x80, 0x8 ;  /* 0x000000000008781c */ /* 0x000fe20003f0f008 */
[----:B------:R-:W-:Y:S01]  /*7100*/  @!UPT UIADD3 URZ, UPT, UPT, URZ, URZ, URZ ;  /* 0x000000fffffff290 */ /* 0x000fe2000fffe0ff */
[----:B------:R-:W-:Y:S11]  /*7110*/  BRA.U !UP1, `(.L_x_136) ;  /* 0x0000000109387547 */ /* 0x000ff6000b800000 */
[----:B------:R-:W-:Y:S01]  /*7120*/  UISETP.NE.U32.AND UP0, UPT, UR38, URZ, UPT ;  /* 0x000000ff2600728c */ /* 0x000fe2000bf05070 */
[----:B------:R-:W-:Y:S02]  /*7130*/  HFMA2 R0, -RZ, RZ, 0, 5.9604644775390625e-08 ;  /* 0x00000001ff007431 */ /* 0x000fe400000001ff */
[----:B------:R-:W-:Y:S01]  /*7140*/  IMAD.MOV.U32 R96, RZ, RZ, 0x1 ;  /* 0x00000001ff607424 */ /* 0x000fe200078e00ff */
[----:B------:R-:W-:Y:S06]  /*7150*/  UISETP.NE.AND.EX UP0, UPT, UR39, URZ, UPT, UP0 ;  /* 0x000000ff2700728c */ /* 0x000fec000bf05300 */
[----:B------:R-:W-:Y:S05]  /*7160*/  PLOP3.LUT P2, PT, PT, PT, UP0, 0x80, 0x8 ;  /* 0x000000000008781c */ /* 0x000fea0003f4f008 */
[----:B------:R-:W1:Y:S01]  /*7170*/  @UP0 LDCU.64 UR6, c[0x0][0x888] ;  /* 0x00011100ff0607ac */ /* 0x000e620008000a00 */
[----:B------:R-:W-:Y:S07]  /*7180*/  @UP0 UIMAD UR4, UR36, UR44, URZ ;  /* 0x0000002c240402a4 */ /* 0x000fee000f8e02ff */
[----:B------:R-:W-:Y:S01]  /*7190*/  @!P2 PRMT R96, R0, 0x7610, R96 ;  /* 0x000076100060a816 */ /* 0x000fe20000000060 */
[----:B-1----:R-:W-:Y:S03]  /*71a0*/  @UP0 UIMAD.WIDE UR6, UR4, 0x4, UR6 ;  /* 0x00000004040608a5 */ /* 0x002fe6000f8e0206 */
[----:B------:R-:W1:Y:S03]  /*71b0*/  @!UP0 LDCU UR4, c[0x0][0x880] ;  /* 0x00011000ff0487ac */ /* 0x000e660008000800 */
[----:B------:R-:W-:Y:S01]  /*71c0*/  IMAD.U32 R2, RZ, RZ, UR6 ;  /* 0x00000006ff027e24 */ /* 0x000fe2000f8e00ff */
[----:B------:R-:W-:Y:S05]  /*71d0*/  MOV R3, UR7 ;  /* 0x0000000700037c02 */ /* 0x000fea0008000f00 */
[----:B-----5:R2:W5:Y:S02]  /*71e0*/  @P2 LDG.E R49, desc[UR46][R2.64] ;  /* 0x0000002e02312981 */ /* 0x020564000c1e1900 */
[----:B-12---:R-:W-:Y:S02]  /*71f0*/  @!P2 IMAD.U32 R49, RZ, RZ, UR4 ;  /* 0x00000004ff31ae24 */ /* 0x006fe4000f8e00ff */
.L_x_136:
[----:B------:R-:W-:Y:S05]  /*7200*/  @!P4 BRA `(.L_x_137) ;  /* 0x000000000020c947 */ /* 0x000fea0003800000 */
[----:B------:R-:W-:Y:S04]  /*7210*/  ISETP.NE.U32.AND P2, PT, R88, RZ, PT ;  /* 0x000000ff5800720c */ /* 0x000fe80003f45070 */
[----:B------:R-:W-:Y:S11]  /*7220*/  ISETP.NE.AND.EX P2, PT, R89, RZ, PT, P2 ;  /* 0x000000ff5900720c */ /* 0x000ff60003f45320 */
[----:B------:R-:W-:Y:S02]  /*7230*/  @!UPT UIADD3 URZ, UPT, UPT, URZ, URZ, URZ ;  /* 0x000000fffffff290 */ /* 0x000fe4000fffe0ff */
[----:B------:R-:W1:Y:S01]  /*7240*/  @P2 LDC.64 R2, c[0x0][0x8a8] ;  /* 0x00022a00ff022b82 */ /* 0x000e620000000a00 */
[----:B------:R-:W-:Y:S04]  /*7250*/  @P2 IMAD R0, R90, UR36, RZ ;  /* 0x000000245a002c24 */ /* 0x000fe8000f8e02ff */
[----:B-1----:R-:W-:Y:S05]  /*7260*/  @P2 IMAD.WIDE R2, R0, 0x4, R2 ;  /* 0x0000000400022825 */ /* 0x002fea00078e0202 */
[----:B-----5:R1:W5:Y:S02]  /*7270*/  @P2 LDG.E R47, desc[UR46][R2.64] ;  /* 0x0000002e022f2981 */ /* 0x020364000c1e1900 */
[----:B-1----:R-:W2:Y:S02]  /*7280*/  @!P2 LDC R47, c[0x0][0x8a0] ;  /* 0x00022800ff2fab82 */ /* 0x002ea40000000800 */
.L_x_137:
[----:B-----5:R-:W-:Y:S01]  /*7290*/  FSETP.NEU.AND P2, PT, R49, RZ, PT ;  /* 0x000000ff3100720b */ /* 0x020fe20003f4d000 */
[----:B------:R-:W-:Y:S01]  /*72a0*/  BSSY B1, `(.L_x_138) ;  /* 0x0000042000017945 */ /* 0x000fe20003800000 */
[----:B------:R-:W-:Y:S01]  /*72b0*/  SEL R2, RZ, 0xffffffff, P3 ;  /* 0xffffffffff027807 */ /* 0x000fe20001800000 */
[----:B------:R-:W-:Y:S01]  /*72c0*/  IMAD.MOV.U32 R114, RZ, RZ, 0x1 ;  /* 0x00000001ff727424 */ /* 0x000fe200078e00ff */
[----:B------:R-:W-:Y:S01]  /*72d0*/  LOP3.LUT P3, RZ, R96, 0xff, RZ, 0xc0, !PT ;  /* 0x000000ff60ff7812 */ /* 0x000fe2000786c0ff */
[----:B------:R-:W-:Y:S01]  /*72e0*/  IMAD R48, R45, 0x80, R46 ;  /* 0x000000802d307824 */ /* 0x000fe200078e022e */
[----:B------:R-:W-:Y:S02]  /*72f0*/  @P1 SEL R0, RZ, 0xffffffff, P2 ;  /* 0xffffffffff001807 */ /* 0x000fe40001000000 */
[----:B------:R-:W-:Y:S02]  /*7300*/  CS2R R86, SRZ ;  /* 0x0000000000567805 */ /* 0x000fe4000001ff00 */
[----:B------:R-:W-:Y:S02]  /*7310*/  LEA R3, R105, UR49, 0x3 ;  /* 0x0000003169037c11 */ /* 0x000fe4000f8e18ff */
[----:B------:R-:W-:Y:S02]  /*7320*/  CS2R R84, SRZ ;  /* 0x0000000000547805 */ /* 0x000fe4000001ff00 */
[----:B------:R-:W-:Y:S02]  /*7330*/  @P0 SEL R0, R2, R0, !P3 ;  /* 0x0000000002000207 */ /* 0x000fe40005800000 */
[----:B------:R-:W-:Y:S02]  /*7340*/  CS2R R82, SRZ ;  /* 0x0000000000527805 */ /* 0x000fe4000001ff00 */
[----:B------:R-:W-:Y:S02]  /*7350*/  LEA R111, R45, UR49, 0x3 ;  /* 0x000000312d6f7c11 */ /* 0x000fe4000f8e18ff */
[----:B------:R-:W-:Y:S02]  /*7360*/  CS2R R80, SRZ ;  /* 0x0000000000507805 */ /* 0x000fe4000001ff00 */
[----:B------:R-:W-:Y:S02]  /*7370*/  @P1 LOP3.LUT R0, R0, 0x1, RZ, 0xc0, !PT ;  /* 0x0000000100001812 */ /* 0x000fe400078ec0ff */
[----:B------:R-:W-:Y:S02]  /*7380*/  SHF.L.U32 R4, R107, 0x1f, RZ ;  /* 0x0000001f6b047819 */ /* 0x000fe400000006ff */
[----:B------:R-:W-:Y:S04]  /*7390*/  ISETP.NE.U32.OR P5, PT, R0, 0x1, !P1 ;  /* 0x000000010000780c */ /* 0x000fe80004fa5470 */
[----:B------:R-:W-:Y:S09]  /*73a0*/  P2R R117, PR, RZ, 0x20 ;  /* 0x00000020ff757803 */ /* 0x000ff20000000000 */
[----:B------:R-:W-:Y:S04]  /*73b0*/  @P5 SHF.L.U32 R0, R104, 0x1f, RZ ;  /* 0x0000001f68005819 */ /* 0x000fe800000006ff */
[----:B------:R1:W3:Y:S01]  /*73c0*/  @P5 SYNCS.PHASECHK.TRANS64.TRYWAIT P1, [R3+URZ+0x210], R0 ;  /* 0x00021000030055a7 */ /* 0x0002e200080211ff */
[----:B------:R4:W2:Y:S01]  /*73d0*/  SYNCS.PHASECHK.TRANS64.TRYWAIT P0, [R111+URZ+0x280], R4 ;  /* 0x000280046f0075a7 */ /* 0x0008a200080011ff */
[----:B-1----:R-:W-:Y:S02]  /*73e0*/  SEL R0, RZ, 0xffffffff, P2 ;  /* 0xffffffffff007807 */ /* 0x002fe40001000000 */
[----:B------:R-:W-:Y:S11]  /*73f0*/  PLOP3.LUT P2, PT, PT, PT, UP1, 0x80, 0x8 ;  /* 0x000000000008781c */ /* 0x000ff60003f4f018 */
[----:B------:R-:W-:Y:S02]  /*7400*/  @!UPT UIADD3 URZ, UPT, UPT, URZ, URZ, URZ ;  /* 0x000000fffffff290 */ /* 0x000fe4000fffe0ff */
[----:B------:R-:W-:Y:S04]  /*7410*/  @P2 SEL R0, R2, R0, !P3 ;  /* 0x0000000002002207 */ /* 0x000fe80005800000 */
[----:B------:R-:W-:Y:S04]  /*7420*/  LOP3.LUT R0, R0, 0x1, RZ, 0xc0, !PT ;  /* 0x0000000100007812 */ /* 0x000fe800078ec0ff */
[----:B------:R-:W-:Y:S04]  /*7430*/  ISETP.NE.U32.AND P4, PT, R0, 0x1, PT ;  /* 0x000000010000780c */ /* 0x000fe80003f85070 */
[----:B------:R-:W-:Y:S02]  /*7440*/  P2R R115, PR, RZ, 0x10 ;  /* 0x00000010ff737803 */ /* 0x000fe40000000000 */
[----:B---3--:R-:W-:Y:S01]  /*7450*/  @P5 SEL R114, RZ, 0x1, !P1 ;  /* 0x00000001ff725807 */ /* 0x008fe20004800000 */
[----:B--2-4-:R-:W-:Y:S06]  /*7460*/  @!P5 BRA `(.L_x_139) ;  /* 0x000000000094d947 */ /* 0x014fec0003800000 */
[----:B------:R-:W-:Y:S01]  /*7470*/  @P4 IMAD R5, R105, 0x1000, R100 ;  /* 0x0000100069054824 */ /* 0x000fe200078e0264 */
[----:B------:R-:W-:Y:S01]  /*7480*/  LOP3.LUT P5, RZ, R101, 0x80, RZ, 0xc0, !PT ;  /* 0x0000008065ff7812 */ /* 0x000fe200078ac0ff */
[----:B------:R-:W-:Y:S01]  /*7490*/  BSSY B0, `(.L_x_140) ;  /* 0x0000010000007945 */ /* 0x000fe20003800000 */
[----:B------:R-:W-:Y:S01]  /*74a0*/  ISETP.NE.AND P2, PT, R114, RZ, PT ;  /* 0x000000ff7200720c */ /* 0x000fe20003f45270 */
[----:B------:R-:W-:Y:S01]  /*74b0*/  @P4 VIADD R2, R5, UR49 ;  /* 0x0000003105024c36 */ /* 0x000fe20008000000 */
[----:B------:R-:W-:Y:S02]  /*74c0*/  PLOP3.LUT P1, PT, PT, PT, PT, 0x8, 0x80 ;  /* 0x000000000080781c */ /* 0x000fe40003f2e170 */
[----:B------:R-:W-:Y:S02]  /*74d0*/  CS2R R82, SRZ ;  /* 0x0000000000527805 */ /* 0x000fe4000001ff00 */
[----:B------:R-:W-:Y:S01]  /*74e0*/  @P4 PLOP3.LUT P1, PT, P5, PT, PT, 0x80, 0x8 ;  /* 0x000000000008481c */ /* 0x000fe20002f2f070 */
[C---:B------:R-:W-:Y:S01]  /*74f0*/  @P4 VIADD R0, R2.reuse, 0x400 ;  /* 0x0000040002004836 */ /* 0x040fe20000000000 */
[----:B------:R-:W-:Y:S01]  /*7500*/  CS2R R80, SRZ ;  /* 0x0000000000507805 */ /* 0x000fe2000001ff00 */
[----:B------:R-:W-:Y:S01]  /*7510*/  @P4 VIADD R2, R2, 0x410 ;  /* 0x0000041002024836 */ /* 0x000fe20000000000 */
[----:B------:R-:W-:Y:S02]  /*7520*/  CS2R R86, SRZ ;  /* 0x0000000000567805 */ /* 0x000fe4000001ff00 */
[----:B------:R-:W-:Y:S07]  /*7530*/  CS2R R84, SRZ ;  /* 0x0000000000547805 */ /* 0x000fee000001ff00 */
[----:B------:R-:W-:Y:S01]  /*7540*/  @P1 VIADD R2, R0, 0xfffffff0 ;  /* 0xfffffff000021836 */ /* 0x000fe20000000000 */
[----:B------:R-:W-:Y:S06]  /*7550*/  @P2 BRA `(.L_x_141) ;  /* 0x00000000000c2947 */ /* 0x000fec0003800000 */
[----:B------:R-:W-:Y:S04]  /*7560*/  SHF.L.U32 R0, R104, 0x1f, RZ ;  /* 0x0000001f68007819 */ /* 0x000fe800000006ff */
[----:B------:R-:W1:Y:S02]  /*7570*/  SYNCS.PHASECHK.TRANS64.TRYWAIT P1, [R3+URZ+0x210], R0 ;  /* 0x00021000030075a7 */ /* 0x000e6400080211ff */
[----:B-1----:R-:W-:Y:S05]  /*7580*/  @!P1 BRA `(.L_x_142) ;  /* 0x0000004c00549947 */ /* 0x002fea0003800000 */
.L_x_141:
[----:B------:R-:W-:Y:S05]  /*7590*/  BSYNC B0 ;  /* 0x0000000000007941 */ /* 0x000fea0003800000 */
.L_x_140:
[----:B------:R-:W-:Y:S01]  /*75a0*/  ISETP.NE.AND P1, PT, R115, RZ, PT ;  /* 0x000000ff7300720c */ /* 0x000fe20003f25270 */
[----:B-1----:R-:W-:Y:S02]  /*75b0*/  VIADD R3, R3, 0x230 ;  /* 0x0000023003037836 */ /* 0x002fe40000000000 */
[----:B------:R-:W-:Y:S02]  /*75c0*/  IMAD.U32 R0, RZ, RZ, UR37 ;  /* 0x00000025ff007e24 */ /* 0x000fe4000f8e00ff */
[----:B------:R-:W-:Y:S03]  /*75d0*/  VIADD R105, R105, 0x1 ;  /* 0x0000000169697836 */ /* 0x000fe60000000000 */
[----:B------:R-:W-:Y:S05]  /*75e0*/  PRMT R0, R0, 0x654, R3 ;  /* 0x0000065400007816 */ /* 0x000fea0000000003 */
[----:B------:R1:W2:Y:S04]  /*75f0*/  @P1 LDS.128 R80, [R5+UR49+0x400] ;  /* 0x0004003105501984 */ /* 0x0002a80008000c00 */
[----:B------:R1:W3:Y:S01]  /*7600*/  @P1 LDS.128 R84, [R2] ;  /* 0x0000000002541984 */ /* 0x0002e20000000c00 */
[C---:B------:R-:W-:Y:S01]  /*7610*/  ISETP.NE.AND P1, PT, R105.reuse, 0x4, PT ;  /* 0x000000046900780c */ /* 0x040fe20003f25270 */
[----:B------:R-:W-:Y:S01]  /*7620*/  @!PT LDS RZ, [RZ] ;  /* 0x00000000fffff984 */ /* 0x000fe20000000800 */
[----:B------:R-:W-:Y:S01]  /*7630*/  @!PT LDS RZ, [RZ] ;  /* 0x00000000fffff984 */ /* 0x000fe20000000800 */
[----:B------:R-:W-:Y:S01]  /*7640*/  @!PT LDS RZ, [RZ] ;  /* 0x00000000fffff984 */ /* 0x000fe20000000800 */
[----:B------:R-:W-:Y:S01]  /*7650*/  @!PT LDS RZ, [RZ] ;  /* 0x00000000fffff984 */ /* 0x000fe20000000800 */
[----:B------:R4:W-:Y:S06]  /*7660*/  MEMBAR.ALL.CTA ;  /* 0x0000000000007992 */ /* 0x0009ec0000008000 */
[----:B----4-:R-:W4:Y:S01]  /*7670*/  FENCE.VIEW.ASYNC.S ;  /* 0x00000000000073c6 */ /* 0x010f220000000000 */
[----:B------:R-:W-:Y:S01]  /*7680*/  SEL R105, R105, RZ, P1 ;  /* 0x000000ff69697207 */ /* 0x000fe20000800000 */
[----:B----4-:R4:W-:Y:S02]  /*7690*/  SYNCS.ARRIVE.TRANS64.RED.A1T0 RZ, [R0+URZ], RZ ;  /* 0x000000ff00ff79a7 */ /* 0x0109e400081004ff */
[----:B----4-:R-:W-:Y:S04]  /*76a0*/  SEL R0, RZ, 0x1, P1 ;  /* 0x00000001ff007807 */ /* 0x010fe80000800000 */
[----:B-12---:R-:W-:Y:S02]  /*76b0*/  LOP3.LUT R104, R104, R0, RZ, 0x3c, !PT ;  /* 0x0000000068687212 */ /* 0x006fe400078e3cff */
.L_x_139:
[----:B------:R-:W-:Y:S05]  /*76c0*/  BSYNC B1 ;  /* 0x0000000000017941 */ /* 0x000fea0003800000 */
.L_x_138:
[----:B------:R-:W-:Y:S04]  /*76d0*/  SHF.R.U32.HI R0, RZ, 0x15, R48 ;  /* 0x00000015ff007819 */ /* 0x000fe80000011630 */
[----:B------:R-:W-:Y:S01]  /*76e0*/  LOP3.LUT P1, RZ, R0, 0x3, R102, 0x48, !PT ;  /* 0x0000000300ff7812 */ /* 0x000fe20007824866 */
[----:B------:R-:W-:Y:S01]  /*76f0*/  @!UPT UIADD3 URZ, UPT, UPT, URZ, URZ, URZ ;  /* 0x000000fffffff290 */ /* 0x000fe2000fffe0ff */
[----:B------:R-:W-:Y:S11]  /*7700*/  @P0 BRA `(.L_x_143) ;  /* 0x0000000000080947 */ /* 0x000ff60003800000 */
[----:B------:R-:W1:Y:S02]  /*7710*/  SYNCS.PHASECHK.TRANS64.TRYWAIT P0, [R111+URZ+0x280], R4 ;  /* 0x000280046f0075a7 */ /* 0x000e6400080011ff */
[----:B-1----:R-:W-:Y:S05]  /*7720*/  @!P0 BRA `(.L_x_144) ;  /* 0x0000004c00008947 */ /* 0x002fea0003800000 */
.L_x_143:
[----:B------:R-:W-:Y:S05]  /*7730*/  @!P1 BRA `(.L_x_145) ;  /* 0x0000000000409947 */ /* 0x000fea0003800000 */
[----:B------:R-:W2:Y:S01]  /*7740*/  LDCU.64 UR8, c[0x4][0x78] ;  /* 0x01000f00ff0877ac */ /* 0x000ea20008000a00 */
[----:B------:R-:W-:Y:S01]  /*7750*/  MOV R3, 0x0 ;  /* 0x0000000000037802 */ /* 0x000fe20000000f00 */
[----:B------:R-:W-:Y:S02]  /*7760*/  HFMA2 R12, -RZ, RZ, 0, 5.9604644775390625e-08 ;  /* 0x00000001ff0c7431 */ /* 0x000fe400000001ff */
[----:B------:R-:W-:Y:S02]  /*7770*/  IMAD.MOV.U32 R8, RZ, RZ, 0x192 ;  /* 0x00000192ff087424 */ /* 0x000fe400078e00ff */
[----:B------:R-:W-:Y:S01]  /*7780*/  IMAD.MOV.U32 R13, RZ, RZ, RZ ;  /* 0x000000ffff0d7224 */ /* 0x000fe200078e00ff */
[----:B------:R-:W4:Y:S01]  /*7790*/  LDCU.64 UR6, c[0x4][0x80] ;  /* 0x01001000ff0677ac */ /* 0x000f220008000a00 */
[----:B------:R-:W3:Y:S01]  /*77a0*/  LDC.64 R2, c[0x4][R3] ;  /* 0x0100000003027b82 */ /* 0x000ee20000000a00 */
[----:B------:R-:W5:Y:S01]  /*77b0*/  LDCU.64 UR4, c[0x4][0x18] ;  /* 0x01000300ff0477ac */ /* 0x000f620008000a00 */
[----:B--2---:R-:W-:Y:S01]  /*77c0*/  MOV R5, UR9 ;  /* 0x0000000900057c02 */ /* 0x004fe20008000f00 */
[----:B-1----:R-:W-:Y:S01]  /*77d0*/  IMAD.U32 R4, RZ, RZ, UR8 ;  /* 0x00000008ff047e24 */ /* 0x002fe2000f8e00ff */
[----:B----4-:R-:W-:Y:S01]  /*77e0*/  MOV R7, UR7 ;  /* 0x0000000700077c02 */ /* 0x010fe20008000f00 */
[----:B------:R-:W-:Y:S01]  /*77f0*/  IMAD.U32 R6, RZ, RZ, UR6 ;  /* 0x00000006ff067e24 */ /* 0x000fe2000f8e00ff */
[----:B-----5:R-:W-:Y:S01]  /*7800*/  MOV R11, UR5 ;  /* 0x00000005000b7c02 */ /* 0x020fe20008000f00 */
[----:B------:R-:W-:Y:S02]  /*7810*/  IMAD.U32 R10, RZ, RZ, UR4 ;  /* 0x00000004ff0a7e24 */ /* 0x000fe4000f8e00ff */
[----:B------:R-:W-:Y:S07]  /*7820*/  LEPC R20, `(.L_x_145) ;  /* 0x000000001014794e */ /* 0x000fee0000000000 */
[----:B---3--:R-:W-:Y:S05]  /*7830*/  CALL.ABS.NOINC R2 ;  /* 0x0000000002007343 */ /* 0x008fea0003c00000 */
.L_x_145:
[----:B-1----:R-:W-:Y:S01]  /*7840*/  F2FP.F16.E4M3.UNPACK_B R4, R81 ;  /* 0x00000051ff04723e */ /* 0x002fe200020006ff */
[----:B------:R-:W-:Y:S05]  /*7850*/  WARPSYNC.ALL ;  /* 0x0000000000007948 */ /* 0x000fea0003800000 */
[----:B------:R-:W-:Y:S01]  /*7860*/  R2UR UR4, R48 ;  /* 0x00000000300472ca */ /* 0x000fe200000e0000 */
[--C-:B------:R-:W-:Y:S01]  /*7870*/  HADD2.F32 R53, -RZ, R4.reuse.H0_H0 ;  /* 0x20000004ff357230 */ /* 0x100fe20000004100 */
[-C--:B------:R-:W-:Y:S01]  /*7880*/  F2FP.F16.E4M3.UNPACK_B R3, R80.reuse ;  /* 0x00000050ff03723e */ /* 0x080fe200020006ff */
[----:B------:R-:W-:Y:S01]  /*7890*/  HADD2.F32 R54, -RZ, R4.H1_H1 ;  /* 0x30000004ff367230 */ /* 0x000fe20000004100 */
[----:B------:R-:W-:Y:S01]  /*78a0*/  F2FP.F16.E4M3.UNPACK_B R0, R80.H1 ;  /* 0x00000050ff00723e */ /* 0x000fe200030006ff */
[----:B------:R-:W-:Y:S01]  /*78b0*/  BSSY.RECONVERGENT B0, `(.L_x_146) ;  /* 0x000009e000007945 */ /* 0x000fe20003800200 */
[----:B------:R-:W-:Y:S01]  /*78c0*/  F2FP.F16.E4M3.UNPACK_B R64, R83.H1 ;  /* 0x00000053ff40723e */ /* 0x000fe200030006ff */
[--C-:B------:R-:W-:Y:S01]  /*78d0*/  HADD2.F32 R2, -RZ, R3.reuse.H0_H0 ;  /* 0x20000003ff027230 */ /* 0x100fe20000004100 */
[----:B---3--:R-:W-:Y:S01]  /*78e0*/  F2FP.F16.E4M3.UNPACK_B R74, R86 ;  /* 0x00000056ff4a723e */ /* 0x008fe200020006ff */
[----:B------:R-:W-:Y:S01]  /*78f0*/  HADD2.F32 R50, -RZ, R3.H1_H1 ;  /* 0x30000003ff327230 */ /* 0x000fe20000004100 */
[----:B------:R-:W-:Y:S01]  /*7900*/  F2FP.F16.E4M3.UNPACK_B R3, R81.H1 ;  /* 0x00000051ff03723e */ /* 0x000fe200030006ff */
[--C-:B------:R-:W-:Y:S01]  /*7910*/  HADD2.F32 R51, -RZ, R0.reuse.H0_H0 ;  /* 0x20000000ff337230 */ /* 0x100fe20000004100 */
[----:B------:R-:W-:Y:S01]  /*7920*/  MOV R116, 0x10 ;  /* 0x0000001000747802 */ /* 0x000fe20000000f00 */
[----:B------:R-:W-:Y:S01]  /*7930*/  HADD2.F32 R52, -RZ, R0.H1_H1 ;  /* 0x30000000ff347230 */ /* 0x000fe20000004100 */
[-C--:B------:R-:W-:Y:S01]  /*7940*/  F2FP.F16.E4M3.UNPACK_B R0, R82.reuse ;  /* 0x00000052ff00723e */ /* 0x080fe200020006ff */
[----:B------:R-:W1:Y:S01]  /*7950*/  LDTM.x32 R4, tmem[UR4] ;  /* 0x00000004000479ee */ /* 0x000e6200082c0000 */
[----:B------:R-:W-:Y:S01]  /*7960*/  LOP3.LUT P5, RZ, R101, 0x80, RZ, 0xc0, !PT ;  /* 0x0000008065ff7812 */ /* 0x000fe200078ac0ff */
[--C-:B------:R-:W-:Y:S01]  /*7970*/  HADD2.F32 R55, -RZ, R3.reuse.H0_H0 ;  /* 0x20000003ff377230 */ /* 0x100fe20000004100 */
[----:B------:R-:W-:Y:S01]  /*7980*/  IADD3 R113, PT, PT, R100, UR49, RZ ;  /* 0x0000003164717c10 */ /* 0x000fe2000fffe0ff */
[--C-:B------:R-:W-:Y:S01]  /*7990*/  HADD2.F32 R57, -RZ, R0.reuse.H0_H0 ;  /* 0x20000000ff397230 */ /* 0x100fe20000004100 */
[----:B------:R-:W-:Y:S01]  /*79a0*/  SEL R116, R116, 0xfffffff0, !P5 ;  /* 0xfffffff074747807 */ /* 0x000fe20006800000 */
[----:B------:R-:W-:Y:S01]  /*79b0*/  HADD2.F32 R58, -RZ, R0.H1_H1 ;  /* 0x30000000ff3a7230 */ /* 0x000fe20000004100 */
[----:B------:R-:W-:Y:S01]  /*79c0*/  F2FP.F16.E4M3.UNPACK_B R0, R83 ;  /* 0x00000053ff00723e */ /* 0x000fe200020006ff */
[----:B------:R-:W-:Y:S01]  /*79d0*/  HADD2.F32 R56, -RZ, R3.H1_H1 ;  /* 0x30000003ff387230 */ /* 0x000fe20000004100 */
[----:B------:R-:W-:Y:S01]  /*79e0*/  F2FP.F16.E4M3.UNPACK_B R3, R82.H1 ;  /* 0x00000052ff03723e */ /* 0x000fe200030006ff */
[----:B------:R-:W-:Y:S01]  /*79f0*/  HADD2.F32 R73, -RZ, R74.H0_H0 ;  /* 0x2000004aff497230 */ /* 0x000fe20000004100 */
[----:B------:R-:W-:Y:S01]  /*7a00*/  IADD3 R113, PT, PT, R113, R116, RZ ;  /* 0x0000007471717210 */ /* 0x000fe20007ffe0ff */
[--C-:B------:R-:W-:Y:S01]  /*7a10*/  HADD2.F32 R61, -RZ, R0.reuse.H0_H0 ;  /* 0x20000000ff3d7230 */ /* 0x100fe20000004100 */
[----:B------:R-:W-:Y:S01]  /*7a20*/  ISETP.NE.AND P0, PT, R109, RZ, PT ;  /* 0x000000ff6d00720c */ /* 0x000fe20003f05270 */
[----:B------:R-:W-:Y:S01]  /*7a30*/  HADD2.F32 R62, -RZ, R0.H1_H1 ;  /* 0x30000000ff3e7230 */ /* 0x000fe20000004100 */
[-C--:B------:R-:W-:Y:S01]  /*7a40*/  F2FP.F16.E4M3.UNPACK_B R0, R84.reuse.H1 ;  /* 0x00000054ff00723e */ /* 0x080fe200030006ff */
[--C-:B------:R-:W-:Y:S01]  /*7a50*/  HADD2.F32 R59, -RZ, R3.reuse.H0_H0 ;  /* 0x20000003ff3b7230 */ /* 0x100fe20000004100 */
[----:B------:R-:W-:Y:S01]  /*7a60*/  ISETP.NE.AND P6, PT, R117, RZ, PT ;  /* 0x000000ff7500720c */ /* 0x000fe20003fc5270 */
[----:B------:R-:W-:Y:S01]  /*7a70*/  HADD2.F32 R60, -RZ, R3.H1_H1 ;  /* 0x30000003ff3c7230 */ /* 0x000fe20000004100 */
[----:B------:R-:W-:Y:S01]  /*7a80*/  F2FP.F16.E4M3.UNPACK_B R3, R84 ;  /* 0x00000054ff03723e */ /* 0x000fe200020006ff */
[--C-:B------:R-:W-:Y:S02]  /*7a90*/  HADD2.F32 R67, -RZ, R0.reuse.H0_H0 ;  /* 0x20000000ff437230 */ /* 0x100fe40000004100 */
[----:B------:R-:W-:Y:S01]  /*7aa0*/  HADD2.F32 R68, -RZ, R0.H1_H1 ;  /* 0x30000000ff447230 */ /* 0x000fe20000004100 */
[----:B------:R-:W-:Y:S01]  /*7ab0*/  F2FP.F16.E4M3.UNPACK_B R0, R85.H1 ;  /* 0x00000055ff00723e */ /* 0x000fe200030006ff */
[--C-:B------:R-:W-:Y:S02]  /*7ac0*/  HADD2.F32 R65, -RZ, R3.reuse.H0_H0 ;  /* 0x20000003ff417230 */ /* 0x100fe40000004100 */
[C---:B-1----:R-:W-:Y:S01]  /*7ad0*/  FMUL R7, R47.reuse, R7 ;  /* 0x000000072f077220 */ /* 0x042fe20000400000 */
[----:B------:R-:W-:Y:S01]  /*7ae0*/  HADD2.F32 R66, -RZ, R3.H1_H1 ;  /* 0x30000003ff427230 */ /* 0x000fe20000004100 */
[----:B------:R-:W-:Y:S01]  /*7af0*/  F2FP.F16.E4M3.UNPACK_B R3, R85 ;  /* 0x00000055ff03723e */ /* 0x000fe200020006ff */
[--C-:B------:R-:W-:Y:S02]  /*7b00*/  HADD2.F32 R71, -RZ, R0.reuse.H0_H0 ;  /* 0x20000000ff477230 */ /* 0x100fe40000004100 */
[----:B------:R-:W-:Y:S02]  /*7b10*/  HADD2.F32 R72, -RZ, R0.H1_H1 ;  /* 0x30000000ff487230 */ /* 0x000fe40000004100 */
[----:B------:R-:W-:Y:S01]  /*7b20*/  FMUL R0, R47, R4 ;  /* 0x000000042f007220 */ /* 0x000fe20000400000 */
[--C-:B------:R-:W-:Y:S01]  /*7b30*/  HADD2.F32 R69, -RZ, R3.reuse.H0_H0 ;  /* 0x20000003ff457230 */ /* 0x100fe20000004100 */
[----:B------:R-:W-:Y:S01]  /*7b40*/  F2FP.F16.E4M3.UNPACK_B R4, R87 ;  /* 0x00000057ff04723e */ /* 0x000fe200020006ff */
[----:B------:R-:W-:Y:S01]  /*7b50*/  HADD2.F32 R70, -RZ, R3.H1_H1 ;  /* 0x30000003ff467230 */ /* 0x000fe20000004100 */
[----:B------:R-:W-:Y:S01]  /*7b60*/  F2FP.F16.E4M3.UNPACK_B R3, R86.H1 ;  /* 0x00000056ff03723e */ /* 0x000fe200030006ff */
[----:B------:R-:W-:Y:S01]  /*7b70*/  FFMA R0, R49, R2, R0 ;  /* 0x0000000231007223 */ /* 0x000fe20000000000 */
[----:B------:R-:W-:Y:S01]  /*7b80*/  FMUL R2, R47, R5 ;  /* 0x000000052f027220 */ /* 0x000fe20000400000 */
[----:B------:R-:W-:Y:S01]  /*7b90*/  HADD2.F32 R74, -RZ, R74.H1_H1 ;  /* 0x3000004aff4a7230 */ /* 0x000fe20000004100 */
[----:B------:R-:W-:Y:S01]  /*7ba0*/  F2FP.F16.E4M3.UNPACK_B R5, R87.H1 ;  /* 0x00000057ff05723e */ /* 0x000fe200030006ff */
[--C-:B------:R-:W-:Y:S02]  /*7bb0*/  HADD2.F32 R75, -RZ, R3.reuse.H0_H0 ;  /* 0x20000003ff4b7230 */ /* 0x100fe40000004100 */
[----:B------:R-:W-:Y:S01]  /*7bc0*/  FFMA R2, R49, R50, R2 ;  /* 0x0000003231027223 */ /* 0x000fe20000000002 */
[----:B------:R-:W-:Y:S02]  /*7bd0*/  HADD2.F32 R76, -RZ, R3.H1_H1 ;  /* 0x30000003ff4c7230 */ /* 0x000fe40000004100 */
[C---:B------:R-:W-:Y:S01]  /*7be0*/  FMUL R3, R47.reuse, R6 ;  /* 0x000000062f037220 */ /* 0x040fe20000400000 */
[--C-:B------:R-:W-:Y:S02]  /*7bf0*/  HADD2.F32 R50, -RZ, R4.reuse.H0_H0 ;  /* 0x20000004ff327230 */ /* 0x100fe40000004100 */
[C---:B------:R-:W-:Y:S01]  /*7c00*/  FMUL R6, R47.reuse, R11 ;  /* 0x0000000b2f067220 */ /* 0x040fe20000400000 */
[----:B------:R-:W-:Y:S01]  /*7c10*/  FMUL R11, R47, R16 ;  /* 0x000000102f0b7220 */ /* 0x000fe20000400000 */
[C---:B------:R-:W-:Y:S01]  /*7c20*/  FFMA R3, R49.reuse, R51, R3 ;  /* 0x0000003331037223 */ /* 0x040fe20000000003 */
[----:B------:R-:W-:Y:S01]  /*7c30*/  FFMA R7, R49, R52, R7 ;  /* 0x0000003431077223 */ /* 0x000fe20000000007 */
[----:B------:R-:W-:Y:S02]  /*7c40*/  HADD2.F32 R51, -RZ, R4.H1_H1 ;  /* 0x30000004ff337230 */ /* 0x000fe40000004100 */
[C---:B------:R-:W-:Y:S01]  /*7c50*/  FMUL R4, R47.reuse, R9 ;  /* 0x000000092f047220 */ /* 0x040fe20000400000 */
[--C-:B------:R-:W-:Y:S02]  /*7c60*/  HADD2.F32 R52, -RZ, R5.reuse.H0_H0 ;  /* 0x20000005ff347230 */ /* 0x100fe40000004100 */
[----:B------:R-:W-:Y:S01]  /*7c70*/  FMUL R16, R47, R21 ;  /* 0x000000152f107220 */ /* 0x000fe20000400000 */
[----:B------:R-:W-:Y:S01]  /*7c80*/  F2FP.SATFINITE.E4M3.F32.PACK_AB_MERGE_C R78, R7, R3, RZ ;  /* 0x00000003074e723e */ /* 0x000fe200048070ff */
[C---:B------:R-:W-:Y:S01]  /*7c90*/  FMUL R3, R47.reuse, R8 ;  /* 0x000000082f037220 */ /* 0x040fe20000400000 */
[----:B------:R-:W-:Y:S02]  /*7ca0*/  HADD2.F32 R77, -RZ, R5.H1_H1 ;  /* 0x30000005ff4d7230 */ /* 0x000fe40000004100 */
[C---:B------:R-:W-:Y:S01]  /*7cb0*/  FMUL R7, R47.reuse, R12 ;  /* 0x0000000c2f077220 */ /* 0x040fe20000400000 */
[----:B------:R-:W-:Y:S01]  /*7cc0*/  FMUL R8, R47, R13 ;  /* 0x0000000d2f087220 */ /* 0x000fe20000400000 */
[C---:B------:R-:W-:Y:S01]  /*7cd0*/  FFMA R3, R49.reuse, R53, R3 ;  /* 0x0000003531037223 */ /* 0x040fe20000000003 */
[----:B------:R-:W-:Y:S01]  /*7ce0*/  FFMA R4, R49, R54, R4 ;  /* 0x0000003631047223 */ /* 0x000fe20000000004 */
[C---:B------:R-:W-:Y:S01]  /*7cf0*/  FMUL R12, R47.reuse, R17 ;  /* 0x000000112f0c7220 */ /* 0x040fe20000400000 */
[C---:B------:R-:W-:Y:S01]  /*7d00*/  FMUL R5, R47.reuse, R10 ;  /* 0x0000000a2f057220 */ /* 0x040fe20000400000 */
[C---:B------:R-:W-:Y:S01]  /*7d10*/  FMUL R9, R47.reuse, R14 ;  /* 0x0000000e2f097220 */ /* 0x040fe20000400000 */
[C---:B------:R-:W-:Y:S01]  /*7d20*/  FMUL R10, R47.reuse, R15 ;  /* 0x0000000f2f0a7220 */ /* 0x040fe20000400000 */
[----:B------:R-:W-:Y:S01]  /*7d30*/  FMUL R15, R47, R20 ;  /* 0x000000142f0f7220 */ /* 0x000fe20000400000 */
[C---:B------:R-:W-:Y:S01]  /*7d40*/  FFMA R5, R49.reuse, R55, R5 ;  /* 0x0000003731057223 */ /* 0x040fe20000000005 */
[C---:B------:R-:W-:Y:S01]  /*7d50*/  FFMA R6, R49.reuse, R56, R6 ;  /* 0x0000003831067223 */ /* 0x040fe20000000006 */
[C---:B------:R-:W-:Y:S01]  /*7d60*/  FFMA R7, R49.reuse, R57, R7 ;  /* 0x0000003931077223 */ /* 0x040fe20000000007 */
[C---:B------:R-:W-:Y:S01]  /*7d70*/  FFMA R8, R49.reuse, R58, R8 ;  /* 0x0000003a31087223 */ /* 0x040fe20000000008 */
[--C-:B------:R-:W-:Y:S02]  /*7d80*/  HADD2.F32 R63, -RZ, R64.reuse.H0_H0 ;  /* 0x20000040ff3f7230 */ /* 0x100fe40000004100 */
[C---:B------:R-:W-:Y:S01]  /*7d90*/  FFMA R9, R49.reuse, R59, R9 ;  /* 0x0000003b31097223 */ /* 0x040fe20000000009 */
[----:B------:R-:W-:Y:S01]  /*7da0*/  F2FP.SATFINITE.E4M3.F32.PACK_AB_MERGE_C R5, R6, R5, RZ ;  /* 0x000000050605723e */ /* 0x000fe200048070ff */
[C---:B------:R-:W-:Y:S01]  /*7db0*/  FFMA R10, R49.reuse, R60, R10 ;  /* 0x0000003c310a7223 */ /* 0x040fe2000000000a */
[C---:B------:R-:W-:Y:S01]  /*7dc0*/  FFMA R11, R49.reuse, R61, R11 ;  /* 0x0000003d310b7223 */ /* 0x040fe2000000000b */
[----:B------:R-:W-:Y:S01]  /*7dd0*/  FFMA R12, R49, R62, R12 ;  /* 0x0000003e310c7223 */ /* 0x000fe2000000000c */
[C---:B------:R-:W-:Y:S01]  /*7de0*/  FMUL R20, R47.reuse, R25 ;  /* 0x000000192f147220 */ /* 0x040fe20000400000 */
[C---:B------:R-:W-:Y:S01]  /*7df0*/  FMUL R25, R47.reuse, R30 ;  /* 0x0000001e2f197220 */ /* 0x040fe20000400000 */
[C---:B------:R-:W-:Y:S01]  /*7e00*/  FMUL R30, R47.reuse, R35 ;  /* 0x000000232f1e7220 */ /* 0x040fe20000400000 */
[----:B------:R-:W-:Y:S01]  /*7e10*/  F2FP.SATFINITE.E4M3.F32.PACK_AB_MERGE_C R9, R10, R9, RZ ;  /* 0x000000090a09723e */ /* 0x000fe200048070ff */
[----:B------:R-:W-:Y:S02]  /*7e20*/  HADD2.F32 R64, -RZ, R64.H1_H1 ;  /* 0x30000040ff407230 */ /* 0x000fe40000004100 */
[C---:B------:R-:W-:Y:S01]  /*7e30*/  FMUL R13, R47.reuse, R18 ;  /* 0x000000122f0d7220 */ /* 0x040fe20000400000 */
[C---:B------:R-:W-:Y:S01]  /*7e40*/  FMUL R14, R47.reuse, R19 ;  /* 0x000000132f0e7220 */ /* 0x040fe20000400000 */
[C---:B------:R-:W-:Y:S01]  /*7e50*/  FMUL R17, R47.reuse, R22 ;  /* 0x000000162f117220 */ /* 0x040fe20000400000 */
[----:B------:R-:W-:Y:S01]  /*7e60*/  FMUL R18, R47, R23 ;  /* 0x000000172f127220 */ /* 0x000fe20000400000 */
[C---:B------:R-:W-:Y:S01]  /*7e70*/  FFMA R13, R49.reuse, R63, R13 ;  /* 0x0000003f310d7223 */ /* 0x040fe2000000000d */
[C---:B------:R-:W-:Y:S01]  /*7e80*/  FFMA R14, R49.reuse, R64, R14 ;  /* 0x00000040310e7223 */ /* 0x040fe2000000000e */
[----:B------:R-:W-:Y:S01]  /*7e90*/  FFMA R15, R49, R65, R15 ;  /* 0x00000041310f7223 */ /* 0x000fe2000000000f */
[----:B------:R-:W-:Y:S01]  /*7ea0*/  FMUL R19, R47, R24 ;  /* 0x000000182f137220 */ /* 0x000fe20000400000 */
[C---:B------:R-:W-:Y:S01]  /*7eb0*/  FFMA R16, R49.reuse, R66, R16 ;  /* 0x0000004231107223 */ /* 0x040fe20000000010 */
[----:B------:R-:W-:Y:S01]  /*7ec0*/  FFMA R17, R49, R67, R17 ;  /* 0x0000004331117223 */ /* 0x000fe20000000011 */
[----:B------:R-:W-:Y:S01]  /*7ed0*/  F2FP.SATFINITE.E4M3.F32.PACK_AB_MERGE_C R13, R14, R13, RZ ;  /* 0x0000000d0e0d723e */ /* 0x000fe200048070ff */
[C---:B------:R-:W-:Y:S01]  /*7ee0*/  FMUL R21, R47.reuse, R26 ;  /* 0x0000001a2f157220 */ /* 0x040fe20000400000 */
[----:B------:R-:W-:Y:S01]  /*7ef0*/  FMUL R22, R47, R27 ;  /* 0x0000001b2f167220 */ /* 0x000fe20000400000 */
[C---:B------:R-:W-:Y:S01]  /*7f00*/  FFMA R18, R49.reuse, R68, R18 ;  /* 0x0000004431127223 */ /* 0x040fe20000000012 */
[----:B------:R-:W-:Y:S01]  /*7f10*/  FFMA R19, R49, R69, R19 ;  /* 0x0000004531137223 */ /* 0x000fe20000000013 */
[----:B------:R-:W-:Y:S01]  /*7f20*/  FMUL R23, R47, R28 ;  /* 0x0000001c2f177220 */ /* 0x000fe20000400000 */
[----:B------:R-:W-:Y:S01]  /*7f30*/  FFMA R20, R49, R70, R20 ;  /* 0x0000004631147223 */ /* 0x000fe20000000014 */
[----:B------:R-:W-:Y:S01]  /*7f40*/  FMUL R24, R47, R29 ;  /* 0x0000001d2f187220 */ /* 0x000fe20000400000 */
[C---:B------:R-:W-:Y:S01]  /*7f50*/  FFMA R21, R49.reuse, R71, R21 ;  /* 0x0000004731157223 */ /* 0x040fe20000000015 */
[----:B------:R-:W-:Y:S01]  /*7f60*/  FFMA R22, R49, R72, R22 ;  /* 0x0000004831167223 */ /* 0x000fe20000000016 */
[C---:B------:R-:W-:Y:S01]  /*7f70*/  FMUL R26, R47.reuse, R31 ;  /* 0x0000001f2f1a7220 */ /* 0x040fe20000400000 */
[----:B------:R-:W-:Y:S01]  /*7f80*/  FMUL R27, R47, R32 ;  /* 0x000000202f1b7220 */ /* 0x000fe20000400000 */
[----:B------:R-:W-:Y:S01]  /*7f90*/  FFMA R23, R49, R73, R23 ;  /* 0x0000004931177223 */ /* 0x000fe20000000017 */
[----:B------:R-:W-:Y:S01]  /*7fa0*/  FMUL R28, R47, R33 ;  /* 0x000000212f1c7220 */ /* 0x000fe20000400000 */
[----:B------:R-:W-:Y:S01]  /*7fb0*/  FFMA R24, R49, R74, R24 ;  /* 0x0000004a31187223 */ /* 0x000fe20000000018 */
[----:B------:R-:W-:Y:S01]  /*7fc0*/  FMUL R29, R47, R34 ;  /* 0x000000222f1d7220 */ /* 0x000fe20000400000 */
[C---:B------:R-:W-:Y:S01]  /*7fd0*/  FFMA R25, R49.reuse, R75, R25 ;  /* 0x0000004b31197223 */ /* 0x040fe20000000019 */
[C---:B------:R-:W-:Y:S01]  /*7fe0*/  FFMA R26, R49.reuse, R76, R26 ;  /* 0x0000004c311a7223 */ /* 0x040fe2000000001a */
[C---:B------:R-:W-:Y:S01]  /*7ff0*/  FFMA R27, R49.reuse, R50, R27 ;  /* 0x00000032311b7223 */ /* 0x040fe2000000001b */
[C---:B------:R-:W-:Y:S01]  /*8000*/  FFMA R28, R49.reuse, R51, R28 ;  /* 0x00000033311c7223 */ /* 0x040fe2000000001c */
[----:B------:R-:W-:Y:S01]  /*8010*/  F2FP.SATFINITE.E4M3.F32.PACK_AB_MERGE_C R17, R18, R17, RZ ;  /* 0x000000111211723e */ /* 0x000fe200048070ff */
[C---:B------:R-:W-:Y:S01]  /*8020*/  FFMA R29, R49.reuse, R52, R29 ;  /* 0x00000034311d7223 */ /* 0x040fe2000000001d */
[----:B------:R-:W-:Y:S01]  /*8030*/  F2FP.SATFINITE.E4M3.F32.PACK_AB_MERGE_C R21, R22, R21, RZ ;  /* 0x000000151615723e */ /* 0x000fe200048070ff */
[----:B------:R-:W-:Y:S01]  /*8040*/  FFMA R30, R49, R77, R30 ;  /* 0x0000004d311e7223 */ /* 0x000fe2000000001e */
[----:B------:R-:W-:Y:S02]  /*8050*/  F2FP.SATFINITE.E4M3.F32.PACK_AB_MERGE_C R32, R2, R0, R78 ;  /* 0x000000000220723e */ /* 0x000fe4000480704e */
[----:B------:R-:W-:Y:S02]  /*8060*/  F2FP.SATFINITE.E4M3.F32.PACK_AB_MERGE_C R33, R4, R3, R5 ;  /* 0x000000030421723e */ /* 0x000fe40004807005 */
[----:B------:R-:W-:Y:S02]  /*8070*/  F2FP.SATFINITE.E4M3.F32.PACK_AB_MERGE_C R34, R8, R7, R9 ;  /* 0x000000070822723e */ /* 0x000fe40004807009 */
[----:B------:R-:W-:Y:S02]  /*8080*/  F2FP.SATFINITE.E4M3.F32.PACK_AB_MERGE_C R35, R12, R11, R13 ;  /* 0x0000000b0c23723e */ /* 0x000fe4000480700d */
[----:B------:R-:W-:Y:S02]  /*8090*/  F2FP.SATFINITE.E4M3.F32.PACK_AB_MERGE_C R16, R16, R15, R17 ;  /* 0x0000000f1010723e */ /* 0x000fe40004807011 */
[----:B------:R-:W-:Y:S01]  /*80a0*/  F2FP.SATFINITE.E4M3.F32.PACK_AB_MERGE_C R17, R20, R19, R21 ;  /* 0x000000131411723e */ /* 0x000fe20004807015 */
[----:B------:R1:W-:Y:S01]  /*80b0*/  STS.128 [R100+UR49+0x4400], R32 ;  /* 0x0044002064007988 */ /* 0x0003e20008000c31 */
[----:B------:R-:W-:Y:S02]  /*80c0*/  F2FP.SATFINITE.E4M3.F32.PACK_AB_MERGE_C R18, R26, R25, RZ ;  /* 0x000000191a12723e */ /* 0x000fe400048070ff */
[----:B------:R-:W-:Y:S02]  /*80d0*/  F2FP.SATFINITE.E4M3.F32.PACK_AB_MERGE_C R19, R30, R29, RZ ;  /* 0x0000001d1e13723e */ /* 0x000fe400048070ff */
[----:B------:R-:W-:Y:S02]  /*80e0*/  F2FP.SATFINITE.E4M3.F32.PACK_AB_MERGE_C R18, R24, R23, R18 ;  /* 0x000000171812723e */ /* 0x000fe40004807012 */
[----:B------:R-:W-:Y:S02]  /*80f0*/  F2FP.SATFINITE.E4M3.F32.PACK_AB_MERGE_C R19, R28, R27, R19 ;  /* 0x0000001b1c13723e */ /* 0x000fe40004807013 */
[----:B------:R-:W-:Y:S02]  /*8100*/  LEA R0, R105, UR49, 0x3 ;  /* 0x0000003169007c11 */ /* 0x000fe4000f8e18ff */
[----:B------:R-:W-:Y:S01]  /*8110*/  @P6 SHF.L.U32 R2, R104, 0x1f, RZ ;  /* 0x0000001f68026819 */ /* 0x000fe200000006ff */
[----:B------:R1:W-:Y:S01]  /*8120*/  STS.128 [R113+0x4400], R16 ;  /* 0x0044001071007388 */ /* 0x0003e20000000c00 */
[----:B------:R-:W-:Y:S01]  /*8130*/  @!PT LDS RZ, [RZ] ;  /* 0x00000000fffff984 */ /* 0x000fe20000000800 */
[----:B------:R-:W-:Y:S01]  /*8140*/  @!PT LDS RZ, [RZ] ;  /* 0x00000000fffff984 */ /* 0x000fe20000000800 */
[----:B------:R-:W-:Y:S01]  /*8150*/  @!PT LDS RZ, [RZ] ;  /* 0x00000000fffff984 */ /* 0x000fe20000000800 */
[----:B------:R-:W-:Y:S01]  /*8160*/  @!PT LDS RZ, [RZ] ;  /* 0x00000000fffff984 */ /* 0x000fe20000000800 */
[----:B------:R2:W-:Y:S07]  /*8170*/  MEMBAR.ALL.CTA ;  /* 0x0000000000007992 */ /* 0x0005ee0000008000 */
[----:B--2---:R-:W2:Y:S02]  /*8180*/  FENCE.VIEW.ASYNC.S ;  /* 0x00000000000073c6 */ /* 0x004ea40000000000 */
[----:B--2---:R-:W-:Y:S06]  /*8190*/  BAR.SYNC.DEFER_BLOCKING 0x1, 0x80 ;  /* 0x0042000000007b1d */ /* 0x004fec0000010000 */
[----:B------:R-:W-:Y:S05]  /*81a0*/  @P0 BRA `(.L_x_147) ;  /* 0x0000000000380947 */ /* 0x000fea0003800000 */
[----:B------:R-:W-:Y:S02]  /*81b0*/  UIADD3 UR4, UPT, UPT, UR49, 0x4400, URZ ;  /* 0x0000440031047890 */ /* 0x000fe4000fffe0ff */
[----:B------:R-:W-:Y:S01]  /*81c0*/  UIADD3 UR8, UP0, UPT, UR52, 0x680, URZ ;  /* 0x0000068034087890 */ /* 0x000fe2000ff1e0ff */
[----:B------:R-:W-:Y:S01]  /*81d0*/  UMOV UR43, UR36 ;  /* 0x00000024002b7c82 */ /* 0x000fe20008000000 */
[----:B------:R-:W-:Y:S02]  /*81e0*/  UIADD3 UR5, UPT, UPT, UR41, 0x80, URZ ;  /* 0x0000008029057890 */ /* 0x000fe4000fffe0ff */
[----:B------:R-:W-:Y:S01]  /*81f0*/  MOV R108, UR4 ;  /* 0x00000004006c7c02 */ /* 0x000fe20008000f00 */
[----:B------:R-:W-:Y:S02]  /*8200*/  UIADD3.X UR9, UPT, UPT, URZ, UR53, URZ, UP0, !UPT ;  /* 0x00000035ff097290 */ /* 0x000fe400087fe4ff */
[----:B------:R-:W-:Y:S01]  /*8210*/  UIADD3 UR4, UPT, UPT, UR49, 0x4c00, URZ ;  /* 0x00004c0031047890 */ /* 0x000fe2000fffe0ff */
[----:B------:R-:W-:Y:S01]  /*8220*/  R2UR UR40, R108 ;  /* 0x000000006c2872ca */ /* 0x000fe200000e0000 */
[----:B------:R-:W-:Y:S01]  /*8230*/  UMOV UR6, UR42 ;  /* 0x0000002a00067c82 */ /* 0x000fe20008000000 */
[----:B------:R-:W-:Y:S11]  /*8240*/  UMOV UR7, UR36 ;  /* 0x0000002400077c82 */ /* 0x000ff60008000000 */
[----:B------:R2:W-:Y:S01]  /*8250*/  UTMASTG.3D [UR40], [UR8] ;  /* 0x00000028080073b5 */ /* 0x0005e20008010000 */
[----:B------:R2:W-:Y:S01]  /*8260*/  UTMASTG.3D [UR4], [UR8] ;  /* 0x00000004080073b5 */ /* 0x0005e20008010000 */
[----:B------:R0:W-:Y:S01]  /*8270*/  UTMACMDFLUSH ;  /* 0x00000000000079b7 */ /* 0x0001e20000000000 */
[----:B--2---:R-:W-:Y:S04]  /*8280*/  DEPBAR.LE SB0, 0x1 ;  /* 0x000080400000791a */ /* 0x004fe80000000000 */
.L_x_147:
[----:B------:R-:W-:Y:S05]  /*8290*/  BSYNC.RECONVERGENT B0 ;  /* 0x0000000000007941 */ /* 0x000fea0003800200 */
.L_x_146:
[----:B------:R-:W-:Y:S06]  /*82a0*/  BAR.SYNC.DEFER_BLOCKING 0x1, 0x80 ;  /* 0x0042000000007b1d */ /* 0x000fec0000010000 */
[----:B------:R-:W2:Y:S01]  /*82b0*/  @P6 SYNCS.PHASECHK.TRANS64.TRYWAIT P0, [R0+URZ+0x210], R2 ;  /* 0x00021002000065a7 */ /* 0x000ea200080011ff */
[----:B------:R-:W-:Y:S01]  /*82c0*/  BSSY B1, `(.L_x_148) ;  /* 0x0000021000017945 */ /* 0x000fe20003800000 */
[----:B--2---:R-:W-:Y:S03]  /*82d0*/  @P6 SEL R114, RZ, 0x1, !P0 ;  /* 0x00000001ff726807 */ /* 0x004fe60004000000 */
[----:B------:R-:W-:Y:S05]  /*82e0*/  @!P6 BRA `(.L_x_149) ;  /* 0x000000000078e947 */ /* 0x000fea0003800000 */
[----:B------:R-:W-:Y:S01]  /*82f0*/  ISETP.NE.AND P1, PT, R115, RZ, PT ;  /* 0x000000ff7300720c */ /* 0x000fe20003f25270 */
[----:B------:R-:W-:Y:S01]  /*8300*/  BSSY B0, `(.L_x_150) ;  /* 0x0000009000007945 */ /* 0x000fe20003800000 */
[----:B------:R-:W-:Y:S11]  /*8310*/  ISETP.NE.AND P0, PT, R114, RZ, PT ;  /* 0x000000ff7200720c */ /* 0x000ff60003f05270 */
[----:B------:R-:W-:Y:S05]  /*8320*/  @P1 IMAD R2, R105, 0x1000, R100 ;  /* 0x0000100069021824 */ /* 0x000fea00078e0264 */
[----:B------:R-:W-:Y:S05]  /*8330*/  @P1 IADD3 R4, PT, PT, R2, UR49, RZ ;  /* 0x0000003102041c10 */ /* 0x000fea000fffe0ff */
[----:B------:R-:W-:Y:S01]  /*8340*/  @P1 IMAD.IADD R4, R4, 0x1, R116 ;  /* 0x0000000104041824 */ /* 0x000fe200078e0274 */
[----:B------:R-:W-:Y:S06]  /*8350*/  @P0 BRA `(.L_x_151) ;  /* 0x00000000000c0947 */ /* 0x000fec0003800000 */
[----:B------:R-:W-:Y:S04]  /*8360*/  SHF.L.U32 R3, R104, 0x1f, RZ ;  /* 0x0000001f68037819 */ /* 0x000fe800000006ff */
[----:B------:R-:W2:Y:S02]  /*8370*/  SYNCS.PHASECHK.TRANS64.TRYWAIT P0, [R0+URZ+0x210], R3 ;  /* 0x00021003000075a7 */ /* 0x000ea400080011ff */
[----:B--2---:R-:W-:Y:S05]  /*8380*/  @!P0 BRA `(.L_x_152) ;  /* 0x0000003c00fc8947 */ /* 0x004fea0003800000 */
.L_x_151:
[----:B------:R-:W-:Y:S05]  /*8390*/  BSYNC B0 ;  /* 0x0000000000007941 */ /* 0x000fea0003800000 */
.L_x_150:
[----:B------:R-:W-:Y:S01]  /*83a0*/  ISETP.NE.AND P0, PT, R115, RZ, PT ;  /* 0x000000ff7300720c */ /* 0x000fe20003f05270 */
[----:B------:R-:W-:Y:S11]  /*83b0*/  VIADD R105, R105, 0x1 ;  /* 0x0000000169697836 */ /* 0x000ff60000000000 */
[----:B------:R-:W-:Y:S01]  /*83c0*/  @!UPT UIADD3 URZ, UPT, UPT, URZ, URZ, URZ ;  /* 0x000000fffffff290 */ /* 0x000fe2000fffe0ff */
[----:B------:R3:W4:Y:S04]  /*83d0*/  @P0 LDS.128 R80, [R2+UR49+0x400] ;  /* 0x0004003102500984 */ /* 0x0007280008000c00 */
[----:B------:R1:W1:Y:S01]  /*83e0*/  @P0 LDS.128 R84, [R4+0x400] ;  /* 0x0004000004540984 */ /* 0x0002620000000c00 */
[C---:B------:R-:W-:Y:S01]  /*83f0*/  ISETP.NE.AND P0, PT, R105.reuse, 0x4, PT ;  /* 0x000000046900780c */ /* 0x040fe20003f05270 */
[----:B------:R-:W-:Y:S01]  /*8400*/  @!PT LDS RZ, [RZ] ;  /* 0x00000000fffff984 */ /* 0x000fe20000000800 */
[----:B------:R-:W-:Y:S01]  /*8410*/  @!PT LDS RZ, [RZ] ;  /* 0x00000000fffff984 */ /* 0x000fe20000000800 */
[----:B------:R-:W-:Y:S01]  /*8420*/  @!PT LDS RZ, [RZ] ;  /* 0x00000000fffff984 */ /* 0x000fe20000000800 */
[----:B------:R-:W-:Y:S01]  /*8430*/  @!PT LDS RZ, [RZ] ;  /* 0x00000000fffff984 */ /* 0x000fe20000000800 */
[----:B------:R5:W-:Y:S06]  /*8440*/  MEMBAR.ALL.CTA ;  /* 0x0000000000007992 */ /* 0x000bec0000008000 */
[----:B-----5:R-:W5:Y:S01]  /*8450*/  FENCE.VIEW.ASYNC.S ;  /* 0x00000000000073c6 */ /* 0x020f620000000000 */
[----:B------:R-:W-:Y:S01]  /*8460*/  SEL R105, R105, RZ, P0 ;  /* 0x000000ff69697207 */ /* 0x000fe20000000000 */
[----:B---3--:R-:W-:Y:S02]  /*8470*/  VIADD R2, R0, 0x230 ;  /* 0x0000023000027836 */ /* 0x008fe40000000000 */
[----:B--2---:R-:W-:Y:S05]  /*8480*/  IMAD.U32 R0, RZ, RZ, UR37 ;  /* 0x00000025ff007e24 */ /* 0x004fea000f8e00ff */
[----:B------:R-:W-:Y:S04]  /*8490*/  PRMT R0, R0, 0x654, R2 ;  /* 0x0000065400007816 */ /* 0x000fe80000000002 */
[----:B-----5:R2:W-:Y:S02]  /*84a0*/  SYNCS.ARRIVE.TRANS64.RED.A1T0 RZ, [R0+URZ], RZ ;  /* 0x000000ff00ff79a7 */ /* 0x0205e400081004ff */
[----:B--2---:R-:W-:Y:S04]  /*84b0*/  SEL R0, RZ, 0x1, P0 ;  /* 0x00000001ff007807 */ /* 0x004fe80000000000 */
[----:B-1--4-:R-:W-:Y:S02]  /*84c0*/  LOP3.LUT R104, R104, R0, RZ, 0x3c, !PT ;  /* 0x0000000068687212 */ /* 0x012fe400078e3cff */
.L_x_149:
[----:B------:R-:W-:Y:S05]  /*84d0*/  BSYNC B1 ;  /* 0x0000000000017941 */ /* 0x000fea0003800000 */
.L_x_148:
[----:B------:R-:W-:Y:S05]  /*84e0*/  VIADD R0, R48, 0x20 ;  /* 0x0000002030007836 */ /* 0x000fea0000000000 */
[----:B------:R-:W-:Y:S04]  /*84f0*/  SHF.R.U32.HI R0, RZ, 0x15, R0 ;  /* 0x00000015ff007819 */ /* 0x000fe80000011600 */
[----:B------:R-:W-:Y:S11]  /*8500*/  LOP3.LUT P0, RZ, R0, 0x3, R102, 0x48, !PT ;  /* 0x0000000300ff7812 */ /* 0x000ff60007804866 */
[----:B------:R-:W-:Y:S02]  /*8510*/  @!UPT UIADD3 URZ, UPT, UPT, URZ, URZ, URZ ;  /* 0x000000fffffff290 */ /* 0x000fe4000fffe0ff */
[----:B------:R-:W-:Y:S05]  /*8520*/  @!P0 BRA `(.L_x_153) ;  /* 0x0000000000408947 */ /* 0x000fea0003800000 */
[----:B------:R-:W2:Y:S01]  /*8530*/  LDCU.64 UR8, c[0x4][0x78] ;  /* 0x01000f00ff0877ac */ /* 0x000ea20008000a00 */
[----:B------:R-:W-:Y:S01]  /*8540*/  MOV R3, 0x0 ;  /* 0x0000000000037802 */ /* 0x000fe20000000f00 */
[----:B------:R-:W-:Y:S02]  /*8550*/  HFMA2 R12, -RZ, RZ, 0, 5.9604644775390625e-08 ;  /* 0x00000001ff0c7431 */ /* 0x000fe400000001ff */
[----:B------:R-:W-:Y:S02]  /*8560*/  IMAD.MOV.U32 R8, RZ, RZ, 0x192 ;  /* 0x00000192ff087424 */ /* 0x000fe400078e00ff */
[----:B------:R-:W-:Y:S01]  /*8570*/  IMAD.MOV.U32 R13, RZ, RZ, RZ ;  /* 0x000000ffff0d7224 */ /* 0x000fe200078e00ff */
[----:B------:R-:W3:Y:S01]  /*8580*/  LDCU.64 UR6, c[0x4][0x80] ;  /* 0x01001000ff0677ac */ /* 0x000ee20008000a00 */
[----:B------:R-:W4:Y:S01]  /*8590*/  LDC.64 R2, c[0x4][R3] ;  /* 0x0100000003027b82 */ /* 0x000f220000000a00 */
[----:B------:R-:W5:Y:S01]  /*85a0*/  LDCU.64 UR4, c[0x4][0x18] ;  /* 0x01000300ff0477ac */ /* 0x000f620008000a00 */
[----:B--2---:R-:W-:Y:S01]  /*85b0*/  MOV R5, UR9 ;  /* 0x0000000900057c02 */ /* 0x004fe20008000f00 */
[----:B------:R-:W-:Y:S01]  /*85c0*/  IMAD.U32 R4, RZ, RZ, UR8 ;  /* 0x00000008ff047e24 */ /* 0x000fe2000f8e00ff */
[----:B---3--:R-:W-:Y:S01]  /*85d0*/  MOV R7, UR7 ;  /* 0x0000000700077c02 */ /* 0x008fe20008000f00 */
[----:B------:R-:W-:Y:S01]  /*85e0*/  IMAD.U32 R6, RZ, RZ, UR6 ;  /* 0x00000006ff067e24 */ /* 0x000fe2000f8e00ff */
[----:B-----5:R-:W-:Y:S01]  /*85f0*/  MOV R11, UR5 ;  /* 0x00000005000b7c02 */ /* 0x020fe20008000f00 */
[----:B------:R-:W-:Y:S02]  /*8600*/  IMAD.U32 R10, RZ, RZ, UR4 ;  /* 0x00000004ff0a7e24 */ /* 0x000fe4000f8e00ff */
[----:B------:R-:W-:Y:S07]  /*8610*/  LEPC R20, `(.L_x_153) ;  /* 0x000000001014794e */ /* 0x000fee0000000000 */
[----:B-1--4-:R-:W-:Y:S05]  /*8620*/  CALL.ABS.NOINC R2 ;  /* 0x0000000002007343 */ /* 0x012fea0003c00000 */
.L_x_153:
[-C--:B------:R-:W-:Y:S01]  /*8630*/  F2FP.F16.E4M3.UNPACK_B R0, R81.reuse ;  /* 0x00000051ff00723e */ /* 0x080fe200020006ff */
[----:B------:R-:W-:Y:S05]  /*8640*/  WARPSYNC.ALL ;  /* 0x0000000000007948 */ /* 0x000fea0003800000 */
[----:B------:R-:W-:Y:S01]  /*8650*/  R2UR UR4, R48 ;  /* 0x00000000300472ca */ /* 0x000fe200000e0000 */
[--C-:B------:R-:W-:Y:S01]  /*8660*/  HADD2.F32 R54, -RZ, R0.reuse.H0_H0 ;  /* 0x20000000ff367230 */ /* 0x100fe20000004100 */
[-C--:B------:R-:W-:Y:S01]  /*8670*/  F2FP.F16.E4M3.UNPACK_B R2, R80.reuse.H1 ;  /* 0x00000050ff02723e */ /* 0x080fe200030006ff */
[----:B------:R-:W-:Y:S01]  /*8680*/  HADD2.F32 R55, -RZ, R0.H1_H1 ;  /* 0x30000000ff377230 */ /* 0x000fe20000004100 */
[----:B------:R-:W-:Y:S01]  /*8690*/  F2FP.F16.E4M3.UNPACK_B R0, R81.H1 ;  /* 0x00000051ff00723e */ /* 0x000fe200030006ff */
[----:B------:R-:W-:Y:S01]  /*86a0*/  BSSY.RECONVERGENT B0, `(.L_x_154) ;  /* 0x0000099000007945 */ /* 0x000fe20003800200 */
[----:B------:R-:W-:Y:S01]  /*86b0*/  F2FP.F16.E4M3.UNPACK_B R3, R80 ;  /* 0x00000050ff03723e */ /* 0x000fe200020006ff */
[----:B------:R-:W-:Y:S01]  /*86c0*/  HADD2.F32 R52, -RZ, R2.H0_H0 ;  /* 0x20000002ff347230 */ /* 0x000fe20000004100 */
[----:B------:R-:W-:Y:S01]  /*86d0*/  ISETP.NE.AND P0, PT, R109, RZ, PT ;  /* 0x000000ff6d00720c */ /* 0x000fe20003f05270 */
[--C-:B------:R-:W-:Y:S01]  /*86e0*/  HADD2.F32 R56, -RZ, R0.reuse.H0_H0 ;  /* 0x20000000ff387230 */ /* 0x100fe20000004100 */
[----:B------:R-:W-:Y:S01]  /*86f0*/  ISETP.NE.AND P6, PT, R117, RZ, PT ;  /* 0x000000ff7500720c */ /* 0x000fe20003fc5270 */
[----:B------:R-:W-:Y:S01]  /*8700*/  HADD2.F32 R57, -RZ, R0.H1_H1 ;  /* 0x30000000ff397230 */ /* 0x000fe20000004100 */
[-C--:B------:R-:W-:Y:S01]  /*8710*/  F2FP.F16.E4M3.UNPACK_B R0, R83.reuse ;  /* 0x00000053ff00723e */ /* 0x080fe200020006ff */
[----:B-1----:R-:W1:Y:S01]  /*8720*/  LDTM.x32 R4, tmem[UR4+0x20] ;  /* 0x00002004000479ee */ /* 0x002e6200082c0000 */
[----:B------:R-:W-:Y:S01]  /*8730*/  HADD2.F32 R53, -RZ, R2.H1_H1 ;  /* 0x30000002ff357230 */ /* 0x000fe20000004100 */
[----:B------:R-:W-:Y:S01]  /*8740*/  F2FP.F16.E4M3.UNPACK_B R2, R82.H1 ;  /* 0x00000052ff02723e */ /* 0x000fe200030006ff */
[--C-:B------:R-:W-:Y:S02]  /*8750*/  HADD2.F32 R50, -RZ, R3.reuse.H0_H0 ;  /* 0x20000003ff327230 */ /* 0x100fe40000004100 */
[--C-:B------:R-:W-:Y:S02]  /*8760*/  HADD2.F32 R62, -RZ, R0.reuse.H0_H0 ;  /* 0x20000000ff3e7230 */ /* 0x100fe40000004100 */
[----:B------:R-:W-:Y:S01]  /*8770*/  HADD2.F32 R63, -RZ, R0.H1_H1 ;  /* 0x30000000ff3f7230 */ /* 0x000fe20000004100 */
[----:B------:R-:W-:Y:S01]  /*8780*/  F2FP.F16.E4M3.UNPACK_B R0, R84.H1 ;  /* 0x00000054ff00723e */ /* 0x000fe200030006ff */
[--C-:B------:R-:W-:Y:S02]  /*8790*/  HADD2.F32 R60, -RZ, R2.reuse.H0_H0 ;  /* 0x20000002ff3c7230 */ /* 0x100fe40000004100 */
[----:B------:R-:W-:Y:S01]  /*87a0*/  HADD2.F32 R61, -RZ, R2.H1_H1 ;  /* 0x30000002ff3d7230 */ /* 0x000fe20000004100 */
[----:B------:R-:W-:Y:S01]  /*87b0*/  F2FP.F16.E4M3.UNPACK_B R2, R83.H1 ;  /* 0x00000053ff02723e */ /* 0x000fe200030006ff */
[----:B------:R-:W-:Y:S01]  /*87c0*/  HADD2.F32 R51, -RZ, R3.H1_H1 ;  /* 0x30000003ff337230 */ /* 0x000fe20000004100 */
[----:B------:R-:W-:Y:S01]  /*87d0*/  F2FP.F16.E4M3.UNPACK_B R3, R82 ;  /* 0x00000052ff03723e */ /* 0x000fe200020006ff */
[--C-:B------:R-:W-:Y:S02]  /*87e0*/  HADD2.F32 R68, -RZ, R0.reuse.H0_H0 ;  /* 0x20000000ff447230 */ /* 0x100fe40000004100 */
[----:B------:R-:W-:Y:S01]  /*87f0*/  HADD2.F32 R69, -RZ, R0.H1_H1 ;  /* 0x30000000ff457230 */ /* 0x000fe20000004100 */
[-C--:B------:R-:W-:Y:S01]  /*8800*/  F2FP.F16.E4M3.UNPACK_B R0, R85.reuse.H1 ;  /* 0x00000055ff00723e */ /* 0x080fe200030006ff */
[--C-:B------:R-:W-:Y:S02]  /*8810*/  HADD2.F32 R64, -RZ, R2.reuse.H0_H0 ;  /* 0x20000002ff407230 */ /* 0x100fe40000004100 */
[----:B------:R-:W-:Y:S01]  /*8820*/  HADD2.F32 R65, -RZ, R2.H1_H1 ;  /* 0x30000002ff417230 */ /* 0x000fe20000004100 */
[----:B------:R-:W-:Y:S01]  /*8830*/  F2FP.F16.E4M3.UNPACK_B R2, R85 ;  /* 0x00000055ff02723e */ /* 0x000fe200020006ff */
[--C-:B------:R-:W-:Y:S02]  /*8840*/  HADD2.F32 R58, -RZ, R3.reuse.H0_H0 ;  /* 0x20000003ff3a7230 */ /* 0x100fe40000004100 */
[C---:B-1----:R-:W-:Y:S01]  /*8850*/  FMUL R7, R47.reuse, R7 ;  /* 0x000000072f077220 */ /* 0x042fe20000400000 */
[----:B------:R-:W-:Y:S01]  /*8860*/  HADD2.F32 R59, -RZ, R3.H1_H1 ;  /* 0x30000003ff3b7230 */ /* 0x000fe20000004100 */
[----:B------:R-:W-:Y:S01]  /*8870*/  F2FP.F16.E4M3.UNPACK_B R3, R84 ;  /* 0x00000054ff03723e */ /* 0x000fe200020006ff */
[--C-:B------:R-:W-:Y:S02]  /*8880*/  HADD2.F32 R72, -RZ, R0.reuse.H0_H0 ;  /* 0x20000000ff487230 */ /* 0x100fe40000004100 */
[C---:B------:R-:W-:Y:S01]  /*8890*/  FMUL R11, R47.reuse, R11 ;  /* 0x0000000b2f0b7220 */ /* 0x040fe20000400000 */
[----:B------:R-:W-:Y:S01]  /*88a0*/  HADD2.F32 R73, -RZ, R0.H1_H1 ;  /* 0x30000000ff497230 */ /* 0x000fe20000004100 */
[----:B------:R-:W-:Y:S01]  /*88b0*/  F2FP.F16.E4M3.UNPACK_B R0, R87 ;  /* 0x00000057ff00723e */ /* 0x000fe200020006ff */
[--C-:B------:R-:W-:Y:S02]  /*88c0*/  HADD2.F32 R70, -RZ, R2.reuse.H0_H0 ;  /* 0x20000002ff467230 */ /* 0x100fe40000004100 */
[C---:B------:R-:W-:Y:S01]  /*88d0*/  FMUL R15, R47.reuse, R15 ;  /* 0x0000000f2f0f7220 */ /* 0x040fe20000400000 */
[----:B------:R-:W-:Y:S01]  /*88e0*/  HADD2.F32 R71, -RZ, R2.H1_H1 ;  /* 0x30000002ff477230 */ /* 0x000fe20000004100 */
[-C--:B------:R-:W-:Y:S01]  /*88f0*/  F2FP.F16.E4M3.UNPACK_B R2, R86.reuse.H1 ;  /* 0x00000056ff02723e */ /* 0x080fe200030006ff */
[--C-:B------:R-:W-:Y:S02]  /*8900*/  HADD2.F32 R66, -RZ, R3.reuse.H0_H0 ;  /* 0x20000003ff427230 */ /* 0x100fe40000004100 */
[----:B------:R-:W-:Y:S01]  /*8910*/  HADD2.F32 R67, -RZ, R3.H1_H1 ;  /* 0x30000003ff437230 */ /* 0x000fe20000004100 */
[----:B------:R-:W-:Y:S01]  /*8920*/  F2FP.F16.E4M3.UNPACK_B R3, R86 ;  /* 0x00000056ff03723e */ /* 0x000fe200020006ff */
[--C-:B------:R-:W-:Y:S02]  /*8930*/  HADD2.F32 R78, -RZ, R0.reuse.H0_H0 ;  /* 0x20000000ff4e7230 */ /* 0x100fe40000004100 */
[----:B------:R-:W-:Y:S02]  /*8940*/  HADD2.F32 R79, -RZ, R0.H1_H1 ;  /* 0x30000000ff4f7230 */ /* 0x000fe40000004100 */
[C---:B------:R-:W-:Y:S01]  /*8950*/  FMUL R0, R47.reuse, R4 ;  /* 0x000000042f007220 */ /* 0x040fe20000400000 */
[--C-:B------:R-:W-:Y:S02]  /*8960*/  HADD2.F32 R76, -RZ, R2.reuse.H0_H0 ;  /* 0x20000002ff4c7230 */ /* 0x100fe40000004100 */
[----:B------:R-:W-:Y:S01]  /*8970*/  FMUL R4, R47, R8 ;  /* 0x000000082f047220 */ /* 0x000fe20000400000 */
[----:B------:R-:W-:Y:S02]  /*8980*/  HADD2.F32 R77, -RZ, R2.H1_H1 ;  /* 0x30000002ff4d7230 */ /* 0x000fe40000004100 */
[----:B------:R-:W-:Y:S01]  /*8990*/  FFMA R0, R49, R50, R0 ;  /* 0x0000003231007223 */ /* 0x000fe20000000000 */
[--C-:B------:R-:W-:Y:S02]  /*89a0*/  HADD2.F32 R74, -RZ, R3.reuse.H0_H0 ;  /* 0x20000003ff4a7230 */ /* 0x100fe40000004100 */
[C---:B------:R-:W-:Y:S01]  /*89b0*/  FMUL R2, R47.reuse, R5 ;  /* 0x000000052f027220 */ /* 0x040fe20000400000 */
[----:B------:R-:W-:Y:S02]  /*89c0*/  HADD2.F32 R75, -RZ, R3.H1_H1 ;  /* 0x30000003ff4b7230 */ /* 0x000fe40000004100 */
[C---:B------:R-:W-:Y:S01]  /*89d0*/  FMUL R5, R47.reuse, R9 ;  /* 0x000000092f057220 */ /* 0x040fe20000400000 */
[----:B------:R-:W-:Y:S01]  /*89e0*/  FMUL R8, R47, R12 ;  /* 0x0000000c2f087220 */ /* 0x000fe20000400000 */
[----:B------:R-:W-:Y:S01]  /*89f0*/  FFMA R2, R49, R51, R2 ;  /* 0x0000003331027223 */ /* 0x000fe20000000002 */
[C---:B------:R-:W-:Y:S01]  /*8a00*/  FMUL R9, R47.reuse, R13 ;  /* 0x0000000d2f097220 */ /* 0x040fe20000400000 */
[C---:B------:R-:W-:Y:S01]  /*8a10*/  FMUL R12, R47.reuse, R21 ;  /* 0x000000152f0c7220 */ /* 0x040fe20000400000 */
[C---:B------:R-:W-:Y:S01]  /*8a20*/  FMUL R21, R47.reuse, R30 ;  /* 0x0000001e2f157220 */ /* 0x040fe20000400000 */
[C---:B------:R-:W-:Y:S01]  /*8a30*/  FMUL R13, R47.reuse, R22 ;  /* 0x000000162f0d7220 */ /* 0x040fe20000400000 */
        /* <DEDUP_REMOVED lines=9> */
[C---:B------:R-:W-:Y:S01]  /*8ad0*/  FFMA R6, R49.reuse, R56, R6 ;  /* 0x0000003831067223 */ /* 0x040fe20000000006 */
[C---:B------:R-:W-:Y:S01]  /*8ae0*/  FFMA R11, R49.reuse, R57, R11 ;  /* 0x00000039310b7223 */ /* 0x040fe2000000000b */
[C---:B------:R-:W-:Y:S01]  /*8af0*/  FFMA R8, R49.reuse, R58, R8 ;  /* 0x0000003a31087223 */ /* 0x040fe20000000008 */
[----:B------:R-:W-:Y:S01]  /*8b00*/  FFMA R9, R49, R59, R9 ;  /* 0x0000003b31097223 */ /* 0x000fe20000000009 */
[----:B------:R-:W-:Y:S01]  /*8b10*/  F2FP.SATFINITE.E4M3.F32.PACK_AB_MERGE_C R52, R7, R3, RZ ;  /* 0x000000030734723e */ /* 0x000fe200048070ff */
[----:B------:R-:W-:Y:S01]  /*8b20*/  FFMA R10, R49, R60, R10 ;  /* 0x0000003c310a7223 */ /* 0x000fe2000000000a */
[----:B------:R-:W-:Y:S01]  /*8b30*/  F2FP.SATFINITE.E4M3.F32.PACK_AB_MERGE_C R53, R11, R6, RZ ;  /* 0x000000060b35723e */ /* 0x000fe200048070ff */
[----:B------:R-:W-:Y:S01]  /*8b40*/  FFMA R15, R49, R61, R15 ;  /* 0x0000003d310f7223 */ /* 0x000fe2000000000f */
[C---:B------:R-:W-:Y:S01]  /*8b50*/  FMUL R3, R47.reuse, R16 ;  /* 0x000000102f037220 */ /* 0x040fe20000400000 */
[C---:B------:R-:W-:Y:S01]  /*8b60*/  FMUL R6, R47.reuse, R17 ;  /* 0x000000112f067220 */ /* 0x040fe20000400000 */
[----:B------:R-:W-:Y:S01]  /*8b70*/  F2FP.F16.E4M3.UNPACK_B R51, R87.H1 ;  /* 0x00000057ff33723e */ /* 0x000fe200030006ff */
[----:B------:R-:W-:Y:S01]  /*8b80*/  FMUL R11, R47, R20 ;  /* 0x000000142f0b7220 */ /* 0x000fe20000400000 */
[----:B------:R-:W-:Y:S01]  /*8b90*/  F2FP.SATFINITE.E4M3.F32.PACK_AB_MERGE_C R54, R15, R10, RZ ;  /* 0x0000000a0f36723e */ /* 0x000fe200048070ff */
[C---:B------:R-:W-:Y:S01]  /*8ba0*/  FFMA R3, R49.reuse, R62, R3 ;  /* 0x0000003e31037223 */ /* 0x040fe20000000003 */
[----:B------:R-:W-:Y:S01]  /*8bb0*/  FFMA R6, R49, R63, R6 ;  /* 0x0000003f31067223 */ /* 0x000fe20000000006 */
[----:B------:R-:W-:Y:S01]  /*8bc0*/  FMUL R20, R47, R29 ;  /* 0x0000001d2f147220 */ /* 0x000fe20000400000 */
[----:B------:R-:W-:Y:S01]  /*8bd0*/  F2FP.SATFINITE.E4M3.F32.PACK_AB_MERGE_C R29, R5, R4, R53 ;  /* 0x00000004051d723e */ /* 0x000fe20004807035 */
[----:B------:R-:W-:Y:S01]  /*8be0*/  FMUL R10, R47, R19 ;  /* 0x000000132f0a7220 */ /* 0x000fe20000400000 */
[----:B------:R-:W-:Y:S01]  /*8bf0*/  F2FP.SATFINITE.E4M3.F32.PACK_AB_MERGE_C R30, R9, R8, R54 ;  /* 0x00000008091e723e */ /* 0x000fe20004807036 */
        /* <DEDUP_REMOVED lines=10> */
[----:B------:R-:W-:Y:S01]  /*8ca0*/  FFMA R14, R49, R69, R14 ;  /* 0x00000045310e7223 */ /* 0x000fe2000000000e */
[----:B------:R-:W-:Y:S01]  /*8cb0*/  FMUL R18, R47, R27 ;  /* 0x0000001b2f127220 */ /* 0x000fe20000400000 */
[C---:B------:R-:W-:Y:S01]  /*8cc0*/  FFMA R15, R49.reuse, R70, R15 ;  /* 0x00000046310f7223 */ /* 0x040fe2000000000f */
[C---:B------:R-:W-:Y:S01]  /*8cd0*/  FFMA R16, R49.reuse, R71, R16 ;  /* 0x0000004731107223 */ /* 0x040fe20000000010 */
[C---:B------:R-:W-:Y:S01]  /*8ce0*/  FFMA R17, R49.reuse, R72, R17 ;  /* 0x0000004831117223 */ /* 0x040fe20000000011 */
[C---:B------:R-:W-:Y:S01]  /*8cf0*/  FFMA R18, R49.reuse, R73, R18 ;  /* 0x0000004931127223 */ /* 0x040fe20000000012 */
[----:B------:R-:W-:Y:S01]  /*8d00*/  FFMA R19, R49, R74, R19 ;  /* 0x0000004a31137223 */ /* 0x000fe20000000013 */
[----:B------:R-:W-:Y:S01]  /*8d10*/  FMUL R23, R47, R32 ;  /* 0x000000202f177220 */ /* 0x000fe20000400000 */
[----:B------:R-:W-:Y:S01]  /*8d20*/  FFMA R20, R49, R75, R20 ;  /* 0x0000004b31147223 */ /* 0x000fe20000000014 */
[----:B------:R-:W-:Y:S01]  /*8d30*/  FMUL R24, R47, R33 ;  /* 0x000000212f187220 */ /* 0x000fe20000400000 */
[--C-:B------:R-:W-:Y:S02]  /*8d40*/  HADD2.F32 R50, -RZ, R51.reuse.H0_H0 ;  /* 0x20000033ff327230 */ /* 0x100fe40000004100 */
[----:B------:R-:W-:Y:S01]  /*8d50*/  FFMA R21, R49, R76, R21 ;  /* 0x0000004c31157223 */ /* 0x000fe20000000015 */
[----:B------:R-:W-:Y:S02]  /*8d60*/  HADD2.F32 R51, -RZ, R51.H1_H1 ;  /* 0x30000033ff337230 */ /* 0x000fe40000004100 */
[----:B------:R-:W-:Y:S01]  /*8d70*/  FMUL R25, R47, R34 ;  /* 0x000000222f197220 */ /* 0x000fe20000400000 */
[----:B------:R-:W-:Y:S01]  /*8d80*/  FFMA R22, R49, R77, R22 ;  /* 0x0000004d31167223 */ /* 0x000fe20000000016 */
[----:B------:R-:W-:Y:S01]  /*8d90*/  FMUL R26, R47, R35 ;  /* 0x000000232f1a7220 */ /* 0x000fe20000400000 */
[----:B------:R-:W-:Y:S01]  /*8da0*/  F2FP.SATFINITE.E4M3.F32.PACK_AB_MERGE_C R7, R10, R7, RZ ;  /* 0x000000070a07723e */ /* 0x000fe200048070ff */
[C---:B------:R-:W-:Y:S01]  /*8db0*/  FFMA R23, R49.reuse, R78, R23 ;  /* 0x0000004e31177223 */ /* 0x040fe20000000017 */
[C---:B------:R-:W-:Y:S01]  /*8dc0*/  FFMA R24, R49.reuse, R79, R24 ;  /* 0x0000004f31187223 */ /* 0x040fe20000000018 */
[C---:B------:R-:W-:Y:S01]  /*8dd0*/  FFMA R25, R49.reuse, R50, R25 ;  /* 0x0000003231197223 */ /* 0x040fe20000000019 */
[----:B------:R-:W-:Y:S01]  /*8de0*/  FFMA R26, R49, R51, R26 ;  /* 0x00000033311a7223 */ /* 0x000fe2000000001a */
[----:B------:R-:W-:Y:S02]  /*8df0*/  F2FP.SATFINITE.E4M3.F32.PACK_AB_MERGE_C R28, R2, R0, R52 ;  /* 0x00000000021c723e */ /* 0x000fe40004807034 */
[----:B------:R-:W-:Y:S02]  /*8e00*/  F2FP.SATFINITE.E4M3.F32.PACK_AB_MERGE_C R31, R6, R3, R7 ;  /* 0x00000003061f723e */ /* 0x000fe40004807007 */
[----:B------:R-:W-:Y:S02]  /*8e10*/  F2FP.SATFINITE.E4M3.F32.PACK_AB_MERGE_C R13, R14, R13, RZ ;  /* 0x0000000d0e0d723e */ /* 0x000fe400048070ff */
[----:B------:R-:W-:Y:S01]  /*8e20*/  F2FP.SATFINITE.E4M3.F32.PACK_AB_MERGE_C R17, R18, R17, RZ ;  /* 0x000000111211723e */ /* 0x000fe200048070ff */
[----:B------:R1:W-:Y:S01]  /*8e30*/  STS.128 [R100+UR49+0x5400], R28 ;  /* 0x0054001c64007988 */ /* 0x0003e20008000c31 */
[----:B------:R-:W-:Y:S02]  /*8e40*/  F2FP.SATFINITE.E4M3.F32.PACK_AB_MERGE_C R14, R22, R21, RZ ;  /* 0x00000015160e723e */ /* 0x000fe400048070ff */
[----:B------:R-:W-:Y:S02]  /*8e50*/  F2FP.SATFINITE.E4M3.F32.PACK_AB_MERGE_C R25, R26, R25, RZ ;  /* 0x000000191a19723e */ /* 0x000fe400048070ff */
[----:B------:R-:W-:Y:S02]  /*8e60*/  F2FP.SATFINITE.E4M3.F32.PACK_AB_MERGE_C R12, R12, R11, R13 ;  /* 0x0000000b0c0c723e */ /* 0x000fe4000480700d */
[----:B------:R-:W-:Y:S02]  /*8e70*/  F2FP.SATFINITE.E4M3.F32.PACK_AB_MERGE_C R13, R16, R15, R17 ;  /* 0x0000000f100d723e */ /* 0x000fe40004807011 */
        /* <DEDUP_REMOVED lines=13> */
[----:B------:R-:W-:Y:S02]  /*8f50*/  UIADD3 UR12, UP0, UPT, UR52, 0x680, URZ ;  /* 0x00000680340c7890 */ /* 0x000fe4000ff1e0ff */
[----:B------:R-:W-:Y:S02]  /*8f60*/  UIADD3 UR9, UPT, UPT, UR41, 0x20, URZ ;  /* 0x0000002029097890 */ /* 0x000fe4000fffe0ff */
[----:B------:R-:W-:Y:S02]  /*8f70*/  UIADD3 UR8, UPT, UPT, UR49, 0x5400, URZ ;  /* 0x0000540031087890 */ /* 0x000fe4000fffe0ff */
[----:B------:R-:W-:Y:S01]  /*8f80*/  UIADD3.X UR13, UPT, UPT, URZ, UR53, URZ, UP0, !UPT ;  /* 0x00000035ff0d7290 */ /* 0x000fe200087fe4ff */
[----:B------:R-:W-:Y:S01]  /*8f90*/  UMOV UR10, UR42 ;  /* 0x0000002a000a7c82 */ /* 0x000fe20008000000 */
[----:B------:R-:W-:Y:S01]  /*8fa0*/  UMOV UR11, UR36 ;  /* 0x00000024000b7c82 */ /* 0x000fe20008000000 */
[----:B------:R-:W-:Y:S02]  /*8fb0*/  UIADD3 UR5, UPT, UPT, UR41, 0xa0, URZ ;  /* 0x000000a029057890 */ /* 0x000fe4000fffe0ff */
[----:B------:R-:W-:Y:S01]  /*8fc0*/  UIADD3 UR4, UPT, UPT, UR49, 0x5c00, URZ ;  /* 0x00005c0031047890 */ /* 0x000fe2000fffe0ff */
[----:B------:R-:W-:Y:S03]  /*8fd0*/  UMOV UR6, UR42 ;  /* 0x0000002a00067c82 */ /* 0x000fe60008000000 */
[----:B------:R2:W-:Y:S01]  /*8fe0*/  UTMASTG.3D [UR8], [UR12] ;  /* 0x000000080c0073b5 */ /* 0x0005e20008010000 */
[----:B------:R-:W-:Y:S04]  /*8ff0*/  UMOV UR7, UR36 ;  /* 0x0000002400077c82 */ /* 0x000fe80008000000 */
[----:B------:R2:W-:Y:S01]  /*9000*/  UTMASTG.3D [UR4], [UR12] ;  /* 0x000000040c0073b5 */ /* 0x0005e20008010000 */
[----:B------:R0:W-:Y:S01]  /*9010*/  UTMACMDFLUSH ;  /* 0x00000000000079b7 */ /* 0x0001e20000000000 */
[----:B--2---:R-:W-:Y:S04]  /*9020*/  DEPBAR.LE SB0, 0x1 ;  /* 0x000080400000791a */ /* 0x004fe80000000000 */
.L_x_155:
[----:B------:R-:W-:Y:S05]  /*9030*/  BSYNC.RECONVERGENT B0 ;  /* 0x0000000000007941 */ /* 0x000fea0003800200 */
.L_x_154:
        /* <DEDUP_REMOVED lines=15> */
.L_x_159:
[----:B------:R-:W-:Y:S05]  /*9130*/  BSYNC B0 ;  /* 0x0000000000007941 */ /* 0x000fea0003800000 */
.L_x_158:
[----:B------:R-:W-:Y:S01]  /*9140*/  ISETP.NE.AND P0, PT, R115, RZ, PT ;  /* 0x000000ff7300720c */ /* 0x000fe20003f05270 */
[----:B------:R-:W-:Y:S11]  /*9150*/  VIADD R105, R105, 0x1 ;  /* 0x0000000169697836 */ /* 0x000ff60000000000 */
[----:B------:R-:W-:Y:S01]  /*9160*/  @!UPT UIADD3 URZ, UPT, UPT, URZ, URZ, URZ ;  /* 0x000000fffffff290 */ /* 0x000fe2000fffe0ff */
[----:B------:R3:W4:Y:S04]  /*9170*/  @P0 LDS.128 R84, [R2+0x400] ;  /* 0x0004000002540984 */ /* 0x0007280000000c00 */
[----:B------:R1:W1:Y:S01]  /*9180*/  @P0 LDS.128 R80, [R3+UR49+0x400] ;  /* 0x0004003103500984 */ /* 0x0002620008000c00 */
        /* <DEDUP_REMOVED lines=14> */
.L_x_157:
[----:B------:R-:W-:Y:S05]  /*9270*/  BSYNC B1 ;  /* 0x0000000000017941 */ /* 0x000fea0003800000 */
.L_x_156:
[----:B------:R-:W-:Y:S05]  /*9280*/  VIADD R0, R48, 0x40 ;  /* 0x0000004030007836 */ /* 0x000fea0000000000 */
[----:B------:R-:W-:Y:S04]  /*9290*/  SHF.R.U32.HI R0, RZ, 0x15, R0 ;  /* 0x00000015ff007819 */ /* 0x000fe80000011600 */
[----:B------:R-:W-:Y:S11]  /*92a0*/  LOP3.LUT P0, RZ, R0, 0x3, R102, 0x48, !PT ;  /* 0x0000000300ff7812 */ /* 0x000ff60007804866 */
[----:B------:R-:W-:Y:S02]  /*92b0*/  @!UPT UIADD3 URZ, UPT, UPT, URZ, URZ, URZ ;  /* 0x000000fffffff290 */ /* 0x000fe4000fffe0ff */
[----:B------:R-:W-:Y:S05]  /*92c0*/  @!P0 BRA `(.L_x_161) ;  /* 0x0000000000408947 */ /* 0x000fea0003800000 */
[----:B------:R-:W2:Y:S01]  /*92d0*/  LDCU.64 UR8, c[0x4][0x78] ;  /* 0x01000f00ff0877ac */ /* 0x000ea20008000a00 */
[----:B------:R-:W-:Y:S01]  /*92e0*/  MOV R3, 0x0 ;  /* 0x0000000000037802 */ /* 0x000fe20000000f00 */
[----:B-1----:R-:W-:Y:S02]  /*92f0*/  HFMA2 R12, -RZ, RZ, 0, 5.9604644775390625e-08 ;  /* 0x00000001ff0c7431 */ /* 0x002fe400000001ff */
[----:B------:R-:W-:Y:S02]  /*9300*/  IMAD.MOV.U32 R8, RZ, RZ, 0x192 ;  /* 0x00000192ff087424 */ /* 0x000fe400078e00ff */
[----:B------:R-:W-:Y:S01]  /*9310*/  IMAD.MOV.U32 R13, RZ, RZ, RZ ;  /* 0x000000ffff0d7224 */ /* 0x000fe200078e00ff */
[----:B------:R-:W1:Y:S01]  /*9320*/  LDCU.64 UR6, c[0x4][0x80] ;  /* 0x01001000ff0677ac */ /* 0x000e620008000a00 */
[----:B------:R-:W3:Y:S01]  /*9330*/  LDC.64 R2, c[0x4][R3] ;  /* 0x0100000003027b82 */ /* 0x000ee20000000a00 */
[----:B------:R-:W4:Y:S01]  /*9340*/  LDCU.64 UR4, c[0x4][0x18] ;  /* 0x01000300ff0477ac */ /* 0x000f220008000a00 */
[----:B--2---:R-:W-:Y:S01]  /*9350*/  MOV R5, UR9 ;  /* 0x0000000900057c02 */ /* 0x004fe20008000f00 */
[----:B------:R-:W-:Y:S01]  /*9360*/  IMAD.U32 R4, RZ, RZ, UR8 ;  /* 0x00000008ff047e24 */ /* 0x000fe2000f8e00ff */
[----:B-1----:R-:W-:Y:S01]  /*9370*/  MOV R7, UR7 ;  /* 0x0000000700077c02 */ /* 0x002fe20008000f00 */
[----:B------:R-:W-:Y:S01]  /*9380*/  IMAD.U32 R6, RZ, RZ, UR6 ;  /* 0x00000006ff067e24 */ /* 0x000fe2000f8e00ff */
[----:B----4-:R-:W-:Y:S01]  /*9390*/  MOV R11, UR5 ;  /* 0x00000005000b7c02 */ /* 0x010fe20008000f00 */
[----:B------:R-:W-:Y:S02]  /*93a0*/  IMAD.U32 R10, RZ, RZ, UR4 ;  /* 0x00000004ff0a7e24 */ /* 0x000fe4000f8e00ff */
[----:B------:R-:W-:Y:S07]  /*93b0*/  LEPC R20, `(.L_x_161) ;  /* 0x000000001014794e */ /* 0x000fee0000000000 */
[----:B---3--:R-:W-:Y:S05]  /*93c0*/  CALL.ABS.NOINC R2 ;  /* 0x0000000002007343 */ /* 0x008fea0003c00000 */
.L_x_161:
        /* <DEDUP_REMOVED lines=147> */
[----:B------:R-:W-:Y:S02]  /*9d00*/  UIADD3 UR12, UP0, UPT, UR52, 0x680, URZ ;  /* 0x00000680340c7890 */ /* 0x000fe4000ff1e0ff */
[----:B------:R-:W-:Y:S02]  /*9d10*/  UIADD3 UR5, UPT, UPT, UR41, 0x40, URZ ;  /* 0x0000004029057890 */ /* 0x000fe4000fffe0ff */
[----:B------:R-:W-:Y:S01]  /*9d20*/  MOV R108, UR4 ;  /* 0x00000004006c7c02 */ /* 0x000fe20008000f00 */
[----:B------:R-:W-:Y:S01]  /*9d30*/  UIADD3.X UR13, UPT, UPT, URZ, UR53, URZ, UP0, !UPT ;  /* 0x00000035ff0d7290 */ /* 0x000fe200087fe4ff */
[----:B------:R-:W-:Y:S02]  /*9d40*/  UMOV UR6, UR42 ;  /* 0x0000002a00067c82 */ /* 0x000fe40008000000 */
[----:B------:R-:W-:Y:S01]  /*9d50*/  R2UR UR4, R108 ;  /* 0x000000006c0472ca */ /* 0x000fe200000e0000 */
[----:B------:R-:W-:Y:S01]  /*9d60*/  UMOV UR7, UR36 ;  /* 0x0000002400077c82 */ /* 0x000fe20008000000 */
[----:B------:R-:W-:Y:S02]  /*9d70*/  UIADD3 UR9, UPT, UPT, UR41, 0xc0, URZ ;  /* 0x000000c029097890 */ /* 0x000fe4000fffe0ff */
[----:B------:R-:W-:Y:S01]  /*9d80*/  UIADD3 UR8, UPT, UPT, UR49, 0x4c00, URZ ;  /* 0x00004c0031087890 */ /* 0x000fe2000fffe0ff */
[----:B------:R-:W-:Y:S01]  /*9d90*/  UMOV UR10, UR42 ;  /* 0x0000002a000a7c82 */ /* 0x000fe20008000000 */
[----:B------:R-:W-:Y:S07]  /*9da0*/  UMOV UR11, UR36 ;  /* 0x00000024000b7c82 */ /* 0x000fee0008000000 */
[----:B------:R2:W-:Y:S01]  /*9db0*/  UTMASTG.3D [UR4], [UR12] ;  /* 0x000000040c0073b5 */ /* 0x0005e20008010000 */
[----:B------:R2:W-:Y:S01]  /*9dc0*/  UTMASTG.3D [UR8], [UR12] ;  /* 0x000000080c0073b5 */ /* 0x0005e20008010000 */
[----:B------:R0:W-:Y:S01]  /*9dd0*/  UTMACMDFLUSH ;  /* 0x00000000000079b7 */ /* 0x0001e20000000000 */
[----:B--2---:R-:W-:Y:S04]  /*9de0*/  DEPBAR.LE SB0, 0x1 ;  /* 0x000080400000791a */ /* 0x004fe80000000000 */
.L_x_163:
[----:B------:R-:W-:Y:S05]  /*9df0*/  BSYNC.RECONVERGENT B0 ;  /* 0x0000000000007941 */ /* 0x000fea0003800200 */
.L_x_162:
        /* <DEDUP_REMOVED lines=15> */
.L_x_167:
[----:B------:R-:W-:Y:S05]  /*9ef0*/  BSYNC B0 ;  /* 0x0000000000007941 */ /* 0x000fea0003800000 */
.L_x_166:
        /* <DEDUP_REMOVED lines=19> */
.L_x_165:
[----:B------:R-:W-:Y:S05]  /*a030*/  BSYNC B1 ;  /* 0x0000000000017941 */ /* 0x000fea0003800000 */
.L_x_164:
        /* <DEDUP_REMOVED lines=21> */
.L_x_169:
[----:B------:R-:W-:Y:S01]  /*a190*/  ISETP.NE.AND P0, PT, R109, RZ, PT ;  /* 0x000000ff6d00720c */ /* 0x000fe20003f05270 */
[----:B------:R-:W-:Y:S05]  /*a1a0*/  WARPSYNC.ALL ;  /* 0x0000000000007948 */ /* 0x000fea0003800000 */
[----:B------:R-:W-:Y:S01]  /*a1b0*/  R2UR UR4, R48 ;  /* 0x00000000300472ca */ /* 0x000fe200000e0000 */
[----:B------:R-:W-:Y:S01]  /*a1c0*/  BSSY.RECONVERGENT B0, `(.L_x_170) ;  /* 0x000009f000007945 */ /* 0x000fe20003800200 */
[-C--:B------:R-:W-:Y:S02]  /*a1d0*/  F2FP.F16.E4M3.UNPACK_B R4, R81.reuse ;  /* 0x00000051ff04723e */ /* 0x080fe400020006ff */
[-C--:B------:R-:W-:Y:S02]  /*a1e0*/  F2FP.F16.E4M3.UNPACK_B R2, R80.reuse ;  /* 0x00000050ff02723e */ /* 0x080fe400020006ff */
[----:B------:R-:W-:Y:S01]  /*a1f0*/  F2FP.F16.E4M3.UNPACK_B R80, R80.H1 ;  /* 0x00000050ff50723e */ /* 0x000fe200030006ff */
[--C-:B------:R-:W-:Y:S01]  /*a200*/  HADD2.F32 R50, -RZ, R4.reuse.H0_H0 ;  /* 0x20000004ff327230 */ /* 0x100fe20000004100 */
[----:B------:R-:W-:Y:S01]  /*a210*/  F2FP.F16.E4M3.UNPACK_B R81, R81.H1 ;  /* 0x00000051ff51723e */ /* 0x000fe200030006ff */
[----:B------:R-:W-:Y:S01]  /*a220*/  HADD2.F32 R51, -RZ, R4.H1_H1 ;  /* 0x30000004ff337230 */ /* 0x000fe20000004100 */
[-C--:B------:R-:W-:Y:S01]  /*a230*/  F2FP.F16.E4M3.UNPACK_B R55, R82.reuse ;  /* 0x00000052ff37723e */ /* 0x080fe200020006ff */
[--C-:B------:R-:W-:Y:S01]  /*a240*/  HADD2.F32 R0, -RZ, R2.reuse.H0_H0 ;  /* 0x20000002ff007230 */ /* 0x100fe20000004100 */
[----:B------:R-:W-:Y:S01]  /*a250*/  F2FP.F16.E4M3.UNPACK_B R82, R82.H1 ;  /* 0x00000052ff52723e */ /* 0x000fe200030006ff */
[----:B-1----:R-:W1:Y:S01]  /*a260*/  LDTM.x32 R4, tmem[UR4+0x60] ;  /* 0x00006004000479ee */ /* 0x002e6200082c0000 */
[----:B------:R-:W-:Y:S01]  /*a270*/  NOP ;  /* 0x0000000000007918 */ /* 0x000fe20000000000 */
[----:B------:R-:W-:Y:S01]  /*a280*/  IADD3 R111, PT, PT, R111, 0x2a0, RZ ;  /* 0x000002a06f6f7810 */ /* 0x000fe20007ffe0ff */
[----:B------:R-:W-:Y:S01]  /*a290*/  HADD2.F32 R2, -RZ, R2.H1_H1 ;  /* 0x30000002ff027230 */ /* 0x000fe20000004100 */
[----:B------:R-:W-:Y:S01]  /*a2a0*/  F2FP.F16.E4M3.UNPACK_B R59, R83 ;  /* 0x00000053ff3b723e */ /* 0x000fe200020006ff */
[--C-:B------:R-:W-:Y:S01]  /*a2b0*/  HADD2.F32 R54, -RZ, R55.reuse.H0_H0 ;  /* 0x20000037ff367230 */ /* 0x100fe20000004100 */
[----:B------:R-:W-:Y:S01]  /*a2c0*/  LOP3.LUT R111, R111, 0xfefffff8, RZ, 0xc0, !PT ;  /* 0xfefffff86f6f7812 */ /* 0x000fe200078ec0ff */
[----:B------:R-:W-:Y:S01]  /*a2d0*/  HADD2.F32 R55, -RZ, R55.H1_H1 ;  /* 0x30000037ff377230 */ /* 0x000fe20000004100 */
[----:B------:R-:W-:Y:S01]  /*a2e0*/  F2FP.F16.E4M3.UNPACK_B R63, R84 ;  /* 0x00000054ff3f723e */ /* 0x000fe200020006ff */
[--C-:B------:R-:W-:Y:S01]  /*a2f0*/  HADD2.F32 R58, -RZ, R59.reuse.H0_H0 ;  /* 0x2000003bff3a7230 */ /* 0x100fe20000004100 */
[----:B-1----:R1:W-:Y:S01]  /*a300*/  SYNCS.ARRIVE.TRANS64.RED.A1T0 RZ, [R111+URZ], RZ ;  /* 0x000000ff6fff79a7 */ /* 0x0023e200081004ff */
[----:B------:R-:W-:Y:S01]  /*a310*/  HADD2.F32 R59, -RZ, R59.H1_H1 ;  /* 0x3000003bff3b7230 */ /* 0x000fe20000004100 */
[----:B------:R-:W-:Y:S01]  /*a320*/  F2FP.F16.E4M3.UNPACK_B R67, R85 ;  /* 0x00000055ff43723e */ /* 0x000fe200020006ff */
[--C-:B------:R-:W-:Y:S01]  /*a330*/  HADD2.F32 R62, -RZ, R63.reuse.H0_H0 ;  /* 0x2000003fff3e7230 */ /* 0x100fe20000004100 */
[----:B------:R-:W-:Y:S01]  /*a340*/  F2FP.F16.E4M3.UNPACK_B R71, R86 ;  /* 0x00000056ff47723e */ /* 0x000fe200020006ff */
[----:B------:R-:W-:Y:S01]  /*a350*/  HADD2.F32 R63, -RZ, R63.H1_H1 ;  /* 0x3000003fff3f7230 */ /* 0x000fe20000004100 */
[----:B------:R-:W-:Y:S01]  /*a360*/  F2FP.F16.E4M3.UNPACK_B R75, R87 ;  /* 0x00000057ff4b723e */ /* 0x000fe200020006ff */
[--C-:B------:R-:W-:Y:S01]  /*a370*/  HADD2.F32 R66, -RZ, R67.reuse.H0_H0 ;  /* 0x20000043ff427230 */ /* 0x100fe20000004100 */
[----:B------:R-:W-:Y:S01]  /*a380*/  F2FP.F16.E4M3.UNPACK_B R83, R83.H1 ;  /* 0x00000053ff53723e */ /* 0x000fe200030006ff */
[----:B------:R-:W-:Y:S01]  /*a390*/  HADD2.F32 R67, -RZ, R67.H1_H1 ;  /* 0x30000043ff437230 */ /* 0x000fe20000004100 */
[----:B------:R-:W-:Y:S01]  /*a3a0*/  F2FP.F16.E4M3.UNPACK_B R84, R84.H1 ;  /* 0x00000054ff54723e */ /* 0x000fe200030006ff */
[--C-:B------:R-:W-:Y:S01]  /*a3b0*/  HADD2.F32 R70, -RZ, R71.reuse.H0_H0 ;  /* 0x20000047ff467230 */ /* 0x100fe20000004100 */
[----:B------:R-:W-:Y:S01]  /*a3c0*/  F2FP.F16.E4M3.UNPACK_B R85, R85.H1 ;  /* 0x00000055ff55723e */ /* 0x000fe200030006ff */
[----:B------:R-:W-:Y:S02]  /*a3d0*/  HADD2.F32 R71, -RZ, R71.H1_H1 ;  /* 0x30000047ff477230 */ /* 0x000fe40000004100 */
[C---:B------:R-:W-:Y:S01]  /*a3e0*/  FMUL R4, R47.reuse, R4 ;  /* 0x000000042f047220 */ /* 0x040fe20000400000 */
[C---:B------:R-:W-:Y:S01]  /*a3f0*/  FMUL R5, R47.reuse, R5 ;  /* 0x000000052f057220 */ /* 0x040fe20000400000 */
[--C-:B------:R-:W-:Y:S02]  /*a400*/  HADD2.F32 R3, -RZ, R80.reuse.H0_H0 ;  /* 0x20000050ff037230 */ /* 0x100fe40000004100 */
[----:B------:R-:W-:Y:S01]  /*a410*/  FMUL R8, R47, R8 ;  /* 0x000000082f087220 */ /* 0x000fe20000400000 */
[C---:B------:R-:W-:Y:S01]  /*a420*/  FFMA R4, R49.reuse, R0, R4 ;  /* 0x0000000031047223 */ /* 0x040fe20000000004 */
        /* <DEDUP_REMOVED lines=12> */
[--C-:B------:R-:W-:Y:S02]  /*a4f0*/  HADD2.F32 R74, -RZ, R75.reuse.H0_H0 ;  /* 0x2000004bff4a7230 */ /* 0x100fe40000004100 */
[C---:B------:R-:W-:Y:S01]  /*a500*/  FMUL R28, R47.reuse, R32 ;  /* 0x000000202f1c7220 */ /* 0x040fe20000400000 */
[----:B------:R-:W-:Y:S02]  /*a510*/  HADD2.F32 R75, -RZ, R75.H1_H1 ;  /* 0x3000004bff4b7230 */ /* 0x000fe40000004100 */
[C---:B------:R-:W-:Y:S01]  /*a520*/  FMUL R29, R47.reuse, R33 ;  /* 0x000000212f1d7220 */ /* 0x040fe20000400000 */
[----:B------:R-:W-:Y:S02]  /*a530*/  HADD2.F32 R48, -RZ, R80.H1_H1 ;  /* 0x30000050ff307230 */ /* 0x000fe40000004100 */
[C---:B------:R-:W-:Y:S01]  /*a540*/  FMUL R6, R47.reuse, R6 ;  /* 0x000000062f067220 */ /* 0x040fe20000400000 */
[C---:B------:R-:W-:Y:S01]  /*a550*/  FMUL R7, R47.reuse, R7 ;  /* 0x000000072f077220 */ /* 0x040fe20000400000 */
[--C-:B------:R-:W-:Y:S02]  /*a560*/  HADD2.F32 R52, -RZ, R81.reuse.H0_H0 ;  /* 0x20000051ff347230 */ /* 0x100fe40000004100 */
[----:B------:R-:W-:Y:S01]  /*a570*/  FMUL R10, R47, R10 ;  /* 0x0000000a2f0a7220 */ /* 0x000fe20000400000 */
[C---:B------:R-:W-:Y:S01]  /*a580*/  FFMA R6, R49.reuse, R3, R6 ;  /* 0x0000000331067223 */ /* 0x040fe20000000006 */
[----:B------:R-:W-:Y:S02]  /*a590*/  HADD2.F32 R53, -RZ, R81.H1_H1 ;  /* 0x30000051ff357230 */ /* 0x000fe40000004100 */
[C---:B------:R-:W-:Y:S01]  /*a5a0*/  FFMA R7, R49.reuse, R48, R7 ;  /* 0x0000003031077223 */ /* 0x040fe20000000007 */
[C---:B------:R-:W-:Y:S01]  /*a5b0*/  FFMA R8, R49.reuse, R50, R8 ;  /* 0x0000003231087223 */ /* 0x040fe20000000008 */
[C---:B------:R-:W-:Y:S01]  /*a5c0*/  FFMA R9, R49.reuse, R51, R9 ;  /* 0x0000003331097223 */ /* 0x040fe20000000009 */
[----:B------:R-:W-:Y:S01]  /*a5d0*/  FFMA R10, R49, R52, R10 ;  /* 0x00000034310a7223 */ /* 0x000fe2000000000a */
[----:B------:R-:W-:Y:S01]  /*a5e0*/  FMUL R11, R47, R11 ;  /* 0x0000000b2f0b7220 */ /* 0x000fe20000400000 */
[----:B------:R-:W-:Y:S01]  /*a5f0*/  F2FP.F16.E4M3.UNPACK_B R86, R86.H1 ;  /* 0x00000056ff56723e */ /* 0x000fe200030006ff */
[--C-:B------:R-:W-:Y:S01]  /*a600*/  HADD2.F32 R56, -RZ, R82.reuse.H0_H0 ;  /* 0x20000052ff387230 */ /* 0x100fe20000004100 */
[----:B------:R-:W-:Y:S01]  /*a610*/  F2FP.SATFINITE.E4M3.F32.PACK_AB_MERGE_C R6, R7, R6, RZ ;  /* 0x000000060706723e */ /* 0x000fe200048070ff */
[C---:B------:R-:W-:Y:S01]  /*a620*/  FFMA R11, R49.reuse, R53, R11 ;  /* 0x00000035310b7223 */ /* 0x040fe2000000000b */
[C---:B------:R-:W-:Y:S01]  /*a630*/  FFMA R12, R49.reuse, R54, R12 ;  /* 0x00000036310c7223 */ /* 0x040fe2000000000c */
[----:B------:R-:W-:Y:S01]  /*a640*/  FFMA R13, R49, R55, R13 ;  /* 0x00000037310d7223 */ /* 0x000fe2000000000d */
[----:B------:R-:W-:Y:S01]  /*a650*/  F2FP.SATFINITE.E4M3.F32.PACK_AB_MERGE_C R4, R5, R4, R6 ;  /* 0x000000040504723e */ /* 0x000fe20004807006 */
[----:B------:R-:W-:Y:S01]  /*a660*/  HADD2.F32 R57, -RZ, R82.H1_H1 ;  /* 0x30000052ff397230 */ /* 0x000fe20000004100 */
[----:B------:R-:W-:Y:S01]  /*a670*/  F2FP.SATFINITE.E4M3.F32.PACK_AB_MERGE_C R10, R11, R10, RZ ;  /* 0x0000000a0b0a723e */ /* 0x000fe200048070ff */
[C---:B------:R-:W-:Y:S01]  /*a680*/  FMUL R14, R47.reuse, R14 ;  /* 0x0000000e2f0e7220 */ /* 0x040fe20000400000 */
[----:B------:R-:W-:Y:S01]  /*a690*/  FMUL R15, R47, R15 ;  /* 0x0000000f2f0f7220 */ /* 0x000fe20000400000 */
[--C-:B------:R-:W-:Y:S01]  /*a6a0*/  HADD2.F32 R60, -RZ, R83.reuse.H0_H0 ;  /* 0x20000053ff3c7230 */ /* 0x100fe20000004100 */
[----:B------:R-:W-:Y:S01]  /*a6b0*/  F2FP.SATFINITE.E4M3.F32.PACK_AB_MERGE_C R5, R9, R8, R10 ;  /* 0x000000080905723e */ /* 0x000fe2000480700a */
[C---:B------:R-:W-:Y:S01]  /*a6c0*/  FFMA R14, R49.reuse, R56, R14 ;  /* 0x00000038310e7223 */ /* 0x040fe2000000000e */
[C---:B------:R-:W-:Y:S01]  /*a6d0*/  FFMA R15, R49.reuse, R57, R15 ;  /* 0x00000039310f7223 */ /* 0x040fe2000000000f */
[C---:B------:R-:W-:Y:S01]  /*a6e0*/  FFMA R16, R49.reuse, R58, R16 ;  /* 0x0000003a31107223 */ /* 0x040fe20000000010 */
[----:B------:R-:W-:Y:S01]  /*a6f0*/  FFMA R17, R49, R59, R17 ;  /* 0x0000003b31117223 */ /* 0x000fe20000000011 */
[----:B------:R-:W-:Y:S02]  /*a700*/  HADD2.F32 R61, -RZ, R83.H1_H1 ;  /* 0x30000053ff3d7230 */ /* 0x000fe40000004100 */
[C---:B------:R-:W-:Y:S01]  /*a710*/  FMUL R18, R47.reuse, R18 ;  /* 0x000000122f127220 */ /* 0x040fe20000400000 */
[C---:B------:R-:W-:Y:S01]  /*a720*/  FMUL R19, R47.reuse, R19 ;  /* 0x000000132f137220 */ /* 0x040fe20000400000 */
[--C-:B------:R-:W-:Y:S02]  /*a730*/  HADD2.F32 R64, -RZ, R84.reuse.H0_H0 ;  /* 0x20000054ff407230 */ /* 0x100fe40000004100 */
[----:B------:R-:W-:Y:S01]  /*a740*/  FMUL R22, R47, R22 ;  /* 0x000000162f167220 */ /* 0x000fe20000400000 */
[C---:B------:R-:W-:Y:S01]  /*a750*/  FFMA R18, R49.reuse, R60, R18 ;  /* 0x0000003c31127223 */ /* 0x040fe20000000012 */
[----:B------:R-:W-:Y:S02]  /*a760*/  HADD2.F32 R65, -RZ, R84.H1_H1 ;  /* 0x30000054ff417230 */ /* 0x000fe40000004100 */
[----:B------:R-:W-:Y:S01]  /*a770*/  FFMA R19, R49, R61, R19 ;  /* 0x0000003d31137223 */ /* 0x000fe20000000013 */
[----:B------:R-:W-:Y:S01]  /*a780*/  FMUL R23, R47, R23 ;  /* 0x000000172f177220 */ /* 0x000fe20000400000 */
[C---:B------:R-:W-:Y:S01]  /*a790*/  FFMA R20, R49.reuse, R62, R20 ;  /* 0x0000003e31147223 */ /* 0x040fe20000000014 */
[C---:B------:R-:W-:Y:S01]  /*a7a0*/  FFMA R21, R49.reuse, R63, R21 ;  /* 0x0000003f31157223 */ /* 0x040fe20000000015 */
[--C-:B------:R-:W-:Y:S02]  /*a7b0*/  HADD2.F32 R68, -RZ, R85.reuse.H0_H0 ;  /* 0x20000055ff447230 */ /* 0x100fe40000004100 */
[----:B------:R-:W-:Y:S01]  /*a7c0*/  FFMA R22, R49, R64, R22 ;  /* 0x0000004031167223 */ /* 0x000fe20000000016 */
[----:B------:R-:W-:Y:S02]  /*a7d0*/  HADD2.F32 R69, -RZ, R85.H1_H1 ;  /* 0x30000055ff457230 */ /* 0x000fe40000004100 */
[----:B------:R-:W-:Y:S01]  /*a7e0*/  FMUL R3, R47, R26 ;  /* 0x0000001a2f037220 */ /* 0x000fe20000400000 */
[----:B------:R-:W-:Y:S01]  /*a7f0*/  FFMA R23, R49, R65, R23 ;  /* 0x0000004131177223 */ /* 0x000fe20000000017 */
[----:B------:R-:W-:Y:S01]  /*a800*/  FMUL R27, R47, R27 ;  /* 0x0000001b2f1b7220 */ /* 0x000fe20000400000 */
[C---:B------:R-:W-:Y:S01]  /*a810*/  FFMA R0, R49.reuse, R66, R0 ;  /* 0x0000004231007223 */ /* 0x040fe20000000000 */
[----:B------:R-:W-:Y:S01]  /*a820*/  F2FP.F16.E4M3.UNPACK_B R87, R87.H1 ;  /* 0x00000057ff57723e */ /* 0x000fe200030006ff */
        /* <DEDUP_REMOVED lines=15> */
[----:B------:R-:W-:Y:S01]  /*a920*/  F2FP.SATFINITE.E4M3.F32.PACK_AB_MERGE_C R14, R15, R14, RZ ;  /* 0x0000000e0f0e723e */ /* 0x000fe200048070ff */
[----:B------:R-:W-:Y:S01]  /*a930*/  FFMA R28, R49, R74, R28 ;  /* 0x0000004a311c7223 */ /* 0x000fe2000000001c */
[----:B------:R-:W-:Y:S01]  /*a940*/  F2FP.SATFINITE.E4M3.F32.PACK_AB_MERGE_C R7, R19, R18, RZ ;  /* 0x000000121307723e */ /* 0x000fe200048070ff */
[C---:B------:R-:W-:Y:S01]  /*a950*/  FFMA R29, R49.reuse, R75, R29 ;  /* 0x0000004b311d7223 */ /* 0x040fe2000000001d */
[----:B------:R-:W-:Y:S01]  /*a960*/  FFMA R30, R49, R76, R30 ;  /* 0x0000004c311e7223 */ /* 0x000fe2000000001e */
[----:B------:R-:W-:Y:S01]  /*a970*/  F2FP.SATFINITE.E4M3.F32.PACK_AB_MERGE_C R22, R23, R22, RZ ;  /* 0x000000161716723e */ /* 0x000fe200048070ff */
[----:B------:R-:W-:Y:S01]  /*a980*/  FFMA R35, R49, R77, R35 ;  /* 0x0000004d31237223 */ /* 0x000fe20000000023 */
[----:B------:R-:W-:Y:S02]  /*a990*/  F2FP.SATFINITE.E4M3.F32.PACK_AB_MERGE_C R6, R13, R12, R14 ;  /* 0x0000000c0d06723e */ /* 0x000fe4000480700e */
[----:B------:R-:W-:Y:S02]  /*a9a0*/  F2FP.SATFINITE.E4M3.F32.PACK_AB_MERGE_C R7, R17, R16, R7 ;  /* 0x000000101107723e */ /* 0x000fe40004807007 */
[----:B------:R-:W-:Y:S02]  /*a9b0*/  F2FP.SATFINITE.E4M3.F32.PACK_AB_MERGE_C R20, R21, R20, R22 ;  /* 0x000000141514723e */ /* 0x000fe40004807016 */
[----:B------:R-:W-:Y:S01]  /*a9c0*/  F2FP.SATFINITE.E4M3.F32.PACK_AB_MERGE_C R3, R27, R3, RZ ;  /* 0x000000031b03723e */ /* 0x000fe200048070ff */
[----:B------:R1:W-:Y:S01]  /*a9d0*/  STS.128 [R100+UR49+0x5400], R4 ;  /* 0x0054000464007988 */ /* 0x0003e20008000c31 */
[----:B------:R-:W-:Y:S02]  /*a9e0*/  F2FP.SATFINITE.E4M3.F32.PACK_AB_MERGE_C R22, R31, R26, RZ ;  /* 0x0000001a1f16723e */ /* 0x000fe400048070ff */
[----:B------:R-:W-:Y:S02]  /*a9f0*/  F2FP.SATFINITE.E4M3.F32.PACK_AB_MERGE_C R23, R35, R30, RZ ;  /* 0x0000001e2317723e */ /* 0x000fe400048070ff */
[----:B------:R-:W-:Y:S02]  /*aa00*/  F2FP.SATFINITE.E4M3.F32.PACK_AB_MERGE_C R21, R2, R0, R3 ;  /* 0x000000000215723e */ /* 0x000fe40004807003 */
[----:B------:R-:W-:Y:S02]  /*aa10*/  F2FP.SATFINITE.E4M3.F32.PACK_AB_MERGE_C R22, R25, R24, R22 ;  /* 0x000000181916723e */ /* 0x000fe40004807016 */
[----:B------:R-:W-:Y:S02]  /*aa20*/  F2FP.SATFINITE.E4M3.F32.PACK_AB_MERGE_C R23, R29, R28, R23 ;  /* 0x0000001c1d17723e */ /* 0x000fe40004807017 */
[----:B------:R-:W-:Y:S03]  /*aa30*/  IADD3 R45, PT, PT, R45, 0x1, RZ ;  /* 0x000000012d2d7810 */ /* 0x000fe60007ffe0ff */
        /* <DEDUP_REMOVED lines=23> */
.L_x_171:
[----:B------:R-:W-:Y:S05]  /*abb0*/  BSYNC.RECONVERGENT B0 ;  /* 0x0000000000007941 */ /* 0x000fea0003800200 */
.L_x_170:
[----:B------:R-:W-:Y:S01]  /*abc0*/  BAR.SYNC.DEFER_BLOCKING 0x1, 0x80 ;  /* 0x0042000000007b1d */ /* 0x000fe20000010000 */
[----:B------:R-:W-:Y:S01]  /*abd0*/  ISETP.NE.AND P2, PT, R110, RZ, PT ;  /* 0x000000ff6e00720c */ /* 0x000fe20003f45270 */
[----:B------:R-:W-:Y:S01]  /*abe0*/  IMAD.IADD R15, R43, 0x1, R94 ;  /* 0x000000012b0f7824 */ /* 0x000fe200078e025e */
[----:B------:R-:W-:Y:S01]  /*abf0*/  ISETP.NE.AND P0, PT, R112, 0x2, PT ;  /* 0x000000027000780c */ /* 0x000fe20003f05270 */
[----:B------:R-:W-:Y:S01]  /*ac00*/  IMAD.IADD R14, R44, 0x1, R95 ;  /* 0x000000012c0e7824 */ /* 0x000fe200078e025f */
[----:B------:R-:W-:Y:S02]  /*ac10*/  ISETP.NE.AND P1, PT, R45, 0x4, PT ;  /* 0x000000042d00780c */ /* 0x000fe40003f25270 */
[----:B------:R-:W-:Y:S02]  /*ac20*/  SEL R2, RZ, 0x1, P0 ;  /* 0x00000001ff027807 */ /* 0x000fe40000000000 */
[----:B------:R-:W-:Y:S02]  /*ac30*/  SEL R0, RZ, 0x1, P1 ;  /* 0x00000001ff007807 */ /* 0x000fe40000800000 */
[----:B------:R-:W-:Y:S02]  /*ac40*/  LOP3.LUT R106, R106, R2, RZ, 0x3c, !PT ;  /* 0x000000026a6a7212 */ /* 0x000fe400078e3cff */
[----:B------:R-:W-:Y:S02]  /*ac50*/  LOP3.LUT R107, R107, R0, RZ, 0x3c, !PT ;  /* 0x000000006b6b7212 */ /* 0x000fe400078e3cff */
[----:B------:R-:W-:Y:S02]  /*ac60*/  @P2 R2UR UR36, R103 ;  /* 0x00000000672422ca */ /* 0x000fe400000e0000 */
[----:B------:R-:W-:Y:S02]  /*ac70*/  SEL R112, R112, RZ, P0 ;  /* 0x000000ff70707207 */ /* 0x000fe40000000000 */
[----:B------:R-:W-:Y:S01]  /*ac80*/  SEL R45, R45, RZ, P1 ;  /* 0x000000ff2d2d7207 */ /* 0x000fe20000800000 */
[----:B------:R-:W-:Y:S10]  /*ac90*/  @P2 BRA `(.L_x_172) ;  /* 0xffffffb800fc2947 */ /* 0x000ff4000383ffff */
[----:B------:R-:W-:Y:S05]  /*aca0*/  EXIT ;  /* 0x000000000000794d */ /* 0x000fea0003800000 */
.L_x_25:
[----:B--2---:R2:W4:Y:S02]  /*acb0*/  SYNCS.PHASECHK.TRANS64.TRYWAIT P0, [R2+URZ+0x2d0], R3 ;  /* 0x0002d003020075a7 */ /* 0x00452400080011ff */
[----:B----4-:R-:W-:Y:S05]  /*acc0*/  @!P0 NANOSLEEP.SYNCS 0x989680 ;  /* 0x009896800000895d */ /* 0x010fea0003900000 */
[----:B------:R-:W4:Y:S02]  /*acd0*/  @!P0 SYNCS.PHASECHK.TRANS64 P0, [R2+URZ+0x2d0], R3 ;  /* 0x0002d003020085a7 */ /* 0x000f2400080010ff */
[----:B----4-:R-:W-:Y:S05]  /*ace0*/  @!P0 BRA `(.L_x_25) ;  /* 0xfffffffc00f08947 */ /* 0x010fea000383ffff */
[----:B------:R-:W-:Y:S05]  /*acf0*/  BRA `(.L_x_173) ;  /* 0xffffff6c00b87947 */ /* 0x000fea000383ffff */
.L_x_28:
[----:B------:R-:W-:-:S07]  /*ad00*/  MOV R2, UR33 ;  /* 0x0000002100027c02 */ /* 0x000fce0008000f00 */
.L_x_174:
[----:B-1----:R1:W2:Y:S02]  /*ad10*/  SYNCS.PHASECHK.TRANS64.TRYWAIT P0, [R2+URZ+0x108], R4 ;  /* 0x00010804020075a7 */ /* 0x0022a400080011ff */
[----:B--2---:R-:W-:Y:S05]  /*ad20*/  @!P0 NANOSLEEP.SYNCS 0x989680 ;  /* 0x009896800000895d */ /* 0x004fea0003900000 */
[----:B------:R-:W2:Y:S02]  /*ad30*/  @!P0 SYNCS.PHASECHK.TRANS64 P0, [R2+URZ+0x108], R4 ;  /* 0x00010804020085a7 */ /* 0x000ea400080010ff */
[----:B--2---:R-:W-:Y:S05]  /*ad40*/  @!P0 BRA `(.L_x_174) ;  /* 0xfffffffc00f08947 */ /* 0x004fea000383ffff */
[----:B------:R-:W-:Y:S05]  /*ad50*/  BRA `(.L_x_27) ;  /* 0xffffff7000207947 */ /* 0x000fea000383ffff */
.L_x_35:
[----:B-1----:R-:W-:-:S07]  /*ad60*/  MOV R2, UR17 ;  /* 0x0000001100027c02 */ /* 0x002fce0008000f00 */
.L_x_175:
[----:B-1----:R1:W2:Y:S02]  /*ad70*/  SYNCS.PHASECHK.TRANS64.TRYWAIT P0, [R2+URZ+0x108], R4 ;  /* 0x00010804020075a7 */ /* 0x0022a400080011ff */
[----:B--2---:R-:W-:Y:S05]  /*ad80*/  @!P0 NANOSLEEP.SYNCS 0x989680 ;  /* 0x009896800000895d */ /* 0x004fea0003900000 */
[----:B------:R-:W2:Y:S02]  /*ad90*/  @!P0 SYNCS.PHASECHK.TRANS64 P0, [R2+URZ+0x108], R4 ;  /* 0x00010804020085a7 */ /* 0x000ea400080010ff */
[----:B--2---:R-:W-:Y:S05]  /*ada0*/  @!P0 BRA `(.L_x_175) ;  /* 0xfffffffc00f08947 */ /* 0x004fea000383ffff */
[----:B------:R-:W-:Y:S05]  /*adb0*/  BRA `(.L_x_34) ;  /* 0xffffff7000dc7947 */ /* 0x000fea000383ffff */
.L_x_40:
[----:B-1----:R1:W2:Y:S02]  /*adc0*/  SYNCS.PHASECHK.TRANS64.TRYWAIT P0, [R2+URZ+0x260], R3 ;  /* 0x00026003020075a7 */ /* 0x0022a400080011ff */
[----:B--2---:R-:W-:Y:S05]  /*add0*/  @!P0 NANOSLEEP.SYNCS 0x989680 ;  /* 0x009896800000895d */ /* 0x004fea0003900000 */
[----:B------:R-:W2:Y:S02]  /*ade0*/  @!P0 SYNCS.PHASECHK.TRANS64 P0, [R2+URZ+0x260], R3 ;  /* 0x00026003020085a7 */ /* 0x000ea400080010ff */
[----:B--2---:R-:W-:Y:S05]  /*adf0*/  @!P0 BRA `(.L_x_40) ;  /* 0xfffffffc00f08947 */ /* 0x004fea000383ffff */
[----:B------:R-:W-:Y:S05]  /*ae00*/  BRA `(.L_x_176) ;  /* 0xffffff7400807947 */ /* 0x000fea000383ffff */
.L_x_44:
[----:B---3--:R-:W-:-:S07]  /*ae10*/  MOV R0, UR4 ;  /* 0x0000000400007c02 */ /* 0x008fce0008000f00 */
.L_x_177:
[----:B-1----:R1:W2:Y:S02]  /*ae20*/  SYNCS.PHASECHK.TRANS64.TRYWAIT P0, [R0+URZ], R2 ;  /* 0x00000002000075a7 */ /* 0x0022a400080011ff */
[----:B--2---:R-:W-:Y:S05]  /*ae30*/  @!P0 NANOSLEEP.SYNCS 0x989680 ;  /* 0x009896800000895d */ /* 0x004fea0003900000 */
[----:B------:R-:W2:Y:S02]  /*ae40*/  @!P0 SYNCS.PHASECHK.TRANS64 P0, [R0+URZ], R2 ;  /* 0x00000002000085a7 */ /* 0x000ea400080010ff */
[----:B--2---:R-:W-:Y:S05]  /*ae50*/  @!P0 BRA `(.L_x_177) ;  /* 0xfffffffc00f08947 */ /* 0x004fea000383ffff */
[----:B------:R-:W-:Y:S05]  /*ae60*/  BRA `(.L_x_178) ;  /* 0xffffff7800f07947 */ /* 0x000fea000383ffff */
.L_x_45:
[----:B---3--:R-:W-:-:S07]  /*ae70*/  MOV R0, UR4 ;  /* 0x0000000400007c02 */ /* 0x008fce0008000f00 */
.L_x_179:
[----:B-1----:R1:W2:Y:S02]  /*ae80*/  SYNCS.PHASECHK.TRANS64.TRYWAIT P0, [R0+URZ], R3 ;  /* 0x00000003000075a7 */ /* 0x0022a400080011ff */
[----:B--2---:R-:W-:Y:S05]  /*ae90*/  @!P0 NANOSLEEP.SYNCS 0x989680 ;  /* 0x009896800000895d */ /* 0x004fea0003900000 */
[----:B------:R-:W2:Y:S02]  /*aea0*/  @!P0 SYNCS.PHASECHK.TRANS64 P0, [R0+URZ], R3 ;  /* 0x00000003000085a7 */ /* 0x000ea400080010ff */
[----:B--2---:R-:W-:Y:S05]  /*aeb0*/  @!P0 BRA `(.L_x_179) ;  /* 0xfffffffc00f08947 */ /* 0x004fea000383ffff */
[----:B------:R-:W-:Y:S05]  /*aec0*/  BRA `(.L_x_180) ;  /* 0xffffff7800fc7947 */ /* 0x000fea000383ffff */
.L_x_46:
[----:B---3--:R-:W-:-:S07]  /*aed0*/  MOV R0, UR4 ;  /* 0x0000000400007c02 */ /* 0x008fce0008000f00 */
.L_x_181:
[----:B-1----:R1:W2:Y:S02]  /*aee0*/  SYNCS.PHASECHK.TRANS64.TRYWAIT P0, [R0+URZ], R3 ;  /* 0x00000003000075a7 */ /* 0x0022a400080011ff */
[----:B--2---:R-:W-:Y:S05]  /*aef0*/  @!P0 NANOSLEEP.SYNCS 0x989680 ;  /* 0x009896800000895d */ /* 0x004fea0003900000 */
[----:B------:R-:W2:Y:S02]  /*af00*/  @!P0 SYNCS.PHASECHK.TRANS64 P0, [R0+URZ], R3 ;  /* 0x00000003000085a7 */ /* 0x000ea400080010ff */
[----:B--2---:R-:W-:Y:S05]  /*af10*/  @!P0 BRA `(.L_x_181) ;  /* 0xfffffffc00f08947 */ /* 0x004fea000383ffff */
[----:B------:R-:W-:Y:S05]  /*af20*/  BRA `(.L_x_182) ;  /* 0xffffff7c00087947 */ /* 0x000fea000383ffff */
.L_x_47:
[----:B---3--:R-:W-:-:S07]  /*af30*/  MOV R0, UR4 ;  /* 0x0000000400007c02 */ /* 0x008fce0008000f00 */
.L_x_183:
[----:B-1----:R1:W2:Y:S02]  /*af40*/  SYNCS.PHASECHK.TRANS64.TRYWAIT P0, [R0+URZ], R3 ;  /* 0x00000003000075a7 */ /* 0x0022a400080011ff */
[----:B--2---:R-:W-:Y:S05]  /*af50*/  @!P0 NANOSLEEP.SYNCS 0x989680 ;  /* 0x009896800000895d */ /* 0x004fea0003900000 */
[----:B------:R-:W2:Y:S02]  /*af60*/  @!P0 SYNCS.PHASECHK.TRANS64 P0, [R0+URZ], R3 ;  /* 0x00000003000085a7 */ /* 0x000ea400080010ff */
[----:B--2---:R-:W-:Y:S05]  /*af70*/  @!P0 BRA `(.L_x_183) ;  /* 0xfffffffc00f08947 */ /* 0x004fea000383ffff */
[----:B------:R-:W-:Y:S05]  /*af80*/  BRA `(.L_x_184) ;  /* 0xffffff7c00147947 */ /* 0x000fea000383ffff */
.L_x_48:
[----:B---3--:R-:W-:-:S07]  /*af90*/  MOV R0, UR4 ;  /* 0x0000000400007c02 */ /* 0x008fce0008000f00 */
.L_x_185:
[----:B-1----:R1:W2:Y:S02]  /*afa0*/  SYNCS.PHASECHK.TRANS64.TRYWAIT P0, [R0+URZ], R3 ;  /* 0x00000003000075a7 */ /* 0x0022a400080011ff */
[----:B--2---:R-:W-:Y:S05]  /*afb0*/  @!P0 NANOSLEEP.SYNCS 0x989680 ;  /* 0x009896800000895d */ /* 0x004fea0003900000 */
[----:B------:R-:W2:Y:S02]  /*afc0*/  @!P0 SYNCS.PHASECHK.TRANS64 P0, [R0+URZ], R3 ;  /* 0x00000003000085a7 */ /* 0x000ea400080010ff */
[----:B--2---:R-:W-:Y:S05]  /*afd0*/  @!P0 BRA `(.L_x_185) ;  /* 0xfffffffc00f08947 */ /* 0x004fea000383ffff */
[----:B------:R-:W-:Y:S05]  /*afe0*/  BRA `(.L_x_186) ;  /* 0xffffff7c00207947 */ /* 0x000fea000383ffff */
.L_x_49:
[----:B---3--:R-:W-:-:S07]  /*aff0*/  MOV R0, UR4 ;  /* 0x0000000400007c02 */ /* 0x008fce0008000f00 */
.L_x_187:
[----:B-1----:R1:W2:Y:S02]  /*b000*/  SYNCS.PHASECHK.TRANS64.TRYWAIT P0, [R0+URZ], R3 ;  /* 0x00000003000075a7 */ /* 0x0022a400080011ff */
[----:B--2---:R-:W-:Y:S05]  /*b010*/  @!P0 NANOSLEEP.SYNCS 0x989680 ;  /* 0x009896800000895d */ /* 0x004fea0003900000 */
[----:B------:R-:W2:Y:S02]  /*b020*/  @!P0 SYNCS.PHASECHK.TRANS64 P0, [R0+URZ], R3 ;  /* 0x00000003000085a7 */ /* 0x000ea400080010ff */
[----:B--2---:R-:W-:Y:S05]  /*b030*/  @!P0 BRA `(.L_x_187) ;  /* 0xfffffffc00f08947 */ /* 0x004fea000383ffff */
[----:B------:R-:W-:Y:S05]  /*b040*/  BRA `(.L_x_188) ;  /* 0xffffff7c002c7947 */ /* 0x000fea000383ffff */
.L_x_50:
[----:B---3--:R-:W-:-:S07]  /*b050*/  MOV R0, UR4 ;  /* 0x0000000400007c02 */ /* 0x008fce0008000f00 */
.L_x_189:
[----:B-1----:R1:W2:Y:S02]  /*b060*/  SYNCS.PHASECHK.TRANS64.TRYWAIT P0, [R0+URZ], R3 ;  /* 0x00000003000075a7 */ /* 0x0022a400080011ff */
[----:B--2---:R-:W-:Y:S05]  /*b070*/  @!P0 NANOSLEEP.SYNCS 0x989680 ;  /* 0x009896800000895d */ /* 0x004fea0003900000 */
[----:B------:R-:W2:Y:S02]  /*b080*/  @!P0 SYNCS.PHASECHK.TRANS64 P0, [R0+URZ], R3 ;  /* 0x00000003000085a7 */ /* 0x000ea400080010ff */
[----:B--2---:R-:W-:Y:S05]  /*b090*/  @!P0 BRA `(.L_x_189) ;  /* 0xfffffffc00f08947 */ /* 0x004fea000383ffff */
[----:B------:R-:W-:Y:S05]  /*b0a0*/  BRA `(.L_x_190) ;  /* 0xffffff7c00387947 */ /* 0x000fea000383ffff */
.L_x_51:
[----:B---3--:R-:W-:-:S07]  /*b0b0*/  MOV R0, UR4 ;  /* 0x0000000400007c02 */ /* 0x008fce0008000f00 */
.L_x_191:
[----:B-1----:R1:W2:Y:S02]  /*b0c0*/  SYNCS.PHASECHK.TRANS64.TRYWAIT P0, [R0+URZ], R3 ;  /* 0x00000003000075a7 */ /* 0x0022a400080011ff */
[----:B--2---:R-:W-:Y:S05]  /*b0d0*/  @!P0 NANOSLEEP.SYNCS 0x989680 ;  /* 0x009896800000895d */ /* 0x004fea0003900000 */
[----:B------:R-:W2:Y:S02]  /*b0e0*/  @!P0 SYNCS.PHASECHK.TRANS64 P0, [R0+URZ], R3 ;  /* 0x00000003000085a7 */ /* 0x000ea400080010ff */
[----:B--2---:R-:W-:Y:S05]  /*b0f0*/  @!P0 BRA `(.L_x_191) ;  /* 0xfffffffc00f08947 */ /* 0x004fea000383ffff */
[----:B------:R-:W-:Y:S05]  /*b100*/  BRA `(.L_x_192) ;  /* 0xffffff7c00447947 */ /* 0x000fea000383ffff */
.L_x_52:
[----:B---3--:R-:W-:-:S07]  /*b110*/  MOV R0, UR4 ;  /* 0x0000000400007c02 */ /* 0x008fce0008000f00 */
.L_x_193:
[----:B-1----:R1:W2:Y:S02]  /*b120*/  SYNCS.PHASECHK.TRANS64.TRYWAIT P0, [R0+URZ], R3 ;  /* 0x00000003000075a7 */ /* 0x0022a400080011ff */
[----:B--2---:R-:W-:Y:S05]  /*b130*/  @!P0 NANOSLEEP.SYNCS 0x989680 ;  /* 0x009896800000895d */ /* 0x004fea0003900000 */
[----:B------:R-:W2:Y:S02]  /*b140*/  @!P0 SYNCS.PHASECHK.TRANS64 P0, [R0+URZ], R3 ;  /* 0x00000003000085a7 */ /* 0x000ea400080010ff */
[----:B--2---:R-:W-:Y:S05]  /*b150*/  @!P0 BRA `(.L_x_193) ;  /* 0xfffffffc00f08947 */ /* 0x004fea000383ffff */
[----:B------:R-:W-:Y:S05]  /*b160*/  BRA `(.L_x_194) ;  /* 0xffffff7c00507947 */ /* 0x000fea000383ffff */
.L_x_53:
[----:B---3--:R-:W-:-:S07]  /*b170*/  MOV R0, UR4 ;  /* 0x0000000400007c02 */ /* 0x008fce0008000f00 */
.L_x_195:
[----:B-1----:R1:W2:Y:S02]  /*b180*/  SYNCS.PHASECHK.TRANS64.TRYWAIT P0, [R0+URZ], R3 ;  /* 0x00000003000075a7 */ /* 0x0022a400080011ff */
[----:B--2---:R-:W-:Y:S05]  /*b190*/  @!P0 NANOSLEEP.SYNCS 0x989680 ;  /* 0x009896800000895d */ /* 0x004fea0003900000 */
[----:B------:R-:W2:Y:S02]  /*b1a0*/  @!P0 SYNCS.PHASECHK.TRANS64 P0, [R0+URZ], R3 ;  /* 0x00000003000085a7 */ /* 0x000ea400080010ff */
[----:B--2---:R-:W-:Y:S05]  /*b1b0*/  @!P0 BRA `(.L_x_195) ;  /* 0xfffffffc00f08947 */ /* 0x004fea000383ffff */
[----:B------:R-:W-:Y:S05]  /*b1c0*/  BRA `(.L_x_196) ;  /* 0xffffff7c005c7947 */ /* 0x000fea000383ffff */
.L_x_54:
[----:B---3--:R-:W-:-:S07]  /*b1d0*/  MOV R0, UR4 ;  /* 0x0000000400007c02 */ /* 0x008fce0008000f00 */
.L_x_197:
[----:B-1----:R1:W2:Y:S02]  /*b1e0*/  SYNCS.PHASECHK.TRANS64.TRYWAIT P0, [R0+URZ], R3 ;  /* 0x00000003000075a7 */ /* 0x0022a400080011ff */
[----:B--2---:R-:W-:Y:S05]  /*b1f0*/  @!P0 NANOSLEEP.SYNCS 0x989680 ;  /* 0x009896800000895d */ /* 0x004fea0003900000 */
[----:B------:R-:W2:Y:S02]  /*b200*/  @!P0 SYNCS.PHASECHK.TRANS64 P0, [R0+URZ], R3 ;  /* 0x00000003000085a7 */ /* 0x000ea400080010ff */
[----:B--2---:R-:W-:Y:S05]  /*b210*/  @!P0 BRA `(.L_x_197) ;  /* 0xfffffffc00f08947 */ /* 0x004fea000383ffff */
[----:B------:R-:W-:Y:S05]  /*b220*/  BRA `(.L_x_198) ;  /* 0xffffff7c00687947 */ /* 0x000fea000383ffff */
.L_x_55:
[----:B---3--:R-:W-:-:S07]  /*b230*/  MOV R0, UR4 ;  /* 0x0000000400007c02 */ /* 0x008fce0008000f00 */
.L_x_199:
[----:B-1----:R1:W2:Y:S02]  /*b240*/  SYNCS.PHASECHK.TRANS64.TRYWAIT P0, [R0+URZ], R3 ;  /* 0x00000003000075a7 */ /* 0x0022a400080011ff */
[----:B--2---:R-:W-:Y:S05]  /*b250*/  @!P0 NANOSLEEP.SYNCS 0x989680 ;  /* 0x009896800000895d */ /* 0x004fea0003900000 */
[----:B------:R-:W2:Y:S02]  /*b260*/  @!P0 SYNCS.PHASECHK.TRANS64 P0, [R0+URZ], R3 ;  /* 0x00000003000085a7 */ /* 0x000ea400080010ff */
[----:B--2---:R-:W-:Y:S05]  /*b270*/  @!P0 BRA `(.L_x_199) ;  /* 0xfffffffc00f08947 */ /* 0x004fea000383ffff */
[----:B------:R-:W-:Y:S05]  /*b280*/  BRA `(.L_x_200) ;  /* 0xffffff7c00747947 */ /* 0x000fea000383ffff */
.L_x_56:
[----:B---3--:R-:W-:-:S07]  /*b290*/  MOV R0, UR4 ;  /* 0x0000000400007c02 */ /* 0x008fce0008000f00 */
.L_x_201:
[----:B-1----:R1:W2:Y:S02]  /*b2a0*/  SYNCS.PHASECHK.TRANS64.TRYWAIT P0, [R0+URZ], R3 ;  /* 0x00000003000075a7 */ /* 0x0022a400080011ff */
[----:B--2---:R-:W-:Y:S05]  /*b2b0*/  @!P0 NANOSLEEP.SYNCS 0x989680 ;  /* 0x009896800000895d */ /* 0x004fea0003900000 */
[----:B------:R-:W2:Y:S02]  /*b2c0*/  @!P0 SYNCS.PHASECHK.TRANS64 P0, [R0+URZ], R3 ;  /* 0x00000003000085a7 */ /* 0x000ea400080010ff */
[----:B--2---:R-:W-:Y:S05]  /*b2d0*/  @!P0 BRA `(.L_x_201) ;  /* 0xfffffffc00f08947 */ /* 0x004fea000383ffff */
[----:B------:R-:W-:Y:S05]  /*b2e0*/  BRA `(.L_x_202) ;  /* 0xffffff7c00807947 */ /* 0x000fea000383ffff */
.L_x_57:
[----:B---3--:R-:W-:-:S07]  /*b2f0*/  MOV R0, UR4 ;  /* 0x0000000400007c02 */ /* 0x008fce0008000f00 */
.L_x_203:
[----:B-1----:R1:W2:Y:S02]  /*b300*/  SYNCS.PHASECHK.TRANS64.TRYWAIT P0, [R0+URZ], R3 ;  /* 0x00000003000075a7 */ /* 0x0022a400080011ff */
[----:B--2---:R-:W-:Y:S05]  /*b310*/  @!P0 NANOSLEEP.SYNCS 0x989680 ;  /* 0x009896800000895d */ /* 0x004fea0003900000 */
[----:B------:R-:W2:Y:S02]  /*b320*/  @!P0 SYNCS.PHASECHK.TRANS64 P0, [R0+URZ], R3 ;  /* 0x00000003000085a7 */ /* 0x000ea400080010ff */
[----:B--2---:R-:W-:Y:S05]  /*b330*/  @!P0 BRA `(.L_x_203) ;  /* 0xfffffffc00f08947 */ /* 0x004fea000383ffff */
[----:B------:R-:W-:Y:S05]  /*b340*/  BRA `(.L_x_204) ;  /* 0xffffff7c008c7947 */ /* 0x000fea000383ffff */
.L_x_58:
[----:B---3--:R-:W-:-:S07]  /*b350*/  MOV R0, UR4 ;  /* 0x0000000400007c02 */ /* 0x008fce0008000f00 */
.L_x_205:
[----:B-1----:R1:W2:Y:S02]  /*b360*/  SYNCS.PHASECHK.TRANS64.TRYWAIT P0, [R0+URZ], R3 ;  /* 0x00000003000075a7 */ /* 0x0022a400080011ff */
[----:B--2---:R-:W-:Y:S05]  /*b370*/  @!P0 NANOSLEEP.SYNCS 0x989680 ;  /* 0x009896800000895d */ /* 0x004fea0003900000 */
[----:B------:R-:W2:Y:S02]  /*b380*/  @!P0 SYNCS.PHASECHK.TRANS64 P0, [R0+URZ], R3 ;  /* 0x00000003000085a7 */ /* 0x000ea400080010ff */
[----:B--2---:R-:W-:Y:S05]  /*b390*/  @!P0 BRA `(.L_x_205) ;  /* 0xfffffffc00f08947 */ /* 0x004fea000383ffff */
[----:B------:R-:W-:Y:S05]  /*b3a0*/  BRA `(.L_x_206) ;  /* 0xffffff7c00987947 */ /* 0x000fea000383ffff */
.L_x_59:
[----:B---3--:R-:W-:-:S07]  /*b3b0*/  MOV R0, UR4 ;  /* 0x0000000400007c02 */ /* 0x008fce0008000f00 */
.L_x_207:
[----:B-1----:R1:W2:Y:S02]  /*b3c0*/  SYNCS.PHASECHK.TRANS64.TRYWAIT P0, [R0+URZ], R3 ;  /* 0x00000003000075a7 */ /* 0x0022a400080011ff */
[----:B--2---:R-:W-:Y:S05]  /*b3d0*/  @!P0 NANOSLEEP.SYNCS 0x989680 ;  /* 0x009896800000895d */ /* 0x004fea0003900000 */
[----:B------:R-:W2:Y:S02]  /*b3e0*/  @!P0 SYNCS.PHASECHK.TRANS64 P0, [R0+URZ], R3 ;  /* 0x00000003000085a7 */ /* 0x000ea400080010ff */
[----:B--2---:R-:W-:Y:S05]  /*b3f0*/  @!P0 BRA `(.L_x_207) ;  /* 0xfffffffc00f08947 */ /* 0x004fea000383ffff */
[----:B------:R-:W-:Y:S05]  /*b400*/  BRA `(.L_x_208) ;  /* 0xffffff7c00a47947 */ /* 0x000fea000383ffff */
.L_x_60:
[----:B---3--:R-:W-:-:S07]  /*b410*/  MOV R0, UR4 ;  /* 0x0000000400007c02 */ /* 0x008fce0008000f00 */
.L_x_209:
[----:B-1----:R1:W2:Y:S02]  /*b420*/  SYNCS.PHASECHK.TRANS64.TRYWAIT P0, [R0+URZ], R3 ;  /* 0x00000003000075a7 */ /* 0x0022a400080011ff */
[----:B--2---:R-:W-:Y:S05]  /*b430*/  @!P0 NANOSLEEP.SYNCS 0x989680 ;  /* 0x009896800000895d */ /* 0x004fea0003900000 */
[----:B------:R-:W2:Y:S02]  /*b440*/  @!P0 SYNCS.PHASECHK.TRANS64 P0, [R0+URZ], R3 ;  /* 0x00000003000085a7 */ /* 0x000ea400080010ff */
[----:B--2---:R-:W-:Y:S05]  /*b450*/  @!P0 BRA `(.L_x_209) ;  /* 0xfffffffc00f08947 */ /* 0x004fea000383ffff */
[----:B------:R-:W-:Y:S05]  /*b460*/  BRA `(.L_x_210) ;  /* 0xffffff7c00b07947 */ /* 0x000fea000383ffff */
.L_x_61:
[----:B---3--:R-:W-:-:S07]  /*b470*/  MOV R0, UR4 ;  /* 0x0000000400007c02 */ /* 0x008fce0008000f00 */
.L_x_211:
[----:B-1----:R1:W2:Y:S02]  /*b480*/  SYNCS.PHASECHK.TRANS64.TRYWAIT P0, [R0+URZ], R3 ;  /* 0x00000003000075a7 */ /* 0x0022a400080011ff */
[----:B--2---:R-:W-:Y:S05]  /*b490*/  @!P0 NANOSLEEP.SYNCS 0x989680 ;  /* 0x009896800000895d */ /* 0x004fea0003900000 */
[----:B------:R-:W2:Y:S02]  /*b4a0*/  @!P0 SYNCS.PHASECHK.TRANS64 P0, [R0+URZ], R3 ;  /* 0x00000003000085a7 */ /* 0x000ea400080010ff */
[----:B--2---:R-:W-:Y:S05]  /*b4b0*/  @!P0 BRA `(.L_x_211) ;  /* 0xfffffffc00f08947 */ /* 0x004fea000383ffff */
[----:B------:R-:W-:Y:S05]  /*b4c0*/  BRA `(.L_x_212) ;  /* 0xffffff7c00bc7947 */ /* 0x000fea000383ffff */
.L_x_62:
[----:B---3--:R-:W-:-:S07]  /*b4d0*/  MOV R0, UR4 ;  /* 0x0000000400007c02 */ /* 0x008fce0008000f00 */
.L_x_213:
[----:B-1----:R1:W2:Y:S02]  /*b4e0*/  SYNCS.PHASECHK.TRANS64.TRYWAIT P0, [R0+URZ], R3 ;  /* 0x00000003000075a7 */ /* 0x0022a400080011ff */
[----:B--2---:R-:W-:Y:S05]  /*b4f0*/  @!P0 NANOSLEEP.SYNCS 0x989680 ;  /* 0x009896800000895d */ /* 0x004fea0003900000 */
[----:B------:R-:W2:Y:S02]  /*b500*/  @!P0 SYNCS.PHASECHK.TRANS64 P0, [R0+URZ], R3 ;  /* 0x00000003000085a7 */ /* 0x000ea400080010ff */
[----:B--2---:R-:W-:Y:S05]  /*b510*/  @!P0 BRA `(.L_x_213) ;  /* 0xfffffffc00f08947 */ /* 0x004fea000383ffff */
[----:B------:R-:W-:Y:S05]  /*b520*/  BRA `(.L_x_214) ;  /* 0xffffff7c00c87947 */ /* 0x000fea000383ffff */
.L_x_63:
[----:B---3--:R-:W-:-:S07]  /*b530*/  MOV R0, UR4 ;  /* 0x0000000400007c02 */ /* 0x008fce0008000f00 */
.L_x_215:
[----:B-1----:R1:W2:Y:S02]  /*b540*/  SYNCS.PHASECHK.TRANS64.TRYWAIT P0, [R0+URZ], R3 ;  /* 0x00000003000075a7 */ /* 0x0022a400080011ff */
[----:B--2---:R-:W-:Y:S05]  /*b550*/  @!P0 NANOSLEEP.SYNCS 0x989680 ;  /* 0x009896800000895d */ /* 0x004fea0003900000 */
[----:B------:R-:W2:Y:S02]  /*b560*/  @!P0 SYNCS.PHASECHK.TRANS64 P0, [R0+URZ], R3 ;  /* 0x00000003000085a7 */ /* 0x000ea400080010ff */
[----:B--2---:R-:W-:Y:S05]  /*b570*/  @!P0 BRA `(.L_x_215) ;  /* 0xfffffffc00f08947 */ /* 0x004fea000383ffff */
[----:B------:R-:W-:Y:S05]  /*b580*/  BRA `(.L_x_216) ;  /* 0xffffff7c00d47947 */ /* 0x000fea000383ffff */
.L_x_64:
[----:B---3--:R-:W-:-:S07]  /*b590*/  MOV R0, UR4 ;  /* 0x0000000400007c02 */ /* 0x008fce0008000f00 */
.L_x_217:
[----:B-1----:R1:W2:Y:S02]  /*b5a0*/  SYNCS.PHASECHK.TRANS64.TRYWAIT P0, [R0+URZ], R3 ;  /* 0x00000003000075a7 */ /* 0x0022a400080011ff */
[----:B--2---:R-:W-:Y:S05]  /*b5b0*/  @!P0 NANOSLEEP.SYNCS 0x989680 ;  /* 0x009896800000895d */ /* 0x004fea0003900000 */
[----:B------:R-:W2:Y:S02]  /*b5c0*/  @!P0 SYNCS.PHASECHK.TRANS64 P0, [R0+URZ], R3 ;  /* 0x00000003000085a7 */ /* 0x000ea400080010ff */
[----:B--2---:R-:W-:Y:S05]  /*b5d0*/  @!P0 BRA `(.L_x_217) ;  /* 0xfffffffc00f08947 */ /* 0x004fea000383ffff */
[----:B------:R-:W-:Y:S05]  /*b5e0*/  BRA `(.L_x_218) ;  /* 0xffffff7c00e07947 */ /* 0x000fea000383ffff */
.L_x_65:
[----:B---3--:R-:W-:-:S07]  /*b5f0*/  MOV R0, UR4 ;  /* 0x0000000400007c02 */ /* 0x008fce0008000f00 */
.L_x_219:
[----:B-1----:R1:W2:Y:S02]  /*b600*/  SYNCS.PHASECHK.TRANS64.TRYWAIT P0, [R0+URZ], R3 ;  /* 0x00000003000075a7 */ /* 0x0022a400080011ff */
[----:B--2---:R-:W-:Y:S05]  /*b610*/  @!P0 NANOSLEEP.SYNCS 0x989680 ;  /* 0x009896800000895d */ /* 0x004fea0003900000 */
[----:B------:R-:W2:Y:S02]  /*b620*/  @!P0 SYNCS.PHASECHK.TRANS64 P0, [R0+URZ], R3 ;  /* 0x00000003000085a7 */ /* 0x000ea400080010ff */
[----:B--2---:R-:W-:Y:S05]  /*b630*/  @!P0 BRA `(.L_x_219) ;  /* 0xfffffffc00f08947 */ /* 0x004fea000383ffff */
[----:B------:R-:W-:Y:S05]  /*b640*/  BRA `(.L_x_220) ;  /* 0xffffff7c00ec7947 */ /* 0x000fea000383ffff */
.L_x_66:
[----:B---3--:R-:W-:-:S07]  /*b650*/  MOV R0, UR4 ;  /* 0x0000000400007c02 */ /* 0x008fce0008000f00 */
.L_x_221:
[----:B-1----:R1:W2:Y:S02]  /*b660*/  SYNCS.PHASECHK.TRANS64.TRYWAIT P0, [R0+URZ], R3 ;  /* 0x00000003000075a7 */ /* 0x0022a400080011ff */
[----:B--2---:R-:W-:Y:S05]  /*b670*/  @!P0 NANOSLEEP.SYNCS 0x989680 ;  /* 0x009896800000895d */ /* 0x004fea0003900000 */
[----:B------:R-:W2:Y:S02]  /*b680*/  @!P0 SYNCS.PHASECHK.TRANS64 P0, [R0+URZ], R3 ;  /* 0x00000003000085a7 */ /* 0x000ea400080010ff */
[----:B--2---:R-:W-:Y:S05]  /*b690*/  @!P0 BRA `(.L_x_221) ;  /* 0xfffffffc00f08947 */ /* 0x004fea000383ffff */
[----:B------:R-:W-:Y:S05]  /*b6a0*/  BRA `(.L_x_222) ;  /* 0xffffff7c00f87947 */ /* 0x000fea000383ffff */
.L_x_67:
[----:B---3--:R-:W-:-:S07]  /*b6b0*/  MOV R0, UR4 ;  /* 0x0000000400007c02 */ /* 0x008fce0008000f00 */
.L_x_223:
[----:B-1----:R1:W2:Y:S02]  /*b6c0*/  SYNCS.PHASECHK.TRANS64.TRYWAIT P0, [R0+URZ], R3 ;  /* 0x00000003000075a7 */ /* 0x0022a400080011ff */
[----:B--2---:R-:W-:Y:S05]  /*b6d0*/  @!P0 NANOSLEEP.SYNCS 0x989680 ;  /* 0x009896800000895d */ /* 0x004fea0003900000 */
[----:B------:R-:W2:Y:S02]  /*b6e0*/  @!P0 SYNCS.PHASECHK.TRANS64 P0, [R0+URZ], R3 ;  /* 0x00000003000085a7 */ /* 0x000ea400080010ff */
[----:B--2---:R-:W-:Y:S05]  /*b6f0*/  @!P0 BRA `(.L_x_223) ;  /* 0xfffffffc00f08947 */ /* 0x004fea000383ffff */
[----:B------:R-:W-:Y:S05]  /*b700*/  BRA `(.L_x_224) ;  /* 0xffffff8000047947 */ /* 0x000fea000383ffff */
.L_x_68:
[----:B---3--:R-:W-:-:S07]  /*b710*/  MOV R0, UR4 ;  /* 0x0000000400007c02 */ /* 0x008fce0008000f00 */
.L_x_225:
[----:B-1----:R1:W2:Y:S02]  /*b720*/  SYNCS.PHASECHK.TRANS64.TRYWAIT P0, [R0+URZ], R3 ;  /* 0x00000003000075a7 */ /* 0x0022a400080011ff */
[----:B--2---:R-:W-:Y:S05]  /*b730*/  @!P0 NANOSLEEP.SYNCS 0x989680 ;  /* 0x009896800000895d */ /* 0x004fea0003900000 */
[----:B------:R-:W2:Y:S02]  /*b740*/  @!P0 SYNCS.PHASECHK.TRANS64 P0, [R0+URZ], R3 ;  /* 0x00000003000085a7 */ /* 0x000ea400080010ff */
[----:B--2---:R-:W-:Y:S05]  /*b750*/  @!P0 BRA `(.L_x_225) ;  /* 0xfffffffc00f08947 */ /* 0x004fea000383ffff */
[----:B------:R-:W-:Y:S05]  /*b760*/  BRA `(.L_x_226) ;  /* 0xffffff8000107947 */ /* 0x000fea000383ffff */
.L_x_69:
[----:B---3--:R-:W-:-:S07]  /*b770*/  MOV R0, UR4 ;  /* 0x0000000400007c02 */ /* 0x008fce0008000f00 */
.L_x_227:
[----:B-1----:R1:W2:Y:S02]  /*b780*/  SYNCS.PHASECHK.TRANS64.TRYWAIT P0, [R0+URZ], R3 ;  /* 0x00000003000075a7 */ /* 0x0022a400080011ff */
[----:B--2---:R-:W-:Y:S05]  /*b790*/  @!P0 NANOSLEEP.SYNCS 0x989680 ;  /* 0x009896800000895d */ /* 0x004fea0003900000 */
[----:B------:R-:W2:Y:S02]  /*b7a0*/  @!P0 SYNCS.PHASECHK.TRANS64 P0, [R0+URZ], R3 ;  /* 0x00000003000085a7 */ /* 0x000ea400080010ff */
[----:B--2---:R-:W-:Y:S05]  /*b7b0*/  @!P0 BRA `(.L_x_227) ;  /* 0xfffffffc00f08947 */ /* 0x004fea000383ffff */
[----:B------:R-:W-:Y:S05]  /*b7c0*/  BRA `(.L_x_228) ;  /* 0xffffff80001c7947 */ /* 0x000fea000383ffff */
.L_x_70:
[----:B---3--:R-:W-:-:S07]  /*b7d0*/  MOV R0, UR4 ;  /* 0x0000000400007c02 */ /* 0x008fce0008000f00 */
.L_x_229:
[----:B-1----:R1:W2:Y:S02]  /*b7e0*/  SYNCS.PHASECHK.TRANS64.TRYWAIT P0, [R0+URZ], R3 ;  /* 0x00000003000075a7 */ /* 0x0022a400080011ff */
[----:B--2---:R-:W-:Y:S05]  /*b7f0*/  @!P0 NANOSLEEP.SYNCS 0x989680 ;  /* 0x009896800000895d */ /* 0x004fea0003900000 */
[----:B------:R-:W2:Y:S02]  /*b800*/  @!P0 SYNCS.PHASECHK.TRANS64 P0, [R0+URZ], R3 ;  /* 0x00000003000085a7 */ /* 0x000ea400080010ff */
[----:B--2---:R-:W-:Y:S05]  /*b810*/  @!P0 BRA `(.L_x_229) ;  /* 0xfffffffc00f08947 */ /* 0x004fea000383ffff */
[----:B------:R-:W-:Y:S05]  /*b820*/  BRA `(.L_x_230) ;  /* 0xffffff8000287947 */ /* 0x000fea000383ffff */
.L_x_71:
[----:B---3--:R-:W-:-:S07]  /*b830*/  MOV R0, UR4 ;  /* 0x0000000400007c02 */ /* 0x008fce0008000f00 */
.L_x_231:
[----:B-1----:R1:W2:Y:S02]  /*b840*/  SYNCS.PHASECHK.TRANS64.TRYWAIT P0, [R0+URZ], R3 ;  /* 0x00000003000075a7 */ /* 0x0022a400080011ff */
[----:B--2---:R-:W-:Y:S05]  /*b850*/  @!P0 NANOSLEEP.SYNCS 0x989680 ;  /* 0x009896800000895d */ /* 0x004fea0003900000 */
[----:B------:R-:W2:Y:S02]  /*b860*/  @!P0 SYNCS.PHASECHK.TRANS64 P0, [R0+URZ], R3 ;  /* 0x00000003000085a7 */ /* 0x000ea400080010ff */
[----:B--2---:R-:W-:Y:S05]  /*b870*/  @!P0 BRA `(.L_x_231) ;  /* 0xfffffffc00f08947 */ /* 0x004fea000383ffff */
[----:B------:R-:W-:Y:S05]  /*b880*/  BRA `(.L_x_232) ;  /* 0xffffff8000347947 */ /* 0x000fea000383ffff */
.L_x_72:
[----:B---3--:R-:W-:-:S07]  /*b890*/  MOV R0, UR4 ;  /* 0x0000000400007c02 */ /* 0x008fce0008000f00 */
.L_x_233:
[----:B-1----:R1:W2:Y:S02]  /*b8a0*/  SYNCS.PHASECHK.TRANS64.TRYWAIT P0, [R0+URZ], R3 ;  /* 0x00000003000075a7 */ /* 0x0022a400080011ff */
[----:B--2---:R-:W-:Y:S05]  /*b8b0*/  @!P0 NANOSLEEP.SYNCS 0x989680 ;  /* 0x009896800000895d */ /* 0x004fea0003900000 */
[----:B------:R-:W2:Y:S02]  /*b8c0*/  @!P0 SYNCS.PHASECHK.TRANS64 P0, [R0+URZ], R3 ;  /* 0x00000003000085a7 */ /* 0x000ea400080010ff */
[----:B--2---:R-:W-:Y:S05]  /*b8d0*/  @!P0 BRA `(.L_x_233) ;  /* 0xfffffffc00f08947 */ /* 0x004fea000383ffff */
[----:B------:R-:W-:Y:S05]  /*b8e0*/  BRA `(.L_x_234) ;  /* 0xffffff8000407947 */ /* 0x000fea000383ffff */
.L_x_73:
[----:B---3--:R-:W-:-:S07]  /*b8f0*/  MOV R0, UR4 ;  /* 0x0000000400007c02 */ /* 0x008fce0008000f00 */
.L_x_235:
[----:B-1----:R1:W2:Y:S02]  /*b900*/  SYNCS.PHASECHK.TRANS64.TRYWAIT P0, [R0+URZ], R3 ;  /* 0x00000003000075a7 */ /* 0x0022a400080011ff */
[----:B--2---:R-:W-:Y:S05]  /*b910*/  @!P0 NANOSLEEP.SYNCS 0x989680 ;  /* 0x009896800000895d */ /* 0x004fea0003900000 */
[----:B------:R-:W2:Y:S02]  /*b920*/  @!P0 SYNCS.PHASECHK.TRANS64 P0, [R0+URZ], R3 ;  /* 0x00000003000085a7 */ /* 0x000ea400080010ff */
[----:B--2---:R-:W-:Y:S05]  /*b930*/  @!P0 BRA `(.L_x_235) ;  /* 0xfffffffc00f08947 */ /* 0x004fea000383ffff */
[----:B------:R-:W-:Y:S05]  /*b940*/  BRA `(.L_x_236) ;  /* 0xffffff80004c7947 */ /* 0x000fea000383ffff */
.L_x_74:
[----:B---3--:R-:W-:-:S07]  /*b950*/  MOV R0, UR4 ;  /* 0x0000000400007c02 */ /* 0x008fce0008000f00 */
.L_x_237:
[----:B-1----:R1:W2:Y:S02]  /*b960*/  SYNCS.PHASECHK.TRANS64.TRYWAIT P0, [R0+URZ], R3 ;  /* 0x00000003000075a7 */ /* 0x0022a400080011ff */
[----:B--2---:R-:W-:Y:S05]  /*b970*/  @!P0 NANOSLEEP.SYNCS 0x989680 ;  /* 0x009896800000895d */ /* 0x004fea0003900000 */
[----:B------:R-:W2:Y:S02]  /*b980*/  @!P0 SYNCS.PHASECHK.TRANS64 P0, [R0+URZ], R3 ;  /* 0x00000003000085a7 */ /* 0x000ea400080010ff */
[----:B--2---:R-:W-:Y:S05]  /*b990*/  @!P0 BRA `(.L_x_237) ;  /* 0xfffffffc00f08947 */ /* 0x004fea000383ffff */
[----:B------:R-:W-:Y:S05]  /*b9a0*/  BRA `(.L_x_238) ;  /* 0xffffff8000587947 */ /* 0x000fea000383ffff */
.L_x_75:
[----:B---3--:R-:W-:-:S07]  /*b9b0*/  MOV R0, UR4 ;  /* 0x0000000400007c02 */ /* 0x008fce0008000f00 */
.L_x_239:
[----:B-1----:R1:W2:Y:S02]  /*b9c0*/  SYNCS.PHASECHK.TRANS64.TRYWAIT P0, [R0+URZ], R3 ;  /* 0x00000003000075a7 */ /* 0x0022a400080011ff */
[----:B--2---:R-:W-:Y:S05]  /*b9d0*/  @!P0 NANOSLEEP.SYNCS 0x989680 ;  /* 0x009896800000895d */ /* 0x004fea0003900000 */
[----:B------:R-:W2:Y:S02]  /*b9e0*/  @!P0 SYNCS.PHASECHK.TRANS64 P0, [R0+URZ], R3 ;  /* 0x00000003000085a7 */ /* 0x000ea400080010ff */
[----:B--2---:R-:W-:Y:S05]  /*b9f0*/  @!P0 BRA `(.L_x_239) ;  /* 0xfffffffc00f08947 */ /* 0x004fea000383ffff */
[----:B------:R-:W-:Y:S05]  /*ba00*/  BRA `(.L_x_240) ;  /* 0xffffff8000647947 */ /* 0x000fea000383ffff */
.L_x_78:
[----:B-1----:R1:W2:Y:S02]  /*ba10*/  SYNCS.PHASECHK.TRANS64.TRYWAIT P0, [R0+URZ+0x2c0], R4 ;  /* 0x0002c004000075a7 */ /* 0x0022a400080011ff */
[----:B--2---:R-:W-:Y:S05]  /*ba20*/  @!P0 NANOSLEEP.SYNCS 0x989680 ;  /* 0x009896800000895d */ /* 0x004fea0003900000 */
[----:B------:R-:W2:Y:S02]  /*ba30*/  @!P0 SYNCS.PHASECHK.TRANS64 P0, [R0+URZ+0x2c0], R4 ;  /* 0x0002c004000085a7 */ /* 0x000ea400080010ff */
[----:B--2---:R-:W-:Y:S05]  /*ba40*/  @!P0 BRA `(.L_x_78) ;  /* 0xfffffffc00f08947 */ /* 0x004fea000383ffff */
[----:B------:R-:W-:Y:S05]  /*ba50*/  BRA `(.L_x_241) ;  /* 0xffffff8000c47947 */ /* 0x000fea000383ffff */
.L_x_79:
[----:B------:R-:W-:-:S07]  /*ba60*/  MOV R0, UR5 ;  /* 0x0000000500007c02 */ /* 0x000fce0008000f00 */
.L_x_242:
[----:B-1----:R1:W2:Y:S02]  /*ba70*/  SYNCS.PHASECHK.TRANS64.TRYWAIT P0, [R0+URZ+0x270], R5 ;  /* 0x00027005000075a7 */ /* 0x0022a400080011ff */
[----:B--2---:R-:W-:Y:S05]  /*ba80*/  @!P0 NANOSLEEP.SYNCS 0x989680 ;  /* 0x009896800000895d */ /* 0x004fea0003900000 */
[----:B------:R-:W2:Y:S02]  /*ba90*/  @!P0 SYNCS.PHASECHK.TRANS64 P0, [R0+URZ+0x270], R5 ;  /* 0x00027005000085a7 */ /* 0x000ea400080010ff */
[----:B--2---:R-:W-:Y:S05]  /*baa0*/  @!P0 BRA `(.L_x_242) ;  /* 0xfffffffc00f08947 */ /* 0x004fea000383ffff */
[----:B------:R-:W-:Y:S05]  /*bab0*/  BRA `(.L_x_243) ;  /* 0xffffff8000d47947 */ /* 0x000fea000383ffff */
.L_x_80:
[----:B-1----:R1:W2:Y:S02]  /*bac0*/  SYNCS.PHASECHK.TRANS64.TRYWAIT P1, [R0+URZ+0x260], R4 ;  /* 0x00026004000075a7 */ /* 0x0022a400080211ff */
[----:B--2---:R-:W-:Y:S05]  /*bad0*/  @!P1 NANOSLEEP.SYNCS 0x989680 ;  /* 0x009896800000995d */ /* 0x004fea0003900000 */
[----:B------:R-:W2:Y:S02]  /*bae0*/  @!P1 SYNCS.PHASECHK.TRANS64 P1, [R0+URZ+0x260], R4 ;  /* 0x00026004000095a7 */ /* 0x000ea400080210ff */
[----:B--2---:R-:W-:Y:S05]  /*baf0*/  @!P1 BRA `(.L_x_80) ;  /* 0xfffffffc00f09947 */ /* 0x004fea000383ffff */
[----:B------:R-:W-:Y:S05]  /*bb00*/  BRA `(.L_x_244) ;  /* 0xffffff8400047947 */ /* 0x000fea000383ffff */
.L_x_83:
[----:B------:R-:W-:-:S07]  /*bb10*/  MOV R0, UR5 ;  /* 0x0000000500007c02 */ /* 0x000fce0008000f00 */
.L_x_245:
[----:B-1----:R1:W2:Y:S02]  /*bb20*/  SYNCS.PHASECHK.TRANS64.TRYWAIT P0, [R0+URZ+0x270], R2 ;  /* 0x00027002000075a7 */ /* 0x0022a400080011ff */
[----:B--2---:R-:W-:Y:S05]  /*bb30*/  @!P0 NANOSLEEP.SYNCS 0x989680 ;  /* 0x009896800000895d */ /* 0x004fea0003900000 */
[----:B------:R-:W2:Y:S02]  /*bb40*/  @!P0 SYNCS.PHASECHK.TRANS64 P0, [R0+URZ+0x270], R2 ;  /* 0x00027002000085a7 */ /* 0x000ea400080010ff */
[----:B--2---:R-:W-:Y:S05]  /*bb50*/  @!P0 BRA `(.L_x_245) ;  /* 0xfffffffc00f08947 */ /* 0x004fea000383ffff */
[----:B------:R-:W-:Y:S05]  /*bb60*/  BRA `(.L_x_82) ;  /* 0xffffff8400587947 */ /* 0x000fea000383ffff */
.L_x_92:
[----:B-1----:R-:W-:-:S04]  /*bb70*/  MOV R4, UR6 ;  /* 0x0000000600047c02 */ /* 0x002fc80008000f00 */
[----:B------:R1:W2:Y:S03]  /*bb80*/  SYNCS.PHASECHK.TRANS64.TRYWAIT P0, [R4+URZ+0x8], R5 ;  /* 0x00000805040075a7 */ /* 0x0002a600080011ff */
[----:B--2---:R-:W-:Y:S05]  /*bb90*/  @!P0 NANOSLEEP.SYNCS 0x989680 ;  /* 0x009896800000895d */ /* 0x004fea0003900000 */
[----:B------:R-:W2:Y:S02]  /*bba0*/  @!P0 SYNCS.PHASECHK.TRANS64 P0, [R4+URZ+0x8], R5 ;  /* 0x00000805040085a7 */ /* 0x000ea400080010ff */
[----:B--2---:R-:W-:Y:S05]  /*bbb0*/  @!P0 BRA `(.L_x_92) ;  /* 0xfffffffc00ec8947 */ /* 0x004fea000383ffff */
[----:B------:R-:W-:Y:S05]  /*bbc0*/  BRA `(.L_x_91) ;  /* 0xffffff88000c7947 */ /* 0x000fea000383ffff */
.L_x_94:
[----:B------:R-:W-:Y:S01]  /*bbd0*/  BSSY B0, `(.L_x_246) ;  /* 0x0000006000007945 */ /* 0x000fe20003800000 */
[----:B------:R-:W-:-:S07]  /*bbe0*/  MOV R15, 0xffffffff ;  /* 0xffffffff000f7802 */ /* 0x000fce0000000f00 */
[----:B-1---5:R-:W-:Y:S05]  /*bbf0*/  WARPSYNC.COLLECTIVE R15, `(.L_x_247) ;  /* 0x000000000f0c7348 */ /* 0x022fea0003c00000 */
[----:B------:R-:W-:Y:S02]  /*bc00*/  ELECT P6, UR79, PT ;  /* 0x00000000004f782f */ /* 0x000fe400038c0000 */
[----:B------:R-:W-:Y:S01]  /*bc10*/  MOV R14, UR79 ;  /* 0x0000004f000e7c02 */ /* 0x000fe20008000f00 */
[----:B-1---5:R-:W-:Y:S10]  /*bc20*/  ENDCOLLECTIVE ;  /* 0x000000000000791b */ /* 0x022ff40003800000 */
.L_x_247:
[----:B------:R-:W-:Y:S05]  /*bc30*/  BSYNC B0 ;  /* 0x0000000000007941 */ /* 0x000fea0003800000 */
.L_x_246:
[----:B------:R-:W-:Y:S05]  /*bc40*/  BRA `(.L_x_248) ;  /* 0xffffff88003c7947 */ /* 0x000fea000383ffff */
.L_x_96:
[----:B-1----:R-:W-:-:S04]  /*bc50*/  MOV R2, UR6 ;  /* 0x0000000600027c02 */ /* 0x002fc80008000f00 */
[----:B------:R1:W2:Y:S03]  /*bc60*/  SYNCS.PHASECHK.TRANS64.TRYWAIT P0, [R2+URZ+0x8], R3 ;  /* 0x00000803020075a7 */ /* 0x0002a600080011ff */
[----:B--2---:R-:W-:Y:S05]  /*bc70*/  @!P0 NANOSLEEP.SYNCS 0x989680 ;  /* 0x009896800000895d */ /* 0x004fea0003900000 */
[----:B------:R-:W2:Y:S02]  /*bc80*/  @!P0 SYNCS.PHASECHK.TRANS64 P0, [R2+URZ+0x8], R3 ;  /* 0x00000803020085a7 */ /* 0x000ea400080010ff */
[----:B--2---:R-:W-:Y:S05]  /*bc90*/  @!P0 BRA `(.L_x_96) ;  /* 0xfffffffc00ec8947 */ /* 0x004fea000383ffff */
[----:B------:R-:W-:Y:S05]  /*bca0*/  BRA `(.L_x_95) ;  /* 0xffffff8800407947 */ /* 0x000fea000383ffff */
.L_x_97:
[----:B-1----:R1:W2:Y:S02]  /*bcb0*/  SYNCS.PHASECHK.TRANS64.TRYWAIT P0, [R0+URZ+0x260], R4 ;  /* 0x00026004000075a7 */ /* 0x0022a400080011ff */
[----:B--2---:R-:W-:Y:S05]  /*bcc0*/  @!P0 NANOSLEEP.SYNCS 0x989680 ;  /* 0x009896800000895d */ /* 0x004fea0003900000 */
[----:B------:R-:W2:Y:S02]  /*bcd0*/  @!P0 SYNCS.PHASECHK.TRANS64 P0, [R0+URZ+0x260], R4 ;  /* 0x00026004000085a7 */ /* 0x000ea400080010ff */
[----:B--2---:R-:W-:Y:S05]  /*bce0*/  @!P0 BRA `(.L_x_97) ;  /* 0xfffffffc00f08947 */ /* 0x004fea000383ffff */
[----:B------:R-:W-:Y:S05]  /*bcf0*/  BRA `(.L_x_249) ;  /* 0xffffff8c00147947 */ /* 0x000fea000383ffff */
.L_x_99:
[----:B------:R-:W-:-:S07]  /*bd00*/  MOV R0, UR11 ;  /* 0x0000000b00007c02 */ /* 0x000fce0008000f00 */
.L_x_250:
[----:B-1----:R1:W2:Y:S02]  /*bd10*/  SYNCS.PHASECHK.TRANS64.TRYWAIT P0, [R0+URZ+0x2a0], R4 ;  /* 0x0002a004000075a7 */ /* 0x0022a400080011ff */
[----:B--2---:R-:W-:Y:S05]  /*bd20*/  @!P0 NANOSLEEP.SYNCS 0x989680 ;  /* 0x009896800000895d */ /* 0x004fea0003900000 */
[----:B------:R-:W2:Y:S02]  /*bd30*/  @!P0 SYNCS.PHASECHK.TRANS64 P0, [R0+URZ+0x2a0], R4 ;  /* 0x0002a004000085a7 */ /* 0x000ea400080010ff */
[----:B--2---:R-:W-:Y:S05]  /*bd40*/  @!P0 BRA `(.L_x_250) ;  /* 0xfffffffc00f08947 */ /* 0x004fea000383ffff */
[----:B------:R-:W-:Y:S05]  /*bd50*/  BRA `(.L_x_251) ;  /* 0xffffff8c005c7947 */ /* 0x000fea000383ffff */
.L_x_102:
[----:B------:R-:W-:Y:S07]  /*bd60*/  MOV R0, UR9 ;  /* 0x0000000900007c02 */ /* 0x000fee0008000f00 */
.L_x_252:
[----:B-1----:R1:W2:Y:S02]  /*bd70*/  SYNCS.PHASECHK.TRANS64.TRYWAIT P0, [R0+URZ], R4 ;  /* 0x00000004000075a7 */ /* 0x0022a400080011ff */
[----:B--2---:R-:W-:Y:S05]  /*bd80*/  @!P0 NANOSLEEP.SYNCS 0x989680 ;  /* 0x009896800000895d */ /* 0x004fea0003900000 */
[----:B------:R-:W2:Y:S02]  /*bd90*/  @!P0 SYNCS.PHASECHK.TRANS64 P0, [R0+URZ], R4 ;  /* 0x00000004000085a7 */ /* 0x000ea400080010ff */
[----:B--2---:R-:W-:Y:S05]  /*bda0*/  @!P0 BRA `(.L_x_252) ;  /* 0xfffffffc00f08947 */ /* 0x004fea000383ffff */
[----:B------:R-:W-:Y:S05]  /*bdb0*/  BRA `(.L_x_101) ;  /* 0xffffff8c00747947 */ /* 0x000fea000383ffff */
.L_x_106:
[----:B-1----:R-:W-:-:S07]  /*bdc0*/  MOV R0, UR7 ;  /* 0x0000000700007c02 */ /* 0x002fce0008000f00 */
.L_x_253:
[----:B-1----:R1:W2:Y:S02]  /*bdd0*/  SYNCS.PHASECHK.TRANS64.TRYWAIT P0, [R0+URZ], R2 ;  /* 0x00000002000075a7 */ /* 0x0022a400080011ff */
[----:B--2---:R-:W-:Y:S05]  /*bde0*/  @!P0 NANOSLEEP.SYNCS 0x989680 ;  /* 0x009896800000895d */ /* 0x004fea0003900000 */
[----:B------:R-:W2:Y:S02]  /*bdf0*/  @!P0 SYNCS.PHASECHK.TRANS64 P0, [R0+URZ], R2 ;  /* 0x00000002000085a7 */ /* 0x000ea400080010ff */
[----:B--2---:R-:W-:Y:S05]  /*be00*/  @!P0 BRA `(.L_x_253) ;  /* 0xfffffffc00f08947 */ /* 0x004fea000383ffff */
[----:B------:R-:W-:Y:S05]  /*be10*/  BRA `(.L_x_254) ;  /* 0xffffff90002c7947 */ /* 0x000fea000383ffff */
.L_x_107:
[----:B------:R-:W-:-:S07]  /*be20*/  MOV R0, UR7 ;  /* 0x0000000700007c02 */ /* 0x000fce0008000f00 */
.L_x_255:
[----:B-1----:R1:W2:Y:S02]  /*be30*/  SYNCS.PHASECHK.TRANS64.TRYWAIT P0, [R0+URZ], R3 ;  /* 0x00000003000075a7 */ /* 0x0022a400080011ff */
[----:B--2---:R-:W-:Y:S05]  /*be40*/  @!P0 NANOSLEEP.SYNCS 0x989680 ;  /* 0x009896800000895d */ /* 0x004fea0003900000 */
[----:B------:R-:W2:Y:S02]  /*be50*/  @!P0 SYNCS.PHASECHK.TRANS64 P0, [R0+URZ], R3 ;  /* 0x00000003000085a7 */ /* 0x000ea400080010ff */
[----:B--2---:R-:W-:Y:S05]  /*be60*/  @!P0 BRA `(.L_x_255) ;  /* 0xfffffffc00f08947 */ /* 0x004fea000383ffff */
[----:B------:R-:W-:Y:S05]  /*be70*/  BRA `(.L_x_256) ;  /* 0xffffff9000387947 */ /* 0x000fea000383ffff */
.L_x_108:
[----:B------:R-:W-:-:S07]  /*be80*/  MOV R0, UR7 ;  /* 0x0000000700007c02 */ /* 0x000fce0008000f00 */
.L_x_257:
[----:B-1----:R1:W2:Y:S02]  /*be90*/  SYNCS.PHASECHK.TRANS64.TRYWAIT P0, [R0+URZ], R3 ;  /* 0x00000003000075a7 */ /* 0x0022a400080011ff */
[----:B--2---:R-:W-:Y:S05]  /*bea0*/  @!P0 NANOSLEEP.SYNCS 0x989680 ;  /* 0x009896800000895d */ /* 0x004fea0003900000 */
[----:B------:R-:W2:Y:S02]  /*beb0*/  @!P0 SYNCS.PHASECHK.TRANS64 P0, [R0+URZ], R3 ;  /* 0x00000003000085a7 */ /* 0x000ea400080010ff */
[----:B--2---:R-:W-:Y:S05]  /*bec0*/  @!P0 BRA `(.L_x_257) ;  /* 0xfffffffc00f08947 */ /* 0x004fea000383ffff */
[----:B------:R-:W-:Y:S05]  /*bed0*/  BRA `(.L_x_258) ;  /* 0xffffff9000447947 */ /* 0x000fea000383ffff */
.L_x_111:
[----:B------:R-:W-:-:S07]  /*bee0*/  MOV R0, UR8 ;  /* 0x0000000800007c02 */ /* 0x000fce0008000f00 */
.L_x_259:
[----:B-1----:R1:W2:Y:S02]  /*bef0*/  SYNCS.PHASECHK.TRANS64.TRYWAIT P1, [R0+URZ+0x2e0], R2 ;  /* 0x0002e002000075a7 */ /* 0x0022a400080211ff */
[----:B--2---:R-:W-:Y:S05]  /*bf00*/  @!P1 NANOSLEEP.SYNCS 0x989680 ;  /* 0x009896800000995d */ /* 0x004fea0003900000 */
[----:B------:R-:W2:Y:S02]  /*bf10*/  @!P1 SYNCS.PHASECHK.TRANS64 P1, [R0+URZ+0x2e0], R2 ;  /* 0x0002e002000095a7 */ /* 0x000ea400080210ff */
[----:B--2---:R-:W-:Y:S05]  /*bf20*/  @!P1 BRA `(.L_x_259) ;  /* 0xfffffffc00f09947 */ /* 0x004fea000383ffff */
[----:B------:R-:W-:Y:S05]  /*bf30*/  BRA `(.L_x_260) ;  /* 0xffffff9000907947 */ /* 0x000fea000383ffff */
.L_x_116:
[----:B--2---:R2:W4:Y:S02]  /*bf40*/  SYNCS.PHASECHK.TRANS64.TRYWAIT P0, [R0+URZ+0x260], R2 ;  /* 0x00026002000075a7 */ /* 0x00452400080011ff */
[----:B----4-:R-:W-:Y:S05]  /*bf50*/  @!P0 NANOSLEEP.SYNCS 0x989680 ;  /* 0x009896800000895d */ /* 0x010fea0003900000 */
[----:B------:R-:W4:Y:S02]  /*bf60*/  @!P0 SYNCS.PHASECHK.TRANS64 P0, [R0+URZ+0x260], R2 ;  /* 0x00026002000085a7 */ /* 0x000f2400080010ff */
[----:B----4-:R-:W-:Y:S05]  /*bf70*/  @!P0 BRA `(.L_x_116) ;  /* 0xfffffffc00f08947 */ /* 0x010fea000383ffff */
[----:B------:R-:W-:Y:S05]  /*bf80*/  BRA `(.L_x_261) ;  /* 0xffffff9400a47947 */ /* 0x000fea000383ffff */
.L_x_119:
[----:B------:R-:W-:Y:S07]  /*bf90*/  MOV R0, UR7 ;  /* 0x0000000700007c02 */ /* 0x000fee0008000f00 */
.L_x_262:
[----:B--2---:R2:W4:Y:S02]  /*bfa0*/  SYNCS.PHASECHK.TRANS64.TRYWAIT P0, [R0+URZ+0x258], R2 ;  /* 0x00025802000075a7 */ /* 0x00452400080011ff */
[----:B----4-:R-:W-:Y:S05]  /*bfb0*/  @!P0 NANOSLEEP.SYNCS 0x989680 ;  /* 0x009896800000895d */ /* 0x010fea0003900000 */
[----:B------:R-:W4:Y:S02]  /*bfc0*/  @!P0 SYNCS.PHASECHK.TRANS64 P0, [R0+URZ+0x258], R2 ;  /* 0x00025802000085a7 */ /* 0x000f2400080010ff */
[----:B----4-:R-:W-:Y:S05]  /*bfd0*/  @!P0 BRA `(.L_x_262) ;  /* 0xfffffffc00f08947 */ /* 0x010fea000383ffff */
[----:B------:R-:W-:Y:S05]  /*bfe0*/  BRA `(.L_x_118) ;  /* 0xffffff9800847947 */ /* 0x000fea000383ffff */
.L_x_122:
[----:B------:R-:W-:Y:S07]  /*bff0*/  MOV R0, UR7 ;  /* 0x0000000700007c02 */ /* 0x000fee0008000f00 */
.L_x_263:
[----:B-1----:R1:W2:Y:S02]  /*c000*/  SYNCS.PHASECHK.TRANS64.TRYWAIT P0, [R0+URZ+0x230], R14 ;  /* 0x0002300e000075a7 */ /* 0x0022a400080011ff */
[----:B--2---:R-:W-:Y:S05]  /*c010*/  @!P0 NANOSLEEP.SYNCS 0x989680 ;  /* 0x009896800000895d */ /* 0x004fea0003900000 */
[----:B------:R-:W2:Y:S02]  /*c020*/  @!P0 SYNCS.PHASECHK.TRANS64 P0, [R0+URZ+0x230], R14 ;  /* 0x0002300e000085a7 */ /* 0x000ea400080010ff */
[----:B--2---:R-:W-:Y:S05]  /*c030*/  @!P0 BRA `(.L_x_263) ;  /* 0xfffffffc00f08947 */ /* 0x004fea000383ffff */
[----:B------:R-:W-:Y:S05]  /*c040*/  BRA `(.L_x_264) ;  /* 0xffffff9800fc7947 */ /* 0x000fea000383ffff */
.L_x_123:
[----:B------:R-:W-:Y:S07]  /*c050*/  MOV R0, UR7 ;  /* 0x0000000700007c02 */ /* 0x000fee0008000f00 */
.L_x_265:
[----:B-1----:R1:W2:Y:S02]  /*c060*/  SYNCS.PHASECHK.TRANS64.TRYWAIT P0, [R0+URZ+0x238], R14 ;  /* 0x0002380e000075a7 */ /* 0x0022a400080011ff */
[----:B--2---:R-:W-:Y:S05]  /*c070*/  @!P0 NANOSLEEP.SYNCS 0x989680 ;  /* 0x009896800000895d */ /* 0x004fea0003900000 */
[----:B------:R-:W2:Y:S02]  /*c080*/  @!P0 SYNCS.PHASECHK.TRANS64 P0, [R0+URZ+0x238], R14 ;  /* 0x0002380e000085a7 */ /* 0x000ea400080010ff */
[----:B--2---:R-:W-:Y:S05]  /*c090*/  @!P0 BRA `(.L_x_265) ;  /* 0xfffffffc00f08947 */ /* 0x004fea000383ffff */
[----:B------:R-:W-:Y:S05]  /*c0a0*/  BRA `(.L_x_266) ;  /* 0xffffff9c00547947 */ /* 0x000fea000383ffff */
.L_x_124:
[----:B------:R-:W-:Y:S07]  /*c0b0*/  MOV R0, UR7 ;  /* 0x0000000700007c02 */ /* 0x000fee0008000f00 */
.L_x_267:
[----:B-1----:R1:W2:Y:S02]  /*c0c0*/  SYNCS.PHASECHK.TRANS64.TRYWAIT P0, [R0+URZ+0x240], R14 ;  /* 0x0002400e000075a7 */ /* 0x0022a400080011ff */
[----:B--2---:R-:W-:Y:S05]  /*c0d0*/  @!P0 NANOSLEEP.SYNCS 0x989680 ;  /* 0x009896800000895d */ /* 0x004fea0003900000 */
[----:B------:R-:W2:Y:S02]  /*c0e0*/  @!P0 SYNCS.PHASECHK.TRANS64 P0, [R0+URZ+0x240], R14 ;  /* 0x0002400e000085a7 */ /* 0x000ea400080010ff */
[----:B--2---:R-:W-:Y:S05]  /*c0f0*/  @!P0 BRA `(.L_x_267) ;  /* 0xfffffffc00f08947 */ /* 0x004fea000383ffff */
[----:B------:R-:W-:Y:S05]  /*c100*/  BRA `(.L_x_268) ;  /* 0xffffff9c00b07947 */ /* 0x000fea000383ffff */
.L_x_125:
[----:B------:R-:W-:Y:S07]  /*c110*/  MOV R0, UR7 ;  /* 0x0000000700007c02 */ /* 0x000fee0008000f00 */
.L_x_269:
[----:B-1----:R1:W2:Y:S02]  /*c120*/  SYNCS.PHASECHK.TRANS64.TRYWAIT P0, [R0+URZ+0x248], R14 ;  /* 0x0002480e000075a7 */ /* 0x0022a400080011ff */
[----:B--2---:R-:W-:Y:S05]  /*c130*/  @!P0 NANOSLEEP.SYNCS 0x989680 ;  /* 0x009896800000895d */ /* 0x004fea0003900000 */
[----:B------:R-:W2:Y:S02]  /*c140*/  @!P0 SYNCS.PHASECHK.TRANS64 P0, [R0+URZ+0x248], R14 ;  /* 0x0002480e000085a7 */ /* 0x000ea400080010ff */
[----:B--2---:R-:W-:Y:S05]  /*c150*/  @!P0 BRA `(.L_x_269) ;  /* 0xfffffffc00f08947 */ /* 0x004fea000383ffff */
[----:B------:R-:W-:Y:S05]  /*c160*/  BRA `(.L_x_270) ;  /* 0xffffffa000507947 */ /* 0x000fea000383ffff */
.L_x_127:
[----:B------:R-:W-:-:S07]  /*c170*/  MOV R0, UR7 ;  /* 0x0000000700007c02 */ /* 0x000fce0008000f00 */
.L_x_271:
[----:B-1----:R1:W4:Y:S02]  /*c180*/  SYNCS.PHASECHK.TRANS64.TRYWAIT P0, [R0+URZ+0x230], R2 ;  /* 0x00023002000075a7 */ /* 0x00232400080011ff */
[----:B----4-:R-:W-:Y:S05]  /*c190*/  @!P0 NANOSLEEP.SYNCS 0x989680 ;  /* 0x009896800000895d */ /* 0x010fea0003900000 */
[----:B------:R-:W4:Y:S02]  /*c1a0*/  @!P0 SYNCS.PHASECHK.TRANS64 P0, [R0+URZ+0x230], R2 ;  /* 0x00023002000085a7 */ /* 0x000f2400080010ff */
[----:B----4-:R-:W-:Y:S05]  /*c1b0*/  @!P0 BRA `(.L_x_271) ;  /* 0xfffffffc00f08947 */ /* 0x010fea000383ffff */
[----:B------:R-:W-:Y:S05]  /*c1c0*/  BRA `(.L_x_272) ;  /* 0xffffffa000d87947 */ /* 0x000fea000383ffff */
.L_x_128:
[----:B-1----:R-:W-:-:S07]  /*c1d0*/  MOV R0, UR7 ;  /* 0x0000000700007c02 */ /* 0x002fce0008000f00 */
.L_x_273:
[----:B-1----:R1:W4:Y:S02]  /*c1e0*/  SYNCS.PHASECHK.TRANS64.TRYWAIT P0, [R0+URZ+0x238], R2 ;  /* 0x00023802000075a7 */ /* 0x00232400080011ff */
[----:B----4-:R-:W-:Y:S05]  /*c1f0*/  @!P0 NANOSLEEP.SYNCS 0x989680 ;  /* 0x009896800000895d */ /* 0x010fea0003900000 */
[----:B------:R-:W4:Y:S02]  /*c200*/  @!P0 SYNCS.PHASECHK.TRANS64 P0, [R0+URZ+0x238], R2 ;  /* 0x00023802000085a7 */ /* 0x000f2400080010ff */
[----:B----4-:R-:W-:Y:S05]  /*c210*/  @!P0 BRA `(.L_x_273) ;  /* 0xfffffffc00f08947 */ /* 0x010fea000383ffff */
[----:B------:R-:W-:Y:S05]  /*c220*/  BRA `(.L_x_274) ;  /* 0xffffffa000c87947 */ /* 0x000fea000383ffff */
.L_x_129:
[----:B-1----:R-:W-:-:S07]  /*c230*/  MOV R0, UR7 ;  /* 0x0000000700007c02 */ /* 0x002fce0008000f00 */
.L_x_275:
[----:B-1----:R1:W4:Y:S02]  /*c240*/  SYNCS.PHASECHK.TRANS64.TRYWAIT P0, [R0+URZ+0x240], R2 ;  /* 0x00024002000075a7 */ /* 0x00232400080011ff */
[----:B----4-:R-:W-:Y:S05]  /*c250*/  @!P0 NANOSLEEP.SYNCS 0x989680 ;  /* 0x009896800000895d */ /* 0x010fea0003900000 */
[----:B------:R-:W4:Y:S02]  /*c260*/  @!P0 SYNCS.PHASECHK.TRANS64 P0, [R0+URZ+0x240], R2 ;  /* 0x00024002000085a7 */ /* 0x000f2400080010ff */
[----:B----4-:R-:W-:Y:S05]  /*c270*/  @!P0 BRA `(.L_x_275) ;  /* 0xfffffffc00f08947 */ /* 0x010fea000383ffff */
[----:B------:R-:W-:Y:S05]  /*c280*/  BRA `(.L_x_276) ;  /* 0xffffffa000b87947 */ /* 0x000fea000383ffff */
.L_x_131:
[----:B--2---:R2:W3:Y:S02]  /*c290*/  SYNCS.PHASECHK.TRANS64.TRYWAIT P0, [R0+URZ+0x260], R2 ;  /* 0x00026002000075a7 */ /* 0x0044e400080011ff */
[----:B---3--:R-:W-:Y:S05]  /*c2a0*/  @!P0 NANOSLEEP.SYNCS 0x989680 ;  /* 0x009896800000895d */ /* 0x008fea0003900000 */
[----:B------:R-:W3:Y:S02]  /*c2b0*/  @!P0 SYNCS.PHASECHK.TRANS64 P0, [R0+URZ+0x260], R2 ;  /* 0x00026002000085a7 */ /* 0x000ee400080010ff */
[----:B---3--:R-:W-:Y:S05]  /*c2c0*/  @!P0 BRA `(.L_x_131) ;  /* 0xfffffffc00f08947 */ /* 0x008fea000383ffff */
[----:B------:R-:W-:Y:S05]  /*c2d0*/  BRA `(.L_x_277) ;  /* 0xffffffa400807947 */ /* 0x000fea000383ffff */
.L_x_142:
[----:B-1----:R1:W2:Y:S02]  /*c2e0*/  SYNCS.PHASECHK.TRANS64.TRYWAIT P1, [R3+URZ+0x210], R0 ;  /* 0x00021000030075a7 */ /* 0x0022a400080211ff */
[----:B--2---:R-:W-:Y:S05]  /*c2f0*/  @!P1 NANOSLEEP.SYNCS 0x989680 ;  /* 0x009896800000995d */ /* 0x004fea0003900000 */
[----:B------:R-:W2:Y:S02]  /*c300*/  @!P1 SYNCS.PHASECHK.TRANS64 P1, [R3+URZ+0x210], R0 ;  /* 0x00021000030095a7 */ /* 0x000ea400080210ff */
[----:B--2---:R-:W-:Y:S05]  /*c310*/  @!P1 BRA `(.L_x_142) ;  /* 0xfffffffc00f09947 */ /* 0x004fea000383ffff */
[----:B------:R-:W-:Y:S05]  /*c320*/  BRA `(.L_x_141) ;  /* 0xffffffb000987947 */ /* 0x000fea000383ffff */
.L_x_144:
[----:B-1----:R1:W2:Y:S02]  /*c330*/  SYNCS.PHASECHK.TRANS64.TRYWAIT P0, [R111+URZ+0x280], R4 ;  /* 0x000280046f0075a7 */ /* 0x0022a400080011ff */
[----:B--2---:R-:W-:Y:S05]  /*c340*/  @!P0 NANOSLEEP.SYNCS 0x989680 ;  /* 0x009896800000895d */ /* 0x004fea0003900000 */
[----:B------:R-:W2:Y:S02]  /*c350*/  @!P0 SYNCS.PHASECHK.TRANS64 P0, [R111+URZ+0x280], R4 ;  /* 0x000280046f0085a7 */ /* 0x000ea400080010ff */
[----:B--2---:R-:W-:Y:S05]  /*c360*/  @!P0 BRA `(.L_x_144) ;  /* 0xfffffffc00f08947 */ /* 0x004fea000383ffff */
[----:B------:R-:W-:Y:S05]  /*c370*/  BRA `(.L_x_143) ;  /* 0xffffffb000ec7947 */ /* 0x000fea000383ffff */
.L_x_152:
[----:B--2---:R2:W3:Y:S02]  /*c380*/  SYNCS.PHASECHK.TRANS64.TRYWAIT P0, [R0+URZ+0x210], R3 ;  /* 0x00021003000075a7 */ /* 0x0044e400080011ff */
[----:B---3--:R-:W-:Y:S05]  /*c390*/  @!P0 NANOSLEEP.SYNCS 0x989680 ;  /* 0x009896800000895d */ /* 0x008fea0003900000 */
[----:B------:R-:W3:Y:S02]  /*c3a0*/  @!P0 SYNCS.PHASECHK.TRANS64 P0, [R0+URZ+0x210], R3 ;  /* 0x00021003000085a7 */ /* 0x000ee400080010ff */
[----:B---3--:R-:W-:Y:S05]  /*c3b0*/  @!P0 BRA `(.L_x_152) ;  /* 0xfffffffc00f08947 */ /* 0x008fea000383ffff */
[----:B------:R-:W-:Y:S05]  /*c3c0*/  BRA `(.L_x_151) ;  /* 0xffffffbc00f07947 */ /* 0x000fea000383ffff */
.L_x_160:
[----:B--2---:R2:W3:Y:S02]  /*c3d0*/  SYNCS.PHASECHK.TRANS64.TRYWAIT P0, [R0+URZ+0x210], R4 ;  /* 0x00021004000075a7 */ /* 0x0044e400080011ff */
[----:B---3--:R-:W-:Y:S05]  /*c3e0*/  @!P0 NANOSLEEP.SYNCS 0x989680 ;  /* 0x009896800000895d */ /* 0x008fea0003900000 */
[----:B------:R-:W3:Y:S02]  /*c3f0*/  @!P0 SYNCS.PHASECHK.TRANS64 P0, [R0+URZ+0x210], R4 ;  /* 0x00021004000085a7 */ /* 0x000ee400080010ff */
[----:B---3--:R-:W-:Y:S05]  /*c400*/  @!P0 BRA `(.L_x_160) ;  /* 0xfffffffc00f08947 */ /* 0x008fea000383ffff */
[----:B------:R-:W-:Y:S05]  /*c410*/  BRA `(.L_x_159) ;  /* 0xffffffcc00447947 */ /* 0x000fea000383ffff */
.L_x_168:
[----:B--2---:R2:W3:Y:S02]  /*c420*/  SYNCS.PHASECHK.TRANS64.TRYWAIT P0, [R0+URZ+0x210], R4 ;  /* 0x00021004000075a7 */ /* 0x0044e400080011ff */
[----:B---3--:R-:W-:Y:S05]  /*c430*/  @!P0 NANOSLEEP.SYNCS 0x989680 ;  /* 0x009896800000895d */ /* 0x008fea0003900000 */
[----:B------:R-:W3:Y:S02]  /*c440*/  @!P0 SYNCS.PHASECHK.TRANS64 P0, [R0+URZ+0x210], R4 ;  /* 0x00021004000085a7 */ /* 0x000ee400080010ff */
[----:B---3--:R-:W-:Y:S05]  /*c450*/  @!P0 BRA `(.L_x_168) ;  /* 0xfffffffc00f08947 */ /* 0x008fea000383ffff */
[----:B------:R-:W-:Y:S05]  /*c460*/  BRA `(.L_x_167) ;  /* 0xffffffd800a07947 */ /* 0x000fea000383ffff */
        .weak           $__internal_0_$__cuda_sm10x_tcgen05_guardrail_trap_col_being_dealloced_not_returned_by_alloc
        .type           $__internal_0_$__cuda_sm10x_tcgen05_guardrail_trap_col_being_dealloced_not_returned_by_alloc,@function
        .size           $__internal_0_$__cuda_sm10x_tcgen05_guardrail_trap_col_being_dealloced_not_returned_by_alloc,($__internal_1_$__cuda_sm10x_tcgen05_guardrail_trap_phase_invalid_during_alloc - $__internal_0_$__cuda_sm10x_tcgen05_guardrail_trap_col_being_dealloced_not_returned_by_alloc)
$__internal_0_$__cuda_sm10x_tcgen05_guardrail_trap_col_being_dealloced_not_returned_by_alloc:
[----:B------:R-:W-:Y:S05]  /*c470*/  BPT.TRAP 0x1 ;  /* 0x000000040000795c */ /* 0x000fea0000300000 */
[----:B------:R-:W-:-:S04]  /*c480*/  HFMA2 R3, -RZ, RZ, 0, 0 ;  /* 0x00000000ff037431 */ /* 0x000fc800000001ff */
[----:B------:R-:W-:Y:S05]  /*c490*/  RET.REL.NODEC R2 `(_ZN7cutlass13device_kernelINS_4gemm6kernel13GemmUniversalIN4cute5tupleIJiiiiEEENS1_10collective13CollectiveMmaINS1_35MainloopSm100TmaUmmaWarpSpecializedILi33ELi2ELi4ENS5_IJNS4_1CILi2EEENSA_ILi1EEESC_EEEEENS5_IJNSA_ILi128EEENSA_ILi256EEENSA_ILi32EEEEEENS_12float_e4m3_tENS5_IJlSC_lEEESJ_SK_NS4_8TiledMMAINS4_8MMA_AtomIJNS4_10MMA_TraitsINS4_25SM100_MMA_F8F6F4_2x1SM_SSEJSJ_SJ_fSF_SG_NS4_17integral_constantINS4_4UMMA5MajorELSR_0EEESS_NSP_INSQ_7ScaleInELST_0EEESU_EEEEEENS4_6LayoutINS5_IJSC_SC_SC_EEENS5_IJNSA_ILi0EEESZ_SZ_EEEEENS5_IJNS4_10UnderscoreES12_S12_EEEEENS4_18SM100_TMA_2SM_LOADENS4_14ComposedLayoutINS4_7SwizzleILi1ELi4ELi3EEENS4_18smem_ptr_flag_bitsILi8EEENSX_INS5_IJNSA_ILi8EEESH_EEENS5_IJSH_SC_EEEEEEEvNS4_8identityES15_S1F_vS1G_EENS_8epilogue10collective18CollectiveEpilogueINS1I_23Sm100TmaWarpSpecializedILi4ELi2ELi32ELb0ELb0EEEJNS5_IJNSA_ILi64EEESG_SH_EEENS5_IJNSX_IS1N_SC_EENSX_INS5_IJSH_SB_EEENS5_IJSC_SF_EEEEEEEESJ_SK_SJ_SK_NS1I_6fusion15FusionCallbacksIS1M_NS1U_17LinearCombinationISJ_fSJ_fLNS_15FloatRoundStyleE2EEES1O_S1T_JEEENS4_5SM1004TMEM4LOAD26SM100_TMEM_LOAD_32dp32b32xENS4_13SM90_TMA_LOADES1F_NS4_39AutoVectorizingCopyWithAssumedAlignmentILi128EEENS4_14SM90_TMA_STOREES1F_S26_S26_EEEvvEEEEvNT_6ParamsE) ;  /* 0xffffff3802d87950 */ /* 0x000fea0003c3ffff */
        .weak           $__internal_1_$__cuda_sm10x_tcgen05_guardrail_trap_phase_invalid_during_alloc
        .type           $__internal_1_$__cuda_sm10x_tcgen05_guardrail_trap_phase_invalid_during_alloc,@function
        .size           $__internal_1_$__cuda_sm10x_tcgen05_guardrail_trap_phase_invalid_during_alloc,($__internal_2_$__cuda_sm10x_tcgen05_guardrail_trap_unallocated_columns_being_dealloced - $__internal_1_$__cuda_sm10x_tcgen05_guardrail_trap_phase_invalid_during_alloc)
$__internal_1_$__cuda_sm10x_tcgen05_guardrail_trap_phase_invalid_during_alloc:
[----:B------:R-:W-:Y:S05]  /*c4a0*/  BPT.TRAP 0x1 ;  /* 0x000000040000795c */ /* 0x000fea0000300000 */
[----:B------:R-:W-:-:S04]  /*c4b0*/  MOV R3, 0x0 ;  /* 0x0000000000037802 */ /* 0x000fc80000000f00 */
[----:B------:R-:W-:Y:S05]  /*c4c0*/  RET.REL.NODEC R2 `(_ZN7cutlass13device_kernelINS_4gemm6kernel13GemmUniversalIN4cute5tupleIJiiiiEEENS1_10collective13CollectiveMmaINS1_35MainloopSm100TmaUmmaWarpSpecializedILi33ELi2ELi4ENS5_IJNS4_1CILi2EEENSA_ILi1EEESC_EEEEENS5_IJNSA_ILi128EEENSA_ILi256EEENSA_ILi32EEEEEENS_12float_e4m3_tENS5_IJlSC_lEEESJ_SK_NS4_8TiledMMAINS4_8MMA_AtomIJNS4_10MMA_TraitsINS4_25SM100_MMA_F8F6F4_2x1SM_SSEJSJ_SJ_fSF_SG_NS4_17integral_constantINS4_4UMMA5MajorELSR_0EEESS_NSP_INSQ_7ScaleInELST_0EEESU_EEEEEENS4_6LayoutINS5_IJSC_SC_SC_EEENS5_IJNSA_ILi0EEESZ_SZ_EEEEENS5_IJNS4_10UnderscoreES12_S12_EEEEENS4_18SM100_TMA_2SM_LOADENS4_14ComposedLayoutINS4_7SwizzleILi1ELi4ELi3EEENS4_18smem_ptr_flag_bitsILi8EEENSX_INS5_IJNSA_ILi8EEESH_EEENS5_IJSH_SC_EEEEEEEvNS4_8identityES15_S1F_vS1G_EENS_8epilogue10collective18CollectiveEpilogueINS1I_23Sm100TmaWarpSpecializedILi4ELi2ELi32ELb0ELb0EEEJNS5_IJNSA_ILi64EEESG_SH_EEENS5_IJNSX_IS1N_SC_EENSX_INS5_IJSH_SB_EEENS5_IJSC_SF_EEEEEEEESJ_SK_SJ_SK_NS1I_6fusion15FusionCallbacksIS1M_NS1U_17LinearCombinationISJ_fSJ_fLNS_15FloatRoundStyleE2EEES1O_S1T_JEEENS4_5SM1004TMEM4LOAD26SM100_TMEM_LOAD_32dp32b32xENS4_13SM90_TMA_LOADES1F_NS4_39AutoVectorizingCopyWithAssumedAlignmentILi128EEENS4_14SM90_TMA_STOREES1F_S26_S26_EEEvvEEEEvNT_6ParamsE) ;  /* 0xffffff3802cc7950 */ /* 0x000fea0003c3ffff */
        .weak           $__internal_2_$__cuda_sm10x_tcgen05_guardrail_trap_unallocated_columns_being_dealloced
        .type           $__internal_2_$__cuda_sm10x_tcgen05_guardrail_trap_unallocated_columns_being_dealloced,@function
        .size           $__internal_2_$__cuda_sm10x_tcgen05_guardrail_trap_unallocated_columns_being_dealloced,(.L_x_279 - $__internal_2_$__cuda_sm10x_tcgen05_guardrail_trap_unallocated_columns_being_dealloced)
$__internal_2_$__cuda_sm10x_tcgen05_guardrail_trap_unallocated_columns_being_dealloced:
[----:B------:R-:W-:Y:S05]  /*c4d0*/  BPT.TRAP 0x1 ;  /* 0x000000040000795c */ /* 0x000fea0000300000 */
[----:B------:R-:W-:-:S04]  /*c4e0*/  HFMA2 R3, -RZ, RZ, 0, 0 ;  /* 0x00000000ff037431 */ /* 0x000fc800000001ff */
[----:B------:R-:W-:Y:S05]  /*c4f0*/  RET.REL.NODEC R2 `(_ZN7cutlass13device_kernelINS_4gemm6kernel13GemmUniversalIN4cute5tupleIJiiiiEEENS1_10collective13CollectiveMmaINS1_35MainloopSm100TmaUmmaWarpSpecializedILi33ELi2ELi4ENS5_IJNS4_1CILi2EEENSA_ILi1EEESC_EEEEENS5_IJNSA_ILi128EEENSA_ILi256EEENSA_ILi32EEEEEENS_12float_e4m3_tENS5_IJlSC_lEEESJ_SK_NS4_8TiledMMAINS4_8MMA_AtomIJNS4_10MMA_TraitsINS4_25SM100_MMA_F8F6F4_2x1SM_SSEJSJ_SJ_fSF_SG_NS4_17integral_constantINS4_4UMMA5MajorELSR_0EEESS_NSP_INSQ_7ScaleInELST_0EEESU_EEEEEENS4_6LayoutINS5_IJSC_SC_SC_EEENS5_IJNSA_ILi0EEESZ_SZ_EEEEENS5_IJNS4_10UnderscoreES12_S12_EEEEENS4_18SM100_TMA_2SM_LOADENS4_14ComposedLayoutINS4_7SwizzleILi1ELi4ELi3EEENS4_18smem_ptr_flag_bitsILi8EEENSX_INS5_IJNSA_ILi8EEESH_EEENS5_IJSH_SC_EEEEEEEvNS4_8identityES15_S1F_vS1G_EENS_8epilogue10collective18CollectiveEpilogueINS1I_23Sm100TmaWarpSpecializedILi4ELi2ELi32ELb0ELb0EEEJNS5_IJNSA_ILi64EEESG_SH_EEENS5_IJNSX_IS1N_SC_EENSX_INS5_IJSH_SB_EEENS5_IJSC_SF_EEEEEEEESJ_SK_SJ_SK_NS1I_6fusion15FusionCallbacksIS1M_NS1U_17LinearCombinationISJ_fSJ_fLNS_15FloatRoundStyleE2EEES1O_S1T_JEEENS4_5SM1004TMEM4LOAD26SM100_TMEM_LOAD_32dp32b32xENS4_13SM90_TMA_LOADES1F_NS4_39AutoVectorizingCopyWithAssumedAlignmentILi128EEENS4_14SM90_TMA_STOREES1F_S26_S26_EEEvvEEEEvNT_6ParamsE) ;  /* 0xffffff3802c07950 */ /* 0x000fea0003c3ffff */
.L_x_278:
[----:B------:R-:W-:-:S00]  /*c500*/  BRA `(.L_x_278) ;  /* 0xfffffffc00fc7947 */ /* 0x000fc0000383ffff */
[----:B------:R-:W-:-:S00]  /*c510*/  NOP ;  /* 0x0000000000007918 */ /* 0x000fc00000000000 */
        /* <DEDUP_REMOVED lines=14> */
.L_x_279:


//--------------------- .nv.global.init           --------------------------
	.section	.nv.global.init,"aw",@progbits
.nv.global.init:
	.type		$str$27,@object
	.size		$str$27,($str$28 - $str$27)
$str$27:
        /*0000*/ 	.byte	0x28, 0x61, 0x64, 0x64, 0x72, 0x65, 0x73, 0x73, 0x20, 0x26, 0x20, 0x6d, 0x61, 0x73, 0x6b, 0x29
        /*0010*/ 	.byte	0x20, 0x3d, 0x3d, 0x20, 0x30, 0x00
	.type		$str$28,@object
	.size		$str$28,($str$26 - $str$28)
$str$28:
        /*0016*/ 	.byte	0x2f, 0x74, 0x6d, 0x70, 0x2f, 0x63, 0x75, 0x74, 0x6c, 0x61, 0x73, 0x73, 0x5f, 0x73, 0x77, 0x65
        /*0026*/ 	.byte	0x65, 0x70, 0x5f, 0x73, 0x72, 0x63, 0x2f, 0x69, 0x6e, 0x63, 0x6c, 0x75, 0x64, 0x65, 0x2f, 0x63
        /*0036*/ 	.byte	0x75, 0x74, 0x65, 0x2f, 0x70, 0x6f, 0x69, 0x6e, 0x74, 0x65, 0x72, 0x5f, 0x66, 0x6c, 0x61, 0x67
        /*0046*/ 	.byte	0x67, 0x65, 0x64, 0x2e, 0x68, 0x70, 0x70, 0x00
	.type		$str$26,@object
	.size		$str$26,($str$25 - $str$26)
$str$26:
        /*004e*/ 	.byte	0x2f, 0x74, 0x6d, 0x70, 0x2f, 0x63, 0x75, 0x74, 0x6c, 0x61, 0x73, 0x73, 0x5f, 0x73, 0x77, 0x65
        /*005e*/ 	.byte	0x65, 0x70, 0x5f, 0x73, 0x72, 0x63, 0x2f, 0x69, 0x6e, 0x63, 0x6c, 0x75, 0x64, 0x65, 0x2f, 0x63
        /*006e*/ 	.byte	0x75, 0x74, 0x65, 0x2f, 0x61, 0x74, 0x6f, 0x6d, 0x2f, 0x63, 0x6f, 0x70, 0x79, 0x5f, 0x74, 0x72
        /*007e*/ 	.byte	0x61, 0x69, 0x74, 0x73, 0x5f, 0x73, 0x6d, 0x31, 0x30, 0x30, 0x2e, 0x68, 0x70, 0x70, 0x00
	.type		$str$25,@object
	.size		$str$25,(__unnamed_1 - $str$25)
$str$25:
        /*008d*/ 	.byte	0x28, 0x28, 0x75, 0x69, 0x6e, 0x74, 0x33, 0x32, 0x5f, 0x74, 0x28, 0x74, 0x68, 0x72, 0x65, 0x61
        /*009d*/ 	.byte	0x64, 0x49, 0x64, 0x78, 0x2e, 0x78, 0x29, 0x20, 0x2f, 0x20, 0x33, 0x32, 0x29, 0x20, 0x25, 0x20
        /*00ad*/ 	.byte	0x34, 0x29, 0x20, 0x3d, 0x3d, 0x20, 0x28, 0x28, 0x28, 0x74, 0x6d, 0x65, 0x6d, 0x5f, 0x61, 0x64
        /*00bd*/ 	.byte	0x64, 0x72, 0x20, 0x3e, 0x3e, 0x20, 0x31, 0x36, 0x29, 0x20, 0x2f, 0x20, 0x33, 0x32, 0x29, 0x20
        /*00cd*/ 	.byte	0x25, 0x20, 0x34, 0x29, 0x00
	.type		__unnamed_1,@object
	.size		__unnamed_1,(__unnamed_2 - __unnamed_1)
__unnamed_1:
        /*00d2*/ 	.byte	0x61, 0x75, 0x74, 0x6f, 0x20, 0x63, 0x75, 0x74, 0x65, 0x3a, 0x3a, 0x61, 0x73, 0x5f, 0x70, 0x6f
        /* <DEDUP_REMOVED lines=24> */
        /*0262*/ 	.byte	0x3a, 0x3a, 0x43, 0x3c, 0x34, 0x30, 0x39, 0x36, 0x3e, 0x3e, 0x3e, 0x3e, 0x5d, 0x00
	.type		__unnamed_2,@object
	.size		__unnamed_2,(__unnamed_3 - __unnamed_2)
__unnamed_2:
        /* <DEDUP_REMOVED lines=26> */
	.type		__unnamed_3,@object
	.size		__unnamed_3,(.L_3 - __unnamed_3)
__unnamed_3:
        /* <DEDUP_REMOVED lines=40> */
        /*068e*/ 	.byte	0x74, 0x65, 0x3a, 0x3a, 0x43, 0x3c, 0x30, 0x3e, 0x3e, 0x3e, 0x3e, 0x5d, 0x00
.L_3:


//--------------------- .nv.shared._ZN7cutlass13device_kernelINS_4gemm6kernel13GemmUniversalIN4cute5tupleIJiiiiEEENS1_10collective13CollectiveMmaINS1_35MainloopSm100TmaUmmaWarpSpecializedILi33ELi2ELi4ENS5_IJNS4_1CILi2EEENSA_ILi1EEESC_EEEEENS5_IJNSA_ILi128EEENSA_ILi256EEENSA_ILi32EEEEEENS_12float_e4m3_tENS5_IJlSC_lEEESJ_SK_NS4_8TiledMMAINS4_8MMA_AtomIJNS4_10MMA_TraitsINS4_25SM100_MMA_F8F6F4_2x1SM_SSEJSJ_SJ_fSF_SG_NS4_17integral_constantINS4_4UMMA5MajorELSR_0EEESS_NSP_INSQ_7ScaleInELST_0EEESU_EEEEEENS4_6LayoutINS5_IJSC_SC_SC_EEENS5_IJNSA_ILi0EEESZ_SZ_EEEEENS5_IJNS4_10UnderscoreES12_S12_EEEEENS4_18SM100_TMA_2SM_LOADENS4_14ComposedLayoutINS4_7SwizzleILi1ELi4ELi3EEENS4_18smem_ptr_flag_bitsILi8EEENSX_INS5_IJNSA_ILi8EEESH_EEENS5_IJSH_SC_EEEEEEEvNS4_8identityES15_S1F_vS1G_EENS_8epilogue10collective18CollectiveEpilogueINS1I_23Sm100TmaWarpSpecializedILi4ELi2ELi32ELb0ELb0EEEJNS5_IJNSA_ILi64EEESG_SH_EEENS5_IJNSX_IS1N_SC_EENSX_INS5_IJSH_SB_EEENS5_IJSC_SF_EEEEEEEESJ_SK_SJ_SK_NS1I_6fusion15FusionCallbacksIS1M_NS1U_17LinearCombinationISJ_fSJ_fLNS_15FloatRoundStyleE2EEES1O_S1T_JEEENS4_5SM1004TMEM4LOAD26SM100_TMEM_LOAD_32dp32b32xENS4_13SM90_TMA_LOADES1F_NS4_39AutoVectorizingCopyWithAssumedAlignmentILi128EEENS4_14SM90_TMA_STOREES1F_S26_S26_EEEvvEEEEvNT_6ParamsE --------------------------
	.section	.nv.shared._ZN7cutlass13device_kernelINS_4gemm6kernel13GemmUniversalIN4cute5tupleIJiiiiEEENS1_10collective13CollectiveMmaINS1_35MainloopSm100TmaUmmaWarpSpecializedILi33ELi2ELi4ENS5_IJNS4_1CILi2EEENSA_ILi1EEESC_EEEEENS5_IJNSA_ILi128EEENSA_ILi256EEENSA_ILi32EEEEEENS_12float_e4m3_tENS5_IJlSC_lEEESJ_SK_NS4_8TiledMMAINS4_8MMA_AtomIJNS4_10MMA_TraitsINS4_25SM100_MMA_F8F6F4_2x1SM_SSEJSJ_SJ_fSF_SG_NS4_17integral_constantINS4_4UMMA5MajorELSR_0EEESS_NSP_INSQ_7ScaleInELST_0EEESU_EEEEEENS4_6LayoutINS5_IJSC_SC_SC_EEENS5_IJNSA_ILi0EEESZ_SZ_EEEEENS5_IJNS4_10UnderscoreES12_S12_EEEEENS4_18SM100_TMA_2SM_LOADENS4_14ComposedLayoutINS4_7SwizzleILi1ELi4ELi3EEENS4_18smem_ptr_flag_bitsILi8EEENSX_INS5_IJNSA_ILi8EEESH_EEENS5_IJSH_SC_EEEEEEEvNS4_8identityES15_S1F_vS1G_EENS_8epilogue10collective18CollectiveEpilogueINS1I_23Sm100TmaWarpSpecializedILi4ELi2ELi32ELb0ELb0EEEJNS5_IJNSA_ILi64EEESG_SH_EEENS5_IJNSX_IS1N_SC_EENSX_INS5_IJSH_SB_EEENS5_IJSC_SF_EEEEEEEESJ_SK_SJ_SK_NS1I_6fusion15FusionCallbacksIS1M_NS1U_17LinearCombinationISJ_fSJ_fLNS_15FloatRoundStyleE2EEES1O_S1T_JEEENS4_5SM1004TMEM4LOAD26SM100_TMEM_LOAD_32dp32b32xENS4_13SM90_TMA_LOADES1F_NS4_39AutoVectorizingCopyWithAssumedAlignmentILi128EEENS4_14SM90_TMA_STOREES1F_S26_S26_EEEvvEEEEvNT_6ParamsE,"aw",@nobits
	.sectionflags	@""
	.align	16
	.zero		1024


//--------------------- .nv.shared.reserved.0     --------------------------
	.section	.nv.shared.reserved.0,"aw",@nobits
	.weak		__nv_reservedSMEM_offset_0_alias
	.size		__nv_reservedSMEM_offset_0_alias, 0, 64
	.other		__nv_reservedSMEM_offset_0_alias,@"STO_CUDA_RESERVED_SHARED STV_DEFAULT"
__nv_reservedSMEM_offset_0_alias:
	.zero		0
.nv.shared.reserved.0:
	.zero		64
	.weak		__nv_reservedSMEM_tcgen05_partition
	.type		__nv_reservedSMEM_tcgen05_partition,@object
	.size		__nv_reservedSMEM_tcgen05_partition,(.L_0 - __nv_reservedSMEM_tcgen05_partition)
__nv_reservedSMEM_tcgen05_partition:
	.zero		32
.L_0:


//--------------------- .nv.global                --------------------------
	.section	.nv.global,"aw",@nobits
.nv.global:
	.type		_ZN39_INTERNAL_17b4119f_4_k_cu_a3ed6de5_83834cute1_E,@object
	.size		_ZN39_INTERNAL_17b4119f_4_k_cu_a3ed6de5_83834cute1_E,(_ZN39_INTERNAL_17b4119f_4_k_cu_a3ed6de5_83834cuda3std3__45__cpo6cbeginE - _ZN39_INTERNAL_17b4119f_4_k_cu_a3ed6de5_83834cute1_E)
_ZN39_INTERNAL_17b4119f_4_k_cu_a3ed6de5_83834cute1_E:
	.zero		1
	.type		_ZN39_INTERNAL_17b4119f_4_k_cu_a3ed6de5_83834cuda3std3__45__cpo6cbeginE,@object
	.size		_ZN39_INTERNAL_17b4119f_4_k_cu_a3ed6de5_83834cuda3std3__45__cpo6cbeginE,(_ZN39_INTERNAL_17b4119f_4_k_cu_a3ed6de5_83834cuda3std3__48in_placeE - _ZN39_INTERNAL_17b4119f_4_k_cu_a3ed6de5_83834cuda3std3__45__cpo6cbeginE)
_ZN39_INTERNAL_17b4119f_4_k_cu_a3ed6de5_83834cuda3std3__45__cpo6cbeginE:
	.zero		1
	.type		_ZN39_INTERNAL_17b4119f_4_k_cu_a3ed6de5_83834cuda3std3__48in_placeE,@object
	.size		_ZN39_INTERNAL_17b4119f_4_k_cu_a3ed6de5_83834cuda3std3__48in_placeE,(_ZN39_INTERNAL_17b4119f_4_k_cu_a3ed6de5_83834cuda3std6ranges3__45__cpo9iter_moveE - _ZN39_INTERNAL_17b4119f_4_k_cu_a3ed6de5_83834cuda3std3__48in_placeE)
_ZN39_INTERNAL_17b4119f_4_k_cu_a3ed6de5_83834cuda3std3__48in_placeE:
	.zero		1
	.type		_ZN39_INTERNAL_17b4119f_4_k_cu_a3ed6de5_83834cuda3std6ranges3__45__cpo9iter_moveE,@object
	.size		_ZN39_INTERNAL_17b4119f_4_k_cu_a3ed6de5_83834cuda3std6ranges3__45__cpo9iter_moveE,(_ZN39_INTERNAL_17b4119f_4_k_cu_a3ed6de5_83834cuda3std3__45__cpo5beginE - _ZN39_INTERNAL_17b4119f_4_k_cu_a3ed6de5_83834cuda3std6ranges3__45__cpo9iter_moveE)
_ZN39_INTERNAL_17b4119f_4_k_cu_a3ed6de5_83834cuda3std6ranges3__45__cpo9iter_moveE:
	.zero		1
	.type		_ZN39_INTERNAL_17b4119f_4_k_cu_a3ed6de5_83834cuda3std3__45__cpo5beginE,@object
	.size		_ZN39_INTERNAL_17b4119f_4_k_cu_a3ed6de5_83834cuda3std3__45__cpo5beginE,(_ZN39_INTERNAL_17b4119f_4_k_cu_a3ed6de5_83834cuda3std3__441_GLOBAL__N__17b4119f_4_k_cu_a3ed6de5_83836ignoreE - _ZN39_INTERNAL_17b4119f_4_k_cu_a3ed6de5_83834cuda3std3__45__cpo5beginE)
_ZN39_INTERNAL_17b4119f_4_k_cu_a3ed6de5_83834cuda3std3__45__cpo5beginE:
	.zero		1
	.type		_ZN39_INTERNAL_17b4119f_4_k_cu_a3ed6de5_83834cuda3std3__441_GLOBAL__N__17b4119f_4_k_cu_a3ed6de5_83836ignoreE,@object
	.size		_ZN39_INTERNAL_17b4119f_4_k_cu_a3ed6de5_83834cuda3std3__441_GLOBAL__N__17b4119f_4_k_cu_a3ed6de5_83836ignoreE,(_ZN39_INTERNAL_17b4119f_4_k_cu_a3ed6de5_83834cute7productE - _ZN39_INTERNAL_17b4119f_4_k_cu_a3ed6de5_83834cuda3std3__441_GLOBAL__N__17b4119f_4_k_cu_a3ed6de5_83836ignoreE)
_ZN39_INTERNAL_17b4119f_4_k_cu_a3ed6de5_83834cuda3std3__441_GLOBAL__N__17b4119f_4_k_cu_a3ed6de5_83836ignoreE:
	.zero		1
	.type		_ZN39_INTERNAL_17b4119f_4_k_cu_a3ed6de5_83834cute7productE,@object
	.size		_ZN39_INTERNAL_17b4119f_4_k_cu_a3ed6de5_83834cute7productE,(_ZN39_INTERNAL_17b4119f_4_k_cu_a3ed6de5_83834cuda3std3__45__cpo3endE - _ZN39_INTERNAL_17b4119f_4_k_cu_a3ed6de5_83834cute7productE)
_ZN39_INTERNAL_17b4119f_4_k_cu_a3ed6de5_83834cute7productE:
	.zero		1
	.type		_ZN39_INTERNAL_17b4119f_4_k_cu_a3ed6de5_83834cuda3std3__45__cpo3endE,@object
	.size		_ZN39_INTERNAL_17b4119f_4_k_cu_a3ed6de5_83834cuda3std3__45__cpo3endE,(_ZN39_INTERNAL_17b4119f_4_k_cu_a3ed6de5_83834cuda3std3__419piecewise_constructE - _ZN39_INTERNAL_17b4119f_4_k_cu_a3ed6de5_83834cuda3std3__45__cpo3endE)
_ZN39_INTERNAL_17b4119f_4_k_cu_a3ed6de5_83834cuda3std3__45__cpo3endE:
	.zero		1
	.type		_ZN39_INTERNAL_17b4119f_4_k_cu_a3ed6de5_83834cuda3std3__419piecewise_constructE,@object
	.size		_ZN39_INTERNAL_17b4119f_4_k_cu_a3ed6de5_83834cuda3std3__419piecewise_constructE,(_ZN39_INTERNAL_17b4119f_4_k_cu_a3ed6de5_83834cuda3std3__45__cpo4cendE - _ZN39_INTERNAL_17b4119f_4_k_cu_a3ed6de5_83834cuda3std3__419piecewise_constructE)
_ZN39_INTERNAL_17b4119f_4_k_cu_a3ed6de5_83834cuda3std3__419piecewise_constructE:
	.zero		1
	.type		_ZN39_INTERNAL_17b4119f_4_k_cu_a3ed6de5_83834cuda3std3__45__cpo4cendE,@object
	.size		_ZN39_INTERNAL_17b4119f_4_k_cu_a3ed6de5_83834cuda3std3__45__cpo4cendE,(_ZN39_INTERNAL_17b4119f_4_k_cu_a3ed6de5_83834cuda3std6ranges3__45__cpo4swapE - _ZN39_INTERNAL_17b4119f_4_k_cu_a3ed6de5_83834cuda3std3__45__cpo4cendE)
_ZN39_INTERNAL_17b4119f_4_k_cu_a3ed6de5_83834cuda3std3__45__cpo4cendE:
	.zero		1
	.type		_ZN39_INTERNAL_17b4119f_4_k_cu_a3ed6de5_83834cuda3std6ranges3__45__cpo4swapE,@object
	.size		_ZN39_INTERNAL_17b4119f_4_k_cu_a3ed6de5_83834cuda3std6ranges3__45__cpo4swapE,(.L_11 - _ZN39_INTERNAL_17b4119f_4_k_cu_a3ed6de5_83834cuda3std6ranges3__45__cpo4swapE)
_ZN39_INTERNAL_17b4119f_4_k_cu_a3ed6de5_83834cuda3std6ranges3__45__cpo4swapE:
	.zero		1
.L_11:


//--------------------- .nv.constant0._ZN7cutlass13device_kernelINS_4gemm6kernel13GemmUniversalIN4cute5tupleIJiiiiEEENS1_10collective13CollectiveMmaINS1_35MainloopSm100TmaUmmaWarpSpecializedILi33ELi2ELi4ENS5_IJNS4_1CILi2EEENSA_ILi1EEESC_EEEEENS5_IJNSA_ILi128EEENSA_ILi256EEENSA_ILi32EEEEEENS_12float_e4m3_tENS5_IJlSC_lEEESJ_SK_NS4_8TiledMMAINS4_8MMA_AtomIJNS4_10MMA_TraitsINS4_25SM100_MMA_F8F6F4_2x1SM_SSEJSJ_SJ_fSF_SG_NS4_17integral_constantINS4_4UMMA5MajorELSR_0EEESS_NSP_INSQ_7ScaleInELST_0EEESU_EEEEEENS4_6LayoutINS5_IJSC_SC_SC_EEENS5_IJNSA_ILi0EEESZ_SZ_EEEEENS5_IJNS4_10UnderscoreES12_S12_EEEEENS4_18SM100_TMA_2SM_LOADENS4_14ComposedLayoutINS4_7SwizzleILi1ELi4ELi3EEENS4_18smem_ptr_flag_bitsILi8EEENSX_INS5_IJNSA_ILi8EEESH_EEENS5_IJSH_SC_EEEEEEEvNS4_8identityES15_S1F_vS1G_EENS_8epilogue10collective18CollectiveEpilogueINS1I_23Sm100TmaWarpSpecializedILi4ELi2ELi32ELb0ELb0EEEJNS5_IJNSA_ILi64EEESG_SH_EEENS5_IJNSX_IS1N_SC_EENSX_INS5_IJSH_SB_EEENS5_IJSC_SF_EEEEEEEESJ_SK_SJ_SK_NS1I_6fusion15FusionCallbacksIS1M_NS1U_17LinearCombinationISJ_fSJ_fLNS_15FloatRoundStyleE2EEES1O_S1T_JEEENS4_5SM1004TMEM4LOAD26SM100_TMEM_LOAD_32dp32b32xENS4_13SM90_TMA_LOADES1F_NS4_39AutoVectorizingCopyWithAssumedAlignmentILi128EEENS4_14SM90_TMA_STOREES1F_S26_S26_EEEvvEEEEvNT_6ParamsE --------------------------
	.section	.nv.constant0._ZN7cutlass13device_kernelINS_4gemm6kernel13GemmUniversalIN4cute5tupleIJiiiiEEENS1_10collective13CollectiveMmaINS1_35MainloopSm100TmaUmmaWarpSpecializedILi33ELi2ELi4ENS5_IJNS4_1CILi2EEENSA_ILi1EEESC_EEEEENS5_IJNSA_ILi128EEENSA_ILi256EEENSA_ILi32EEEEEENS_12float_e4m3_tENS5_IJlSC_lEEESJ_SK_NS4_8TiledMMAINS4_8MMA_AtomIJNS4_10MMA_TraitsINS4_25SM100_MMA_F8F6F4_2x1SM_SSEJSJ_SJ_fSF_SG_NS4_17integral_constantINS4_4UMMA5MajorELSR_0EEESS_NSP_INSQ_7ScaleInELST_0EEESU_EEEEEENS4_6LayoutINS5_IJSC_SC_SC_EEENS5_IJNSA_ILi0EEESZ_SZ_EEEEENS5_IJNS4_10UnderscoreES12_S12_EEEEENS4_18SM100_TMA_2SM_LOADENS4_14ComposedLayoutINS4_7SwizzleILi1ELi4ELi3EEENS4_18smem_ptr_flag_bitsILi8EEENSX_INS5_IJNSA_ILi8EEESH_EEENS5_IJSH_SC_EEEEEEEvNS4_8identityES15_S1F_vS1G_EENS_8epilogue10collective18CollectiveEpilogueINS1I_23Sm100TmaWarpSpecializedILi4ELi2ELi32ELb0ELb0EEEJNS5_IJNSA_ILi64EEESG_SH_EEENS5_IJNSX_IS1N_SC_EENSX_INS5_IJSH_SB_EEENS5_IJSC_SF_EEEEEEEESJ_SK_SJ_SK_NS1I_6fusion15FusionCallbacksIS1M_NS1U_17LinearCombinationISJ_fSJ_fLNS_15FloatRoundStyleE2EEES1O_S1T_JEEENS4_5SM1004TMEM4LOAD26SM100_TMEM_LOAD_32dp32b32xENS4_13SM90_TMA_LOADES1F_NS4_39AutoVectorizingCopyWithAssumedAlignmentILi128EEENS4_14SM90_TMA_STOREES1F_S26_S26_EEEvvEEEEvNT_6ParamsE,"a",@progbits
	.sectionflags	@""
	.align	4
.nv.constant0._ZN7cutlass13device_kernelINS_4gemm6kernel13GemmUniversalIN4cute5tupleIJiiiiEEENS1_10collective13CollectiveMmaINS1_35MainloopSm100TmaUmmaWarpSpecializedILi33ELi2ELi4ENS5_IJNS4_1CILi2EEENSA_ILi1EEESC_EEEEENS5_IJNSA_ILi128EEENSA_ILi256EEENSA_ILi32EEEEEENS_12float_e4m3_tENS5_IJlSC_lEEESJ_SK_NS4_8TiledMMAINS4_8MMA_AtomIJNS4_10MMA_TraitsINS4_25SM100_MMA_F8F6F4_2x1SM_SSEJSJ_SJ_fSF_SG_NS4_17integral_constantINS4_4UMMA5MajorELSR_0EEESS_NSP_INSQ_7ScaleInELST_0EEESU_EEEEEENS4_6LayoutINS5_IJSC_SC_SC_EEENS5_IJNSA_ILi0EEESZ_SZ_EEEEENS5_IJNS4_10UnderscoreES12_S12_EEEEENS4_18SM100_TMA_2SM_LOADENS4_14ComposedLayoutINS4_7SwizzleILi1ELi4ELi3EEENS4_18smem_ptr_flag_bitsILi8EEENSX_INS5_IJNSA_ILi8EEESH_EEENS5_IJSH_SC_EEEEEEEvNS4_8identityES15_S1F_vS1G_EENS_8epilogue10collective18CollectiveEpilogueINS1I_23Sm100TmaWarpSpecializedILi4ELi2ELi32ELb0ELb0EEEJNS5_IJNSA_ILi64EEESG_SH_EEENS5_IJNSX_IS1N_SC_EENSX_INS5_IJSH_SB_EEENS5_IJSC_SF_EEEEEEEESJ_SK_SJ_SK_NS1I_6fusion15FusionCallbacksIS1M_NS1U_17LinearCombinationISJ_fSJ_fLNS_15FloatRoundStyleE2EEES1O_S1T_JEEENS4_5SM1004TMEM4LOAD26SM100_TMEM_LOAD_32dp32b32xENS4_13SM90_TMA_LOADES1F_NS4_39AutoVectorizingCopyWithAssumedAlignmentILi128EEENS4_14SM90_TMA_STOREES1F_S26_S26_EEEvvEEEEvNT_6ParamsE:
	.zero		2944


//--------------------- SYMBOLS --------------------------

	.type		.nv.reservedSmem.offset0,@object
	.size		.nv.reservedSmem.offset0,0x4
	.type		.nv.reservedSmem.cap,@object
	.size		.nv.reservedSmem.cap,0x4
	.type		__assertfail,@function
